//
// Generated by NVIDIA NVVM Compiler
//
// Compiler Build ID: CL-36424714
// Cuda compilation tools, release 13.0, V13.0.88
// Based on NVVM 20.0.0
//

.version 9.0
.target sm_100
.address_size 64

	// .globl	_Z40dvc_ScaLBL_D3Q19_GreyscaleColor_PressurePdS_S_S_S_ddi

.visible .entry _Z40dvc_ScaLBL_D3Q19_GreyscaleColor_PressurePdS_S_S_S_ddi(
	.param .u64 .ptr .align 1 _Z40dvc_ScaLBL_D3Q19_GreyscaleColor_PressurePdS_S_S_S_ddi_param_0,
	.param .u64 .ptr .align 1 _Z40dvc_ScaLBL_D3Q19_GreyscaleColor_PressurePdS_S_S_S_ddi_param_1,
	.param .u64 .ptr .align 1 _Z40dvc_ScaLBL_D3Q19_GreyscaleColor_PressurePdS_S_S_S_ddi_param_2,
	.param .u64 .ptr .align 1 _Z40dvc_ScaLBL_D3Q19_GreyscaleColor_PressurePdS_S_S_S_ddi_param_3,
	.param .u64 .ptr .align 1 _Z40dvc_ScaLBL_D3Q19_GreyscaleColor_PressurePdS_S_S_S_ddi_param_4,
	.param .f64 _Z40dvc_ScaLBL_D3Q19_GreyscaleColor_PressurePdS_S_S_S_ddi_param_5,
	.param .f64 _Z40dvc_ScaLBL_D3Q19_GreyscaleColor_PressurePdS_S_S_S_ddi_param_6,
	.param .u32 _Z40dvc_ScaLBL_D3Q19_GreyscaleColor_PressurePdS_S_S_S_ddi_param_7
)
{
	.reg .pred 	%p<4>;
	.reg .b32 	%r<23>;
	.reg .b64 	%rd<42>;
	.reg .b64 	%fd<65>;

	ld.param.u64 	%rd4, [_Z40dvc_ScaLBL_D3Q19_GreyscaleColor_PressurePdS_S_S_S_ddi_param_1];
	ld.param.u64 	%rd7, [_Z40dvc_ScaLBL_D3Q19_GreyscaleColor_PressurePdS_S_S_S_ddi_param_4];
	ld.param.f64 	%fd2, [_Z40dvc_ScaLBL_D3Q19_GreyscaleColor_PressurePdS_S_S_S_ddi_param_5];
	ld.param.f64 	%fd3, [_Z40dvc_ScaLBL_D3Q19_GreyscaleColor_PressurePdS_S_S_S_ddi_param_6];
	ld.param.u32 	%r11, [_Z40dvc_ScaLBL_D3Q19_GreyscaleColor_PressurePdS_S_S_S_ddi_param_7];
	setp.lt.s32 	%p1, %r11, -262143;
	@%p1 bra 	$L__BB0_5;
	shr.s32 	%r12, %r11, 31;
	shr.u32 	%r13, %r12, 14;
	add.s32 	%r14, %r11, %r13;
	shr.s32 	%r15, %r14, 18;
	neg.s32 	%r22, %r15;
	mov.u32 	%r16, %ctaid.x;
	mov.u32 	%r1, %ntid.x;
	mov.u32 	%r17, %tid.x;
	sub.f64 	%fd1, %fd3, %fd2;
	mul.lo.s32 	%r18, %r1, %r16;
	mad.lo.s32 	%r19, %r18, %r15, %r18;
	add.s32 	%r20, %r17, %r19;
	add.s32 	%r21, %r20, %r11;
	cvta.to.global.u64 	%rd1, %rd4;
	cvta.to.global.u64 	%rd2, %rd7;
	mul.wide.s32 	%rd11, %r11, 8;
$L__BB0_2:
	setp.ge.s32 	%p2, %r20, %r11;
	@%p2 bra 	$L__BB0_4;
	ld.param.u64 	%rd41, [_Z40dvc_ScaLBL_D3Q19_GreyscaleColor_PressurePdS_S_S_S_ddi_param_3];
	ld.param.u64 	%rd40, [_Z40dvc_ScaLBL_D3Q19_GreyscaleColor_PressurePdS_S_S_S_ddi_param_2];
	ld.param.u64 	%rd39, [_Z40dvc_ScaLBL_D3Q19_GreyscaleColor_PressurePdS_S_S_S_ddi_param_0];
	cvta.to.global.u64 	%rd8, %rd39;
	mul.wide.s32 	%rd9, %r21, 8;
	add.s64 	%rd10, %rd8, %rd9;
	ld.global.f64 	%fd4, [%rd10];
	add.f64 	%fd5, %fd4, 0d0000000000000000;
	add.s64 	%rd12, %rd10, %rd11;
	ld.global.f64 	%fd6, [%rd12];
	add.f64 	%fd7, %fd5, %fd6;
	add.s64 	%rd13, %rd12, %rd11;
	ld.global.f64 	%fd8, [%rd13];
	add.f64 	%fd9, %fd7, %fd8;
	add.s64 	%rd14, %rd13, %rd11;
	ld.global.f64 	%fd10, [%rd14];
	add.f64 	%fd11, %fd9, %fd10;
	add.s64 	%rd15, %rd14, %rd11;
	ld.global.f64 	%fd12, [%rd15];
	add.f64 	%fd13, %fd11, %fd12;
	add.s64 	%rd16, %rd15, %rd11;
	ld.global.f64 	%fd14, [%rd16];
	add.f64 	%fd15, %fd13, %fd14;
	add.s64 	%rd17, %rd16, %rd11;
	ld.global.f64 	%fd16, [%rd17];
	add.f64 	%fd17, %fd15, %fd16;
	add.s64 	%rd18, %rd17, %rd11;
	ld.global.f64 	%fd18, [%rd18];
	add.f64 	%fd19, %fd17, %fd18;
	add.s64 	%rd19, %rd18, %rd11;
	ld.global.f64 	%fd20, [%rd19];
	add.f64 	%fd21, %fd19, %fd20;
	add.s64 	%rd20, %rd19, %rd11;
	ld.global.f64 	%fd22, [%rd20];
	add.f64 	%fd23, %fd21, %fd22;
	add.s64 	%rd21, %rd20, %rd11;
	ld.global.f64 	%fd24, [%rd21];
	add.f64 	%fd25, %fd23, %fd24;
	add.s64 	%rd22, %rd21, %rd11;
	ld.global.f64 	%fd26, [%rd22];
	add.f64 	%fd27, %fd25, %fd26;
	add.s64 	%rd23, %rd22, %rd11;
	ld.global.f64 	%fd28, [%rd23];
	add.f64 	%fd29, %fd27, %fd28;
	add.s64 	%rd24, %rd23, %rd11;
	ld.global.f64 	%fd30, [%rd24];
	add.f64 	%fd31, %fd29, %fd30;
	add.s64 	%rd25, %rd24, %rd11;
	ld.global.f64 	%fd32, [%rd25];
	add.f64 	%fd33, %fd31, %fd32;
	add.s64 	%rd26, %rd25, %rd11;
	ld.global.f64 	%fd34, [%rd26];
	add.f64 	%fd35, %fd33, %fd34;
	add.s64 	%rd27, %rd26, %rd11;
	ld.global.f64 	%fd36, [%rd27];
	add.f64 	%fd37, %fd35, %fd36;
	add.s64 	%rd28, %rd27, %rd11;
	ld.global.f64 	%fd38, [%rd28];
	add.f64 	%fd39, %fd37, %fd38;
	mul.wide.s32 	%rd29, %r20, 8;
	add.s64 	%rd30, %rd1, %rd29;
	ld.global.f64 	%fd40, [%rd30];
	add.s64 	%rd31, %rd30, %rd11;
	ld.global.f64 	%fd41, [%rd31];
	sub.f64 	%fd42, %fd40, %fd41;
	add.f64 	%fd43, %fd40, %fd41;
	div.rn.f64 	%fd44, %fd42, %fd43;
	mov.f64 	%fd45, 0d3FF0000000000000;
	sub.f64 	%fd46, %fd45, %fd44;
	mul.f64 	%fd47, %fd46, 0d3FE0000000000000;
	fma.rn.f64 	%fd48, %fd1, %fd47, %fd2;
	cvta.to.global.u64 	%rd32, %rd40;
	add.s64 	%rd33, %rd32, %rd29;
	ld.global.f64 	%fd49, [%rd33];
	cvta.to.global.u64 	%rd34, %rd41;
	add.s64 	%rd35, %rd34, %rd29;
	ld.global.f64 	%fd50, [%rd35];
	add.s64 	%rd36, %rd35, %rd11;
	ld.global.f64 	%fd51, [%rd36];
	add.s64 	%rd37, %rd36, %rd11;
	ld.global.f64 	%fd52, [%rd37];
	mul.f64 	%fd53, %fd51, %fd51;
	fma.rn.f64 	%fd54, %fd50, %fd50, %fd53;
	fma.rn.f64 	%fd55, %fd52, %fd52, %fd54;
	sqrt.rn.f64 	%fd56, %fd55;
	mov.f64 	%fd57, 0d3FE0000000000000;
	div.rn.f64 	%fd58, %fd57, %fd49;
	mul.f64 	%fd59, %fd48, 0d3FE0000000000000;
	mul.f64 	%fd60, %fd59, %fd56;
	mul.f64 	%fd61, %fd56, %fd60;
	div.rn.f64 	%fd62, %fd61, %fd49;
	sub.f64 	%fd63, %fd39, %fd62;
	mul.f64 	%fd64, %fd58, %fd63;
	add.s64 	%rd38, %rd2, %rd29;
	st.global.f64 	[%rd38], %fd64;
$L__BB0_4:
	add.s32 	%r22, %r22, 1;
	add.s32 	%r21, %r21, %r1;
	add.s32 	%r20, %r20, %r1;
	setp.ne.s32 	%p3, %r22, 1;
	@%p3 bra 	$L__BB0_2;
$L__BB0_5:
	ret;

}
	// .globl	_Z38dvc_ScaLBL_D3Q19_AAeven_GreyscaleColorPdS_S_S_S_S_S_iiiddddddddddS_S_S_S_
.visible .entry _Z38dvc_ScaLBL_D3Q19_AAeven_GreyscaleColorPdS_S_S_S_S_S_iiiddddddddddS_S_S_S_(
	.param .u64 .ptr .align 1 _Z38dvc_ScaLBL_D3Q19_AAeven_GreyscaleColorPdS_S_S_S_S_S_iiiddddddddddS_S_S_S__param_0,
	.param .u64 .ptr .align 1 _Z38dvc_ScaLBL_D3Q19_AAeven_GreyscaleColorPdS_S_S_S_S_S_iiiddddddddddS_S_S_S__param_1,
	.param .u64 .ptr .align 1 _Z38dvc_ScaLBL_D3Q19_AAeven_GreyscaleColorPdS_S_S_S_S_S_iiiddddddddddS_S_S_S__param_2,
	.param .u64 .ptr .align 1 _Z38dvc_ScaLBL_D3Q19_AAeven_GreyscaleColorPdS_S_S_S_S_S_iiiddddddddddS_S_S_S__param_3,
	.param .u64 .ptr .align 1 _Z38dvc_ScaLBL_D3Q19_AAeven_GreyscaleColorPdS_S_S_S_S_S_iiiddddddddddS_S_S_S__param_4,
	.param .u64 .ptr .align 1 _Z38dvc_ScaLBL_D3Q19_AAeven_GreyscaleColorPdS_S_S_S_S_S_iiiddddddddddS_S_S_S__param_5,
	.param .u64 .ptr .align 1 _Z38dvc_ScaLBL_D3Q19_AAeven_GreyscaleColorPdS_S_S_S_S_S_iiiddddddddddS_S_S_S__param_6,
	.param .u32 _Z38dvc_ScaLBL_D3Q19_AAeven_GreyscaleColorPdS_S_S_S_S_S_iiiddddddddddS_S_S_S__param_7,
	.param .u32 _Z38dvc_ScaLBL_D3Q19_AAeven_GreyscaleColorPdS_S_S_S_S_S_iiiddddddddddS_S_S_S__param_8,
	.param .u32 _Z38dvc_ScaLBL_D3Q19_AAeven_GreyscaleColorPdS_S_S_S_S_S_iiiddddddddddS_S_S_S__param_9,
	.param .f64 _Z38dvc_ScaLBL_D3Q19_AAeven_GreyscaleColorPdS_S_S_S_S_S_iiiddddddddddS_S_S_S__param_10,
	.param .f64 _Z38dvc_ScaLBL_D3Q19_AAeven_GreyscaleColorPdS_S_S_S_S_S_iiiddddddddddS_S_S_S__param_11,
	.param .f64 _Z38dvc_ScaLBL_D3Q19_AAeven_GreyscaleColorPdS_S_S_S_S_S_iiiddddddddddS_S_S_S__param_12,
	.param .f64 _Z38dvc_ScaLBL_D3Q19_AAeven_GreyscaleColorPdS_S_S_S_S_S_iiiddddddddddS_S_S_S__param_13,
	.param .f64 _Z38dvc_ScaLBL_D3Q19_AAeven_GreyscaleColorPdS_S_S_S_S_S_iiiddddddddddS_S_S_S__param_14,
	.param .f64 _Z38dvc_ScaLBL_D3Q19_AAeven_GreyscaleColorPdS_S_S_S_S_S_iiiddddddddddS_S_S_S__param_15,
	.param .f64 _Z38dvc_ScaLBL_D3Q19_AAeven_GreyscaleColorPdS_S_S_S_S_S_iiiddddddddddS_S_S_S__param_16,
	.param .f64 _Z38dvc_ScaLBL_D3Q19_AAeven_GreyscaleColorPdS_S_S_S_S_S_iiiddddddddddS_S_S_S__param_17,
	.param .f64 _Z38dvc_ScaLBL_D3Q19_AAeven_GreyscaleColorPdS_S_S_S_S_S_iiiddddddddddS_S_S_S__param_18,
	.param .f64 _Z38dvc_ScaLBL_D3Q19_AAeven_GreyscaleColorPdS_S_S_S_S_S_iiiddddddddddS_S_S_S__param_19,
	.param .u64 .ptr .align 1 _Z38dvc_ScaLBL_D3Q19_AAeven_GreyscaleColorPdS_S_S_S_S_S_iiiddddddddddS_S_S_S__param_20,
	.param .u64 .ptr .align 1 _Z38dvc_ScaLBL_D3Q19_AAeven_GreyscaleColorPdS_S_S_S_S_S_iiiddddddddddS_S_S_S__param_21,
	.param .u64 .ptr .align 1 _Z38dvc_ScaLBL_D3Q19_AAeven_GreyscaleColorPdS_S_S_S_S_S_iiiddddddddddS_S_S_S__param_22,
	.param .u64 .ptr .align 1 _Z38dvc_ScaLBL_D3Q19_AAeven_GreyscaleColorPdS_S_S_S_S_S_iiiddddddddddS_S_S_S__param_23
)
{
	.reg .pred 	%p<9>;
	.reg .b32 	%r<66>;
	.reg .b64 	%rd<95>;
	.reg .b64 	%fd<697>;

	ld.param.u32 	%r34, [_Z38dvc_ScaLBL_D3Q19_AAeven_GreyscaleColorPdS_S_S_S_S_S_iiiddddddddddS_S_S_S__param_7];
	ld.param.u32 	%r36, [_Z38dvc_ScaLBL_D3Q19_AAeven_GreyscaleColorPdS_S_S_S_S_S_iiiddddddddddS_S_S_S__param_9];
	ld.param.f64 	%fd8, [_Z38dvc_ScaLBL_D3Q19_AAeven_GreyscaleColorPdS_S_S_S_S_S_iiiddddddddddS_S_S_S__param_16];
	setp.lt.s32 	%p1, %r36, -262143;
	@%p1 bra 	$L__BB1_5;
	ld.param.u32 	%r53, [_Z38dvc_ScaLBL_D3Q19_AAeven_GreyscaleColorPdS_S_S_S_S_S_iiiddddddddddS_S_S_S__param_9];
	shr.s32 	%r37, %r53, 31;
	shr.u32 	%r38, %r37, 14;
	add.s32 	%r39, %r53, %r38;
	shr.s32 	%r40, %r39, 18;
	neg.s32 	%r65, %r40;
	mov.u32 	%r41, %ctaid.x;
	mov.u32 	%r42, %ntid.x;
	mov.u32 	%r43, %tid.x;
	neg.f64 	%fd1, %fd8;
	add.s32 	%r44, %r43, %r34;
	mul.lo.s32 	%r45, %r42, %r41;
	mad.lo.s32 	%r46, %r45, %r40, %r45;
	add.s32 	%r55, %r44, %r46;
	shl.b32 	%r47, %r53, 3;
	add.s32 	%r64, %r55, %r47;
	mad.lo.s32 	%r63, %r53, 12, %r55;
	shl.b32 	%r48, %r53, 4;
	add.s32 	%r62, %r55, %r48;
	shl.b32 	%r49, %r53, 2;
	add.s32 	%r61, %r55, %r49;
	mad.lo.s32 	%r60, %r53, 6, %r55;
	mad.lo.s32 	%r59, %r53, 10, %r55;
	mad.lo.s32 	%r58, %r53, 14, %r55;
	mad.lo.s32 	%r57, %r53, 18, %r55;
	shl.b32 	%r50, %r53, 1;
	add.s32 	%r56, %r55, %r50;
$L__BB1_2:
	ld.param.u32 	%r52, [_Z38dvc_ScaLBL_D3Q19_AAeven_GreyscaleColorPdS_S_S_S_S_S_iiiddddddddddS_S_S_S__param_8];
	setp.ge.s32 	%p2, %r55, %r52;
	@%p2 bra 	$L__BB1_4;
	ld.param.u64 	%rd94, [_Z38dvc_ScaLBL_D3Q19_AAeven_GreyscaleColorPdS_S_S_S_S_S_iiiddddddddddS_S_S_S__param_23];
	ld.param.u64 	%rd93, [_Z38dvc_ScaLBL_D3Q19_AAeven_GreyscaleColorPdS_S_S_S_S_S_iiiddddddddddS_S_S_S__param_22];
	ld.param.u64 	%rd92, [_Z38dvc_ScaLBL_D3Q19_AAeven_GreyscaleColorPdS_S_S_S_S_S_iiiddddddddddS_S_S_S__param_21];
	ld.param.u64 	%rd91, [_Z38dvc_ScaLBL_D3Q19_AAeven_GreyscaleColorPdS_S_S_S_S_S_iiiddddddddddS_S_S_S__param_20];
	ld.param.f64 	%fd696, [_Z38dvc_ScaLBL_D3Q19_AAeven_GreyscaleColorPdS_S_S_S_S_S_iiiddddddddddS_S_S_S__param_19];
	ld.param.f64 	%fd695, [_Z38dvc_ScaLBL_D3Q19_AAeven_GreyscaleColorPdS_S_S_S_S_S_iiiddddddddddS_S_S_S__param_18];
	ld.param.f64 	%fd694, [_Z38dvc_ScaLBL_D3Q19_AAeven_GreyscaleColorPdS_S_S_S_S_S_iiiddddddddddS_S_S_S__param_17];
	ld.param.f64 	%fd693, [_Z38dvc_ScaLBL_D3Q19_AAeven_GreyscaleColorPdS_S_S_S_S_S_iiiddddddddddS_S_S_S__param_15];
	ld.param.f64 	%fd692, [_Z38dvc_ScaLBL_D3Q19_AAeven_GreyscaleColorPdS_S_S_S_S_S_iiiddddddddddS_S_S_S__param_14];
	ld.param.f64 	%fd691, [_Z38dvc_ScaLBL_D3Q19_AAeven_GreyscaleColorPdS_S_S_S_S_S_iiiddddddddddS_S_S_S__param_13];
	ld.param.f64 	%fd690, [_Z38dvc_ScaLBL_D3Q19_AAeven_GreyscaleColorPdS_S_S_S_S_S_iiiddddddddddS_S_S_S__param_12];
	ld.param.f64 	%fd689, [_Z38dvc_ScaLBL_D3Q19_AAeven_GreyscaleColorPdS_S_S_S_S_S_iiiddddddddddS_S_S_S__param_11];
	ld.param.f64 	%fd688, [_Z38dvc_ScaLBL_D3Q19_AAeven_GreyscaleColorPdS_S_S_S_S_S_iiiddddddddddS_S_S_S__param_10];
	ld.param.u32 	%r54, [_Z38dvc_ScaLBL_D3Q19_AAeven_GreyscaleColorPdS_S_S_S_S_S_iiiddddddddddS_S_S_S__param_9];
	ld.param.u64 	%rd90, [_Z38dvc_ScaLBL_D3Q19_AAeven_GreyscaleColorPdS_S_S_S_S_S_iiiddddddddddS_S_S_S__param_6];
	ld.param.u64 	%rd89, [_Z38dvc_ScaLBL_D3Q19_AAeven_GreyscaleColorPdS_S_S_S_S_S_iiiddddddddddS_S_S_S__param_5];
	ld.param.u64 	%rd88, [_Z38dvc_ScaLBL_D3Q19_AAeven_GreyscaleColorPdS_S_S_S_S_S_iiiddddddddddS_S_S_S__param_4];
	ld.param.u64 	%rd87, [_Z38dvc_ScaLBL_D3Q19_AAeven_GreyscaleColorPdS_S_S_S_S_S_iiiddddddddddS_S_S_S__param_3];
	ld.param.u64 	%rd86, [_Z38dvc_ScaLBL_D3Q19_AAeven_GreyscaleColorPdS_S_S_S_S_S_iiiddddddddddS_S_S_S__param_2];
	ld.param.u64 	%rd85, [_Z38dvc_ScaLBL_D3Q19_AAeven_GreyscaleColorPdS_S_S_S_S_S_iiiddddddddddS_S_S_S__param_1];
	ld.param.u64 	%rd84, [_Z38dvc_ScaLBL_D3Q19_AAeven_GreyscaleColorPdS_S_S_S_S_S_iiiddddddddddS_S_S_S__param_0];
	cvta.to.global.u64 	%rd12, %rd87;
	mul.wide.s32 	%rd13, %r55, 8;
	add.s64 	%rd14, %rd12, %rd13;
	ld.global.f64 	%fd12, [%rd14];
	mul.wide.s32 	%rd15, %r54, 8;
	add.s64 	%rd16, %rd14, %rd15;
	ld.global.f64 	%fd13, [%rd16];
	cvta.to.global.u64 	%rd17, %rd88;
	add.s64 	%rd18, %rd17, %rd13;
	ld.global.f64 	%fd14, [%rd18];
	add.s64 	%rd19, %rd18, %rd15;
	ld.global.f64 	%fd15, [%rd19];
	add.s64 	%rd20, %rd19, %rd15;
	ld.global.f64 	%fd16, [%rd20];
	cvta.to.global.u64 	%rd21, %rd89;
	add.s64 	%rd22, %rd21, %rd13;
	ld.global.f64 	%fd17, [%rd22];
	add.s64 	%rd23, %rd22, %rd15;
	ld.global.f64 	%fd18, [%rd23];
	add.s64 	%rd24, %rd23, %rd15;
	ld.global.f64 	%fd19, [%rd24];
	sub.f64 	%fd20, %fd12, %fd13;
	add.f64 	%fd21, %fd12, %fd13;
	div.rn.f64 	%fd22, %fd20, %fd21;
	mov.f64 	%fd23, 0d3FF0000000000000;
	sub.f64 	%fd24, %fd23, %fd22;
	mul.f64 	%fd25, %fd24, 0d3FE0000000000000;
	sub.f64 	%fd26, %fd693, %fd692;
	fma.rn.f64 	%fd27, %fd26, %fd25, %fd692;
	sub.f64 	%fd28, %fd689, %fd688;
	fma.rn.f64 	%fd29, %fd28, %fd25, %fd688;
	rcp.rn.f64 	%fd30, %fd29;
	mov.f64 	%fd31, 0d4000000000000000;
	sub.f64 	%fd32, %fd31, %fd30;
	mul.f64 	%fd33, %fd32, 0d4020000000000000;
	mov.f64 	%fd34, 0d4020000000000000;
	sub.f64 	%fd35, %fd34, %fd30;
	div.rn.f64 	%fd36, %fd33, %fd35;
	sub.f64 	%fd37, %fd691, %fd690;
	fma.rn.f64 	%fd38, %fd37, %fd25, %fd690;
	add.f64 	%fd39, %fd38, 0dBFE0000000000000;
	div.rn.f64 	%fd40, %fd39, 0d4008000000000000;
	cvta.to.global.u64 	%rd25, %rd84;
	add.s64 	%rd26, %rd25, %rd13;
	ld.global.f64 	%fd41, [%rd26];
	mul.f64 	%fd42, %fd41, 0dC03E000000000000;
	mul.wide.s32 	%rd27, %r56, 8;
	add.s64 	%rd28, %rd25, %rd27;
	ld.global.f64 	%fd43, [%rd28];
	mul.f64 	%fd44, %fd43, 0d4026000000000000;
	sub.f64 	%fd45, %fd42, %fd44;
	mul.f64 	%fd46, %fd43, 0dC010000000000000;
	fma.rn.f64 	%fd47, %fd41, 0d4028000000000000, %fd46;
	add.s64 	%rd29, %rd26, %rd15;
	ld.global.f64 	%fd48, [%rd29];
	add.f64 	%fd49, %fd43, %fd48;
	mul.f64 	%fd50, %fd48, 0d4026000000000000;
	sub.f64 	%fd51, %fd45, %fd50;
	mul.f64 	%fd52, %fd48, 0d4010000000000000;
	sub.f64 	%fd53, %fd47, %fd52;
	sub.f64 	%fd54, %fd43, %fd48;
	add.f64 	%fd55, %fd46, %fd52;
	add.f64 	%fd56, %fd48, %fd48;
	fma.rn.f64 	%fd57, %fd43, 0d4000000000000000, %fd56;
	sub.f64 	%fd58, %fd46, %fd52;
	mul.wide.s32 	%rd30, %r61, 8;
	add.s64 	%rd31, %rd25, %rd30;
	ld.global.f64 	%fd59, [%rd31];
	add.f64 	%fd60, %fd49, %fd59;
	mul.f64 	%fd61, %fd59, 0d4026000000000000;
	sub.f64 	%fd62, %fd51, %fd61;
	mul.f64 	%fd63, %fd59, 0d4010000000000000;
	sub.f64 	%fd64, %fd53, %fd63;
	sub.f64 	%fd65, %fd57, %fd59;
	fma.rn.f64 	%fd66, %fd59, 0d4000000000000000, %fd58;
	mul.f64 	%fd67, %fd59, 0dC000000000000000;
	add.s64 	%rd32, %rd28, %rd15;
	ld.global.f64 	%fd68, [%rd32];
	add.f64 	%fd69, %fd60, %fd68;
	mul.f64 	%fd70, %fd68, 0d4026000000000000;
	sub.f64 	%fd71, %fd62, %fd70;
	mul.f64 	%fd72, %fd68, 0d4010000000000000;
	sub.f64 	%fd73, %fd64, %fd72;
	sub.f64 	%fd74, %fd59, %fd68;
	sub.f64 	%fd75, %fd72, %fd63;
	sub.f64 	%fd76, %fd65, %fd68;
	add.f64 	%fd77, %fd68, %fd68;
	add.f64 	%fd78, %fd66, %fd77;
	add.f64 	%fd79, %fd59, %fd68;
	sub.f64 	%fd80, %fd67, %fd77;
	mul.wide.s32 	%rd33, %r60, 8;
	add.s64 	%rd34, %rd25, %rd33;
	ld.global.f64 	%fd81, [%rd34];
	add.f64 	%fd82, %fd69, %fd81;
	mul.f64 	%fd83, %fd81, 0d4026000000000000;
	sub.f64 	%fd84, %fd71, %fd83;
	mul.f64 	%fd85, %fd81, 0d4010000000000000;
	sub.f64 	%fd86, %fd73, %fd85;
	sub.f64 	%fd87, %fd76, %fd81;
	fma.rn.f64 	%fd88, %fd81, 0d4000000000000000, %fd78;
	sub.f64 	%fd89, %fd79, %fd81;
	fma.rn.f64 	%fd90, %fd81, 0d4000000000000000, %fd80;
	add.s64 	%rd35, %rd31, %rd15;
	ld.global.f64 	%fd91, [%rd35];
	add.f64 	%fd92, %fd82, %fd91;
	mul.f64 	%fd93, %fd91, 0d4026000000000000;
	sub.f64 	%fd94, %fd84, %fd93;
	mul.f64 	%fd95, %fd91, 0d4010000000000000;
	sub.f64 	%fd96, %fd86, %fd95;
	sub.f64 	%fd97, %fd81, %fd91;
	sub.f64 	%fd98, %fd95, %fd85;
	sub.f64 	%fd99, %fd87, %fd91;
	fma.rn.f64 	%fd100, %fd91, 0d4000000000000000, %fd88;
	sub.f64 	%fd101, %fd89, %fd91;
	fma.rn.f64 	%fd102, %fd91, 0d4000000000000000, %fd90;
	mul.wide.s32 	%rd36, %r64, 8;
	add.s64 	%rd37, %rd25, %rd36;
	ld.global.f64 	%fd103, [%rd37];
	add.f64 	%fd104, %fd92, %fd103;
	fma.rn.f64 	%fd105, %fd103, 0d4020000000000000, %fd94;
	add.f64 	%fd106, %fd103, %fd96;
	add.f64 	%fd107, %fd54, %fd103;
	add.f64 	%fd108, %fd55, %fd103;
	add.f64 	%fd109, %fd74, %fd103;
	add.f64 	%fd110, %fd75, %fd103;
	add.f64 	%fd111, %fd103, %fd99;
	add.f64 	%fd112, %fd103, %fd100;
	add.f64 	%fd113, %fd101, %fd103;
	add.f64 	%fd114, %fd103, %fd102;
	add.s64 	%rd38, %rd34, %rd15;
	ld.global.f64 	%fd115, [%rd38];
	add.f64 	%fd116, %fd104, %fd115;
	fma.rn.f64 	%fd117, %fd115, 0d4020000000000000, %fd105;
	add.f64 	%fd118, %fd115, %fd106;
	sub.f64 	%fd119, %fd107, %fd115;
	sub.f64 	%fd120, %fd108, %fd115;
	sub.f64 	%fd121, %fd109, %fd115;
	sub.f64 	%fd122, %fd110, %fd115;
	add.f64 	%fd123, %fd115, %fd111;
	add.f64 	%fd124, %fd115, %fd112;
	add.f64 	%fd125, %fd113, %fd115;
	add.f64 	%fd126, %fd115, %fd114;
	add.f64 	%fd127, %fd103, %fd115;
	sub.f64 	%fd128, %fd103, %fd115;
	sub.f64 	%fd129, %fd115, %fd103;
	mul.wide.s32 	%rd39, %r59, 8;
	add.s64 	%rd40, %rd25, %rd39;
	ld.global.f64 	%fd130, [%rd40];
	add.f64 	%fd131, %fd116, %fd130;
	fma.rn.f64 	%fd132, %fd130, 0d4020000000000000, %fd117;
	add.f64 	%fd133, %fd130, %fd118;
	add.f64 	%fd134, %fd119, %fd130;
	add.f64 	%fd135, %fd120, %fd130;
	sub.f64 	%fd136, %fd121, %fd130;
	sub.f64 	%fd137, %fd122, %fd130;
	add.f64 	%fd138, %fd130, %fd123;
	add.f64 	%fd139, %fd130, %fd124;
	add.f64 	%fd140, %fd125, %fd130;
	add.f64 	%fd141, %fd130, %fd126;
	sub.f64 	%fd142, %fd127, %fd130;
	add.f64 	%fd143, %fd128, %fd130;
	add.f64 	%fd144, %fd129, %fd130;
	add.s64 	%rd41, %rd37, %rd15;
	ld.global.f64 	%fd145, [%rd41];
	add.f64 	%fd146, %fd131, %fd145;
	fma.rn.f64 	%fd147, %fd145, 0d4020000000000000, %fd132;
	add.f64 	%fd148, %fd145, %fd133;
	sub.f64 	%fd149, %fd134, %fd145;
	sub.f64 	%fd150, %fd135, %fd145;
	add.f64 	%fd151, %fd136, %fd145;
	add.f64 	%fd152, %fd137, %fd145;
	add.f64 	%fd153, %fd145, %fd138;
	add.f64 	%fd154, %fd145, %fd139;
	add.f64 	%fd155, %fd140, %fd145;
	add.f64 	%fd156, %fd145, %fd141;
	sub.f64 	%fd157, %fd142, %fd145;
	sub.f64 	%fd158, %fd143, %fd145;
	sub.f64 	%fd159, %fd144, %fd145;
	mul.wide.s32 	%rd42, %r63, 8;
	add.s64 	%rd43, %rd25, %rd42;
	ld.global.f64 	%fd160, [%rd43];
	add.f64 	%fd161, %fd146, %fd160;
	fma.rn.f64 	%fd162, %fd160, 0d4020000000000000, %fd147;
	add.f64 	%fd163, %fd160, %fd148;
	add.f64 	%fd164, %fd149, %fd160;
	add.f64 	%fd165, %fd150, %fd160;
	add.f64 	%fd166, %fd97, %fd160;
	add.f64 	%fd167, %fd98, %fd160;
	add.f64 	%fd168, %fd160, %fd153;
	add.f64 	%fd169, %fd160, %fd154;
	sub.f64 	%fd170, %fd155, %fd160;
	sub.f64 	%fd171, %fd156, %fd160;
	sub.f64 	%fd172, %fd158, %fd160;
	add.s64 	%rd44, %rd40, %rd15;
	ld.global.f64 	%fd173, [%rd44];
	add.f64 	%fd174, %fd161, %fd173;
	fma.rn.f64 	%fd175, %fd173, 0d4020000000000000, %fd162;
	add.f64 	%fd176, %fd173, %fd163;
	sub.f64 	%fd177, %fd164, %fd173;
	sub.f64 	%fd178, %fd165, %fd173;
	sub.f64 	%fd179, %fd166, %fd173;
	sub.f64 	%fd180, %fd167, %fd173;
	add.f64 	%fd181, %fd173, %fd168;
	add.f64 	%fd182, %fd173, %fd169;
	sub.f64 	%fd183, %fd170, %fd173;
	sub.f64 	%fd184, %fd171, %fd173;
	add.f64 	%fd185, %fd160, %fd173;
	add.f64 	%fd186, %fd172, %fd173;
	sub.f64 	%fd187, %fd160, %fd173;
	mul.wide.s32 	%rd45, %r58, 8;
	add.s64 	%rd46, %rd25, %rd45;
	ld.global.f64 	%fd188, [%rd46];
	add.f64 	%fd189, %fd174, %fd188;
	fma.rn.f64 	%fd190, %fd188, 0d4020000000000000, %fd175;
	add.f64 	%fd191, %fd188, %fd176;
	add.f64 	%fd192, %fd177, %fd188;
	add.f64 	%fd193, %fd178, %fd188;
	sub.f64 	%fd194, %fd179, %fd188;
	sub.f64 	%fd195, %fd180, %fd188;
	add.f64 	%fd196, %fd188, %fd181;
	add.f64 	%fd197, %fd188, %fd182;
	sub.f64 	%fd198, %fd183, %fd188;
	sub.f64 	%fd199, %fd184, %fd188;
	sub.f64 	%fd200, %fd185, %fd188;
	sub.f64 	%fd201, %fd186, %fd188;
	sub.f64 	%fd202, %fd187, %fd188;
	add.s64 	%rd47, %rd43, %rd15;
	ld.global.f64 	%fd203, [%rd47];
	add.f64 	%fd204, %fd189, %fd203;
	fma.rn.f64 	%fd205, %fd203, 0d4020000000000000, %fd190;
	add.f64 	%fd206, %fd203, %fd191;
	sub.f64 	%fd207, %fd192, %fd203;
	sub.f64 	%fd208, %fd193, %fd203;
	add.f64 	%fd209, %fd194, %fd203;
	add.f64 	%fd210, %fd195, %fd203;
	add.f64 	%fd211, %fd203, %fd196;
	add.f64 	%fd212, %fd203, %fd197;
	sub.f64 	%fd213, %fd198, %fd203;
	sub.f64 	%fd214, %fd199, %fd203;
	sub.f64 	%fd215, %fd200, %fd203;
	add.f64 	%fd216, %fd201, %fd203;
	add.f64 	%fd217, %fd202, %fd203;
	mul.wide.s32 	%rd48, %r62, 8;
	add.s64 	%rd49, %rd25, %rd48;
	ld.global.f64 	%fd218, [%rd49];
	add.f64 	%fd219, %fd204, %fd218;
	fma.rn.f64 	%fd220, %fd218, 0d4020000000000000, %fd205;
	add.f64 	%fd221, %fd218, %fd206;
	add.f64 	%fd222, %fd151, %fd218;
	add.f64 	%fd223, %fd152, %fd218;
	add.f64 	%fd224, %fd209, %fd218;
	add.f64 	%fd225, %fd210, %fd218;
	add.f64 	%fd226, %fd218, %fd218;
	sub.f64 	%fd227, %fd211, %fd226;
	sub.f64 	%fd228, %fd212, %fd226;
	add.f64 	%fd229, %fd159, %fd218;
	sub.f64 	%fd230, %fd217, %fd218;
	add.s64 	%rd50, %rd46, %rd15;
	ld.global.f64 	%fd231, [%rd50];
	add.f64 	%fd232, %fd219, %fd231;
	fma.rn.f64 	%fd233, %fd231, 0d4020000000000000, %fd220;
	add.f64 	%fd234, %fd231, %fd221;
	sub.f64 	%fd235, %fd222, %fd231;
	sub.f64 	%fd236, %fd223, %fd231;
	sub.f64 	%fd237, %fd224, %fd231;
	sub.f64 	%fd238, %fd225, %fd231;
	add.f64 	%fd239, %fd231, %fd231;
	sub.f64 	%fd240, %fd227, %fd239;
	sub.f64 	%fd241, %fd228, %fd239;
	add.f64 	%fd242, %fd218, %fd231;
	sub.f64 	%fd243, %fd229, %fd231;
	add.f64 	%fd244, %fd230, %fd231;
	mul.wide.s32 	%rd51, %r57, 8;
	add.s64 	%rd52, %rd25, %rd51;
	ld.global.f64 	%fd245, [%rd52];
	add.f64 	%fd246, %fd232, %fd245;
	fma.rn.f64 	%fd247, %fd245, 0d4020000000000000, %fd233;
	add.f64 	%fd248, %fd245, %fd234;
	add.f64 	%fd249, %fd235, %fd245;
	add.f64 	%fd250, %fd236, %fd245;
	sub.f64 	%fd251, %fd237, %fd245;
	sub.f64 	%fd252, %fd238, %fd245;
	add.f64 	%fd253, %fd245, %fd245;
	sub.f64 	%fd254, %fd240, %fd253;
	sub.f64 	%fd255, %fd241, %fd253;
	sub.f64 	%fd256, %fd242, %fd245;
	add.f64 	%fd257, %fd243, %fd245;
	add.f64 	%fd258, %fd244, %fd245;
	add.s64 	%rd53, %rd49, %rd15;
	ld.global.f64 	%fd259, [%rd53];
	add.f64 	%fd260, %fd246, %fd259;
	fma.rn.f64 	%fd261, %fd259, 0d4020000000000000, %fd247;
	add.f64 	%fd262, %fd259, %fd248;
	sub.f64 	%fd263, %fd249, %fd259;
	sub.f64 	%fd264, %fd250, %fd259;
	add.f64 	%fd265, %fd251, %fd259;
	add.f64 	%fd266, %fd252, %fd259;
	add.f64 	%fd267, %fd259, %fd259;
	sub.f64 	%fd268, %fd254, %fd267;
	sub.f64 	%fd269, %fd255, %fd267;
	sub.f64 	%fd270, %fd256, %fd259;
	sub.f64 	%fd271, %fd257, %fd259;
	sub.f64 	%fd272, %fd258, %fd259;
	mul.f64 	%fd273, %fd12, %fd17;
	fma.rn.f64 	%fd274, %fd13, %fd14, %fd273;
	mul.f64 	%fd275, %fd12, %fd18;
	fma.rn.f64 	%fd276, %fd13, %fd15, %fd275;
	mul.f64 	%fd277, %fd12, %fd19;
	fma.rn.f64 	%fd278, %fd13, %fd16, %fd277;
	cvta.to.global.u64 	%rd54, %rd90;
	add.s64 	%rd55, %rd54, %rd13;
	ld.global.f64 	%fd279, [%rd55];
	add.s64 	%rd56, %rd55, %rd15;
	ld.global.f64 	%fd280, [%rd56];
	add.s64 	%rd57, %rd56, %rd15;
	ld.global.f64 	%fd281, [%rd57];
	cvta.to.global.u64 	%rd58, %rd91;
	add.s64 	%rd59, %rd58, %rd13;
	ld.global.f64 	%fd282, [%rd59];
	cvta.to.global.u64 	%rd60, %rd92;
	add.s64 	%rd61, %rd60, %rd13;
	ld.global.f64 	%fd283, [%rd61];
	mul.f64 	%fd284, %fd12, %fd283;
	div.rn.f64 	%fd285, %fd284, %fd21;
	setp.gt.f64 	%p3, %fd22, 0d0000000000000000;
	selp.f64 	%fd286, 0d3FF0000000000000, 0d0000000000000000, %p3;
	mul.f64 	%fd287, %fd13, %fd283;
	div.rn.f64 	%fd288, %fd287, %fd21;
	setp.lt.f64 	%p4, %fd22, 0d0000000000000000;
	selp.f64 	%fd289, 0d3FF0000000000000, 0d0000000000000000, %p4;
	mul.f64 	%fd290, %fd288, %fd289;
	fma.rn.f64 	%fd291, %fd285, %fd286, %fd290;
	mul.f64 	%fd292, %fd282, 0d3FE0000000000000;
	mul.f64 	%fd293, %fd40, %fd292;
	div.rn.f64 	%fd294, %fd293, %fd291;
	add.f64 	%fd295, %fd294, 0d3FF0000000000000;
	mul.f64 	%fd296, %fd295, 0d3FE0000000000000;
	setp.eq.f64 	%p5, %fd282, 0d3FF0000000000000;
	selp.f64 	%fd297, 0d3FE0000000000000, %fd296, %p5;
	mul.f64 	%fd298, %fd292, 0d0000000000000000;
	sqrt.rn.f64 	%fd299, %fd291;
	div.rn.f64 	%fd300, %fd298, %fd299;
	selp.f64 	%fd301, 0d0000000000000000, %fd300, %p5;
	div.rn.f64 	%fd302, %fd207, %fd27;
	mul.f64 	%fd303, %fd694, %fd282;
	fma.rn.f64 	%fd304, %fd274, %fd1, %fd303;
	fma.rn.f64 	%fd305, %fd20, %fd279, %fd304;
	fma.rn.f64 	%fd306, %fd305, 0d3FE0000000000000, %fd302;
	div.rn.f64 	%fd307, %fd263, %fd27;
	mul.f64 	%fd308, %fd695, %fd282;
	fma.rn.f64 	%fd309, %fd276, %fd1, %fd308;
	fma.rn.f64 	%fd310, %fd20, %fd280, %fd309;
	fma.rn.f64 	%fd311, %fd310, 0d3FE0000000000000, %fd307;
	div.rn.f64 	%fd312, %fd265, %fd27;
	mul.f64 	%fd313, %fd696, %fd282;
	fma.rn.f64 	%fd314, %fd278, %fd1, %fd313;
	fma.rn.f64 	%fd315, %fd20, %fd281, %fd314;
	fma.rn.f64 	%fd316, %fd315, 0d3FE0000000000000, %fd312;
	mul.f64 	%fd317, %fd311, %fd311;
	fma.rn.f64 	%fd318, %fd306, %fd306, %fd317;
	fma.rn.f64 	%fd319, %fd316, %fd316, %fd318;
	sqrt.rn.f64 	%fd320, %fd319;
	mul.f64 	%fd321, %fd301, %fd320;
	fma.rn.f64 	%fd322, %fd297, %fd297, %fd321;
	sqrt.rn.f64 	%fd323, %fd322;
	add.f64 	%fd324, %fd297, %fd323;
	div.rn.f64 	%fd325, %fd306, %fd324;
	div.rn.f64 	%fd326, %fd311, %fd324;
	div.rn.f64 	%fd327, %fd316, %fd324;
	mul.f64 	%fd328, %fd326, %fd326;
	fma.rn.f64 	%fd329, %fd325, %fd325, %fd328;
	mul.f64 	%fd330, %fd327, %fd327;
	add.f64 	%fd331, %fd330, %fd329;
	sqrt.rn.f64 	%fd332, %fd331;
	neg.f64 	%fd333, %fd282;
	mul.f64 	%fd334, %fd40, %fd333;
	div.rn.f64 	%fd335, %fd334, %fd291;
	mul.f64 	%fd336, %fd335, %fd325;
	mul.f64 	%fd337, %fd282, 0d0000000000000000;
	div.rn.f64 	%fd338, %fd337, %fd299;
	mul.f64 	%fd339, %fd338, %fd332;
	mul.f64 	%fd340, %fd325, %fd339;
	sub.f64 	%fd341, %fd336, %fd340;
	fma.rn.f64 	%fd342, %fd694, %fd282, %fd341;
	mul.f64 	%fd343, %fd335, %fd326;
	mul.f64 	%fd344, %fd326, %fd339;
	sub.f64 	%fd345, %fd343, %fd344;
	fma.rn.f64 	%fd346, %fd695, %fd282, %fd345;
	mul.f64 	%fd347, %fd335, %fd327;
	mul.f64 	%fd348, %fd327, %fd339;
	sub.f64 	%fd349, %fd347, %fd348;
	fma.rn.f64 	%fd350, %fd696, %fd282, %fd349;
	selp.f64 	%fd351, %fd694, %fd342, %p5;
	selp.f64 	%fd352, %fd695, %fd346, %p5;
	selp.f64 	%fd353, %fd696, %fd350, %p5;
	fma.rn.f64 	%fd354, %fd278, %fd1, %fd353;
	fma.rn.f64 	%fd355, %fd20, %fd281, %fd354;
	mul.f64 	%fd356, %fd27, %fd355;
	fma.rn.f64 	%fd357, %fd276, %fd1, %fd352;
	fma.rn.f64 	%fd358, %fd20, %fd280, %fd357;
	mul.f64 	%fd359, %fd27, %fd358;
	fma.rn.f64 	%fd360, %fd274, %fd1, %fd351;
	fma.rn.f64 	%fd361, %fd20, %fd279, %fd360;
	mul.f64 	%fd362, %fd27, %fd361;
	mov.f64 	%fd363, 0d3FE0000000000000;
	div.rn.f64 	%fd364, %fd363, %fd282;
	mul.f64 	%fd365, %fd27, 0dBFE0000000000000;
	mul.f64 	%fd366, %fd365, %fd332;
	mul.f64 	%fd367, %fd332, %fd366;
	div.rn.f64 	%fd368, %fd367, %fd282;
	add.f64 	%fd369, %fd260, %fd368;
	mul.f64 	%fd370, %fd364, %fd369;
	mul.f64 	%fd371, %fd331, 0d4033000000000000;
	div.rn.f64 	%fd372, %fd371, %fd282;
	fma.rn.f64 	%fd373, %fd27, 0dC03E000000000000, %fd372;
	mul.f64 	%fd374, %fd370, 0d404C800000000000;
	fma.rn.f64 	%fd375, %fd282, %fd374, %fd373;
	sub.f64 	%fd376, %fd375, %fd261;
	fma.rn.f64 	%fd377, %fd30, %fd376, %fd261;
	mul.f64 	%fd378, %fd331, 0dC016000000000000;
	div.rn.f64 	%fd379, %fd378, %fd282;
	fma.rn.f64 	%fd380, %fd27, 0d4028000000000000, %fd379;
	mul.f64 	%fd381, %fd370, 0dC03B000000000000;
	fma.rn.f64 	%fd382, %fd282, %fd381, %fd380;
	sub.f64 	%fd383, %fd382, %fd262;
	fma.rn.f64 	%fd384, %fd30, %fd383, %fd262;
	add.f64 	%fd385, %fd207, %fd362;
	mul.f64 	%fd386, %fd325, 0dBFE5555555555555;
	mul.f64 	%fd387, %fd27, %fd386;
	sub.f64 	%fd388, %fd387, %fd208;
	fma.rn.f64 	%fd389, %fd36, %fd388, %fd208;
	fma.rn.f64 	%fd390, %fd36, 0dBFE0000000000000, 0d3FF0000000000000;
	mul.f64 	%fd391, %fd362, 0dBFE5555555555555;
	fma.rn.f64 	%fd392, %fd390, %fd391, %fd389;
	add.f64 	%fd393, %fd263, %fd359;
	mul.f64 	%fd394, %fd326, 0dBFE5555555555555;
	mul.f64 	%fd395, %fd27, %fd394;
	sub.f64 	%fd396, %fd395, %fd264;
	fma.rn.f64 	%fd397, %fd36, %fd396, %fd264;
	mul.f64 	%fd398, %fd359, 0dBFE5555555555555;
	fma.rn.f64 	%fd399, %fd390, %fd398, %fd397;
	add.f64 	%fd400, %fd265, %fd356;
	mul.f64 	%fd401, %fd327, 0dBFE5555555555555;
	mul.f64 	%fd402, %fd27, %fd401;
	sub.f64 	%fd403, %fd402, %fd266;
	fma.rn.f64 	%fd404, %fd36, %fd403, %fd266;
	mul.f64 	%fd405, %fd356, 0dBFE5555555555555;
	fma.rn.f64 	%fd406, %fd390, %fd405, %fd404;
	add.f64 	%fd407, %fd325, %fd325;
	mul.f64 	%fd408, %fd325, %fd407;
	sub.f64 	%fd409, %fd408, %fd328;
	sub.f64 	%fd410, %fd409, %fd330;
	mul.f64 	%fd411, %fd27, %fd410;
	div.rn.f64 	%fd412, %fd411, %fd282;
	sub.f64 	%fd413, %fd412, %fd268;
	fma.rn.f64 	%fd414, %fd30, %fd413, %fd268;
	div.rn.f64 	%fd415, %fd410, %fd282;
	mul.f64 	%fd416, %fd365, %fd415;
	sub.f64 	%fd417, %fd416, %fd269;
	fma.rn.f64 	%fd418, %fd30, %fd417, %fd269;
	sub.f64 	%fd419, %fd328, %fd330;
	mul.f64 	%fd420, %fd27, %fd419;
	div.rn.f64 	%fd421, %fd420, %fd282;
	sub.f64 	%fd422, %fd421, %fd213;
	fma.rn.f64 	%fd423, %fd30, %fd422, %fd213;
	mul.f64 	%fd424, %fd421, 0dBFE0000000000000;
	sub.f64 	%fd425, %fd424, %fd214;
	fma.rn.f64 	%fd426, %fd30, %fd425, %fd214;
	mul.f64 	%fd427, %fd27, %fd325;
	mul.f64 	%fd428, %fd326, %fd427;
	div.rn.f64 	%fd429, %fd428, %fd282;
	sub.f64 	%fd430, %fd429, %fd157;
	fma.rn.f64 	%fd431, %fd30, %fd430, %fd157;
	mul.f64 	%fd432, %fd27, %fd326;
	mul.f64 	%fd433, %fd327, %fd432;
	div.rn.f64 	%fd434, %fd433, %fd282;
	sub.f64 	%fd435, %fd434, %fd270;
	fma.rn.f64 	%fd436, %fd30, %fd435, %fd270;
	mul.f64 	%fd437, %fd327, %fd427;
	div.rn.f64 	%fd438, %fd437, %fd282;
	sub.f64 	%fd439, %fd438, %fd215;
	fma.rn.f64 	%fd440, %fd30, %fd439, %fd215;
	mul.f64 	%fd441, %fd36, %fd216;
	sub.f64 	%fd442, %fd216, %fd441;
	mul.f64 	%fd443, %fd36, %fd271;
	sub.f64 	%fd444, %fd271, %fd443;
	mul.f64 	%fd445, %fd36, %fd272;
	sub.f64 	%fd446, %fd272, %fd445;
	mul.f64 	%fd447, %fd27, 0d3FAAF286BCA1AF28;
	fma.rn.f64 	%fd448, %fd377, 0dBF89AA066A819A9E, %fd447;
	fma.rn.f64 	%fd449, %fd384, 0d3FA8618618618619, %fd448;
	st.global.f64 	[%rd26], %fd449;
	fma.rn.f64 	%fd450, %fd377, 0dBF72D204B4812D20, %fd447;
	fma.rn.f64 	%fd451, %fd384, 0dBF9041041041040F, %fd450;
	sub.f64 	%fd452, %fd385, %fd392;
	fma.rn.f64 	%fd453, %fd452, 0d3FB999999999999A, %fd451;
	sub.f64 	%fd454, %fd414, %fd418;
	fma.rn.f64 	%fd455, %fd454, 0d3FAC71C71C71C71C, %fd453;
	st.global.f64 	[%rd29], %fd455;
	sub.f64 	%fd456, %fd392, %fd385;
	fma.rn.f64 	%fd457, %fd456, 0d3FB999999999999A, %fd451;
	fma.rn.f64 	%fd458, %fd454, 0d3FAC71C71C71C71C, %fd457;
	st.global.f64 	[%rd28], %fd458;
	sub.f64 	%fd459, %fd393, %fd399;
	fma.rn.f64 	%fd460, %fd459, 0d3FB999999999999A, %fd451;
	sub.f64 	%fd461, %fd418, %fd414;
	fma.rn.f64 	%fd462, %fd461, 0d3F9C71C71C71C71D, %fd460;
	sub.f64 	%fd463, %fd423, %fd426;
	fma.rn.f64 	%fd464, %fd463, 0d3FB5555555555555, %fd462;
	st.global.f64 	[%rd32], %fd464;
	sub.f64 	%fd465, %fd399, %fd393;
	fma.rn.f64 	%fd466, %fd465, 0d3FB999999999999A, %fd451;
	fma.rn.f64 	%fd467, %fd461, 0d3F9C71C71C71C71D, %fd466;
	fma.rn.f64 	%fd468, %fd463, 0d3FB5555555555555, %fd467;
	st.global.f64 	[%rd31], %fd468;
	sub.f64 	%fd469, %fd400, %fd406;
	fma.rn.f64 	%fd470, %fd469, 0d3FB999999999999A, %fd451;
	fma.rn.f64 	%fd471, %fd461, 0d3F9C71C71C71C71D, %fd470;
	sub.f64 	%fd472, %fd426, %fd423;
	fma.rn.f64 	%fd473, %fd472, 0d3FB5555555555555, %fd471;
	st.global.f64 	[%rd35], %fd473;
	sub.f64 	%fd474, %fd406, %fd400;
	fma.rn.f64 	%fd475, %fd474, 0d3FB999999999999A, %fd451;
	fma.rn.f64 	%fd476, %fd461, 0d3F9C71C71C71C71D, %fd475;
	fma.rn.f64 	%fd477, %fd472, 0d3FB5555555555555, %fd476;
	st.global.f64 	[%rd34], %fd477;
	fma.rn.f64 	%fd478, %fd377, 0d3F6B6006D801B600, %fd447;
	fma.rn.f64 	%fd479, %fd384, 0d3F70410410410410, %fd478;
	add.f64 	%fd480, %fd385, %fd393;
	mul.f64 	%fd481, %fd480, 0d3FB999999999999A;
	add.f64 	%fd482, %fd481, %fd479;
	add.f64 	%fd483, %fd392, %fd399;
	mul.f64 	%fd484, %fd483, 0d3F9999999999999A;
	add.f64 	%fd485, %fd484, %fd482;
	mul.f64 	%fd486, %fd414, 0d3F9C71C71C71C71D;
	add.f64 	%fd487, %fd486, %fd485;
	mul.f64 	%fd488, %fd418, 0d3F8C71C71C71C71D;
	add.f64 	%fd489, %fd488, %fd487;
	mul.f64 	%fd490, %fd423, 0d3FB5555555555555;
	add.f64 	%fd491, %fd490, %fd489;
	mul.f64 	%fd492, %fd426, 0d3FA5555555555554;
	add.f64 	%fd493, %fd492, %fd491;
	mul.f64 	%fd494, %fd431, 0d3FD0000000000000;
	add.f64 	%fd495, %fd494, %fd493;
	sub.f64 	%fd496, %fd442, %fd444;
	fma.rn.f64 	%fd497, %fd496, 0d3FC0000000000000, %fd495;
	st.global.f64 	[%rd38], %fd497;
	sub.f64 	%fd498, %fd479, %fd481;
	sub.f64 	%fd499, %fd498, %fd484;
	add.f64 	%fd500, %fd486, %fd499;
	add.f64 	%fd501, %fd488, %fd500;
	add.f64 	%fd502, %fd490, %fd501;
	add.f64 	%fd503, %fd492, %fd502;
	add.f64 	%fd504, %fd494, %fd503;
	sub.f64 	%fd505, %fd444, %fd442;
	fma.rn.f64 	%fd506, %fd505, 0d3FC0000000000000, %fd504;
	st.global.f64 	[%rd37], %fd506;
	sub.f64 	%fd507, %fd385, %fd393;
	fma.rn.f64 	%fd508, %fd507, 0d3FB999999999999A, %fd479;
	sub.f64 	%fd509, %fd392, %fd399;
	fma.rn.f64 	%fd510, %fd509, 0d3F9999999999999A, %fd508;
	add.f64 	%fd511, %fd486, %fd510;
	add.f64 	%fd512, %fd488, %fd511;
	add.f64 	%fd513, %fd490, %fd512;
	add.f64 	%fd514, %fd492, %fd513;
	sub.f64 	%fd515, %fd514, %fd494;
	add.f64 	%fd516, %fd442, %fd444;
	mul.f64 	%fd517, %fd516, 0d3FC0000000000000;
	add.f64 	%fd518, %fd517, %fd515;
	st.global.f64 	[%rd41], %fd518;
	sub.f64 	%fd519, %fd393, %fd385;
	fma.rn.f64 	%fd520, %fd519, 0d3FB999999999999A, %fd479;
	sub.f64 	%fd521, %fd399, %fd392;
	fma.rn.f64 	%fd522, %fd521, 0d3F9999999999999A, %fd520;
	add.f64 	%fd523, %fd486, %fd522;
	add.f64 	%fd524, %fd488, %fd523;
	add.f64 	%fd525, %fd490, %fd524;
	add.f64 	%fd526, %fd492, %fd525;
	sub.f64 	%fd527, %fd526, %fd494;
	sub.f64 	%fd528, %fd527, %fd517;
	st.global.f64 	[%rd40], %fd528;
	add.f64 	%fd529, %fd385, %fd400;
	mul.f64 	%fd530, %fd529, 0d3FB999999999999A;
	add.f64 	%fd531, %fd530, %fd479;
	add.f64 	%fd532, %fd392, %fd406;
	mul.f64 	%fd533, %fd532, 0d3F9999999999999A;
	add.f64 	%fd534, %fd533, %fd531;
	add.f64 	%fd535, %fd486, %fd534;
	add.f64 	%fd536, %fd488, %fd535;
	sub.f64 	%fd537, %fd536, %fd490;
	sub.f64 	%fd538, %fd537, %fd492;
	mul.f64 	%fd539, %fd440, 0d3FD0000000000000;
	add.f64 	%fd540, %fd539, %fd538;
	sub.f64 	%fd541, %fd446, %fd442;
	fma.rn.f64 	%fd542, %fd541, 0d3FC0000000000000, %fd540;
	st.global.f64 	[%rd44], %fd542;
	sub.f64 	%fd543, %fd479, %fd530;
	sub.f64 	%fd544, %fd543, %fd533;
	add.f64 	%fd545, %fd486, %fd544;
	add.f64 	%fd546, %fd488, %fd545;
	sub.f64 	%fd547, %fd546, %fd490;
	sub.f64 	%fd548, %fd547, %fd492;
	add.f64 	%fd549, %fd539, %fd548;
	sub.f64 	%fd550, %fd442, %fd446;
	fma.rn.f64 	%fd551, %fd550, 0d3FC0000000000000, %fd549;
	st.global.f64 	[%rd43], %fd551;
	sub.f64 	%fd552, %fd385, %fd400;
	fma.rn.f64 	%fd553, %fd552, 0d3FB999999999999A, %fd479;
	sub.f64 	%fd554, %fd392, %fd406;
	fma.rn.f64 	%fd555, %fd554, 0d3F9999999999999A, %fd553;
	add.f64 	%fd556, %fd486, %fd555;
	add.f64 	%fd557, %fd488, %fd556;
	sub.f64 	%fd558, %fd557, %fd490;
	sub.f64 	%fd559, %fd558, %fd492;
	sub.f64 	%fd560, %fd559, %fd539;
	add.f64 	%fd561, %fd442, %fd446;
	mul.f64 	%fd562, %fd561, 0d3FC0000000000000;
	sub.f64 	%fd563, %fd560, %fd562;
	st.global.f64 	[%rd47], %fd563;
	sub.f64 	%fd564, %fd400, %fd385;
	fma.rn.f64 	%fd565, %fd564, 0d3FB999999999999A, %fd479;
	sub.f64 	%fd566, %fd406, %fd392;
	fma.rn.f64 	%fd567, %fd566, 0d3F9999999999999A, %fd565;
	add.f64 	%fd568, %fd486, %fd567;
	add.f64 	%fd569, %fd488, %fd568;
	sub.f64 	%fd570, %fd569, %fd490;
	sub.f64 	%fd571, %fd570, %fd492;
	sub.f64 	%fd572, %fd571, %fd539;
	add.f64 	%fd573, %fd562, %fd572;
	st.global.f64 	[%rd46], %fd573;
	add.f64 	%fd574, %fd393, %fd400;
	mul.f64 	%fd575, %fd574, 0d3FB999999999999A;
	add.f64 	%fd576, %fd575, %fd479;
	add.f64 	%fd577, %fd399, %fd406;
	mul.f64 	%fd578, %fd577, 0d3F9999999999999A;
	add.f64 	%fd579, %fd578, %fd576;
	mul.f64 	%fd580, %fd414, 0d3FAC71C71C71C71C;
	sub.f64 	%fd581, %fd579, %fd580;
	mul.f64 	%fd582, %fd418, 0d3F9C71C71C71C71D;
	sub.f64 	%fd583, %fd581, %fd582;
	mul.f64 	%fd584, %fd436, 0d3FD0000000000000;
	add.f64 	%fd585, %fd584, %fd583;
	sub.f64 	%fd586, %fd444, %fd446;
	fma.rn.f64 	%fd587, %fd586, 0d3FC0000000000000, %fd585;
	st.global.f64 	[%rd50], %fd587;
	sub.f64 	%fd588, %fd479, %fd575;
	sub.f64 	%fd589, %fd588, %fd578;
	sub.f64 	%fd590, %fd589, %fd580;
	sub.f64 	%fd591, %fd590, %fd582;
	add.f64 	%fd592, %fd584, %fd591;
	sub.f64 	%fd593, %fd446, %fd444;
	fma.rn.f64 	%fd594, %fd593, 0d3FC0000000000000, %fd592;
	st.global.f64 	[%rd49], %fd594;
	sub.f64 	%fd595, %fd393, %fd400;
	fma.rn.f64 	%fd596, %fd595, 0d3FB999999999999A, %fd479;
	sub.f64 	%fd597, %fd399, %fd406;
	fma.rn.f64 	%fd598, %fd597, 0d3F9999999999999A, %fd596;
	sub.f64 	%fd599, %fd598, %fd580;
	sub.f64 	%fd600, %fd599, %fd582;
	sub.f64 	%fd601, %fd600, %fd584;
	add.f64 	%fd602, %fd444, %fd446;
	mul.f64 	%fd603, %fd602, 0d3FC0000000000000;
	add.f64 	%fd604, %fd603, %fd601;
	st.global.f64 	[%rd53], %fd604;
	sub.f64 	%fd605, %fd400, %fd393;
	fma.rn.f64 	%fd606, %fd605, 0d3FB999999999999A, %fd479;
	sub.f64 	%fd607, %fd406, %fd399;
	fma.rn.f64 	%fd608, %fd607, 0d3F9999999999999A, %fd606;
	sub.f64 	%fd609, %fd608, %fd580;
	sub.f64 	%fd610, %fd609, %fd582;
	sub.f64 	%fd611, %fd610, %fd584;
	sub.f64 	%fd612, %fd611, %fd603;
	st.global.f64 	[%rd52], %fd612;
	cvta.to.global.u64 	%rd62, %rd93;
	add.s64 	%rd63, %rd62, %rd13;
	st.global.f64 	[%rd63], %fd325;
	add.s64 	%rd64, %rd63, %rd15;
	st.global.f64 	[%rd64], %fd326;
	add.s64 	%rd65, %rd64, %rd15;
	st.global.f64 	[%rd65], %fd327;
	cvta.to.global.u64 	%rd66, %rd94;
	add.s64 	%rd67, %rd66, %rd13;
	st.global.f64 	[%rd67], %fd370;
	add.f64 	%fd613, %fd13, %fd13;
	mul.f64 	%fd614, %fd613, %fd14;
	add.f64 	%fd615, %fd12, %fd12;
	mul.f64 	%fd616, %fd615, %fd17;
	sub.f64 	%fd617, %fd614, %fd616;
	div.rn.f64 	%fd618, %fd617, %fd21;
	div.rn.f64 	%fd619, %fd618, %fd21;
	mul.f64 	%fd620, %fd613, %fd15;
	mul.f64 	%fd621, %fd615, %fd18;
	sub.f64 	%fd622, %fd620, %fd621;
	div.rn.f64 	%fd623, %fd622, %fd21;
	div.rn.f64 	%fd624, %fd623, %fd21;
	mul.f64 	%fd625, %fd613, %fd16;
	mul.f64 	%fd626, %fd615, %fd19;
	sub.f64 	%fd627, %fd625, %fd626;
	div.rn.f64 	%fd628, %fd627, %fd21;
	div.rn.f64 	%fd629, %fd628, %fd21;
	mul.f64 	%fd630, %fd624, %fd624;
	fma.rn.f64 	%fd631, %fd619, %fd619, %fd630;
	fma.rn.f64 	%fd632, %fd629, %fd629, %fd631;
	sqrt.rn.f64 	%fd633, %fd632;
	setp.eq.f64 	%p6, %fd632, 0d0000000000000000;
	div.rn.f64 	%fd634, %fd619, %fd633;
	div.rn.f64 	%fd635, %fd624, %fd633;
	div.rn.f64 	%fd636, %fd629, %fd633;
	selp.f64 	%fd637, 0d0000000000000000, %fd634, %p6;
	selp.f64 	%fd638, 0d0000000000000000, %fd635, %p6;
	selp.f64 	%fd639, 0d0000000000000000, %fd636, %p6;
	rcp.rn.f64 	%fd640, %fd21;
	mul.f64 	%fd641, %fd12, 0d3FD5555555555555;
	cvta.to.global.u64 	%rd68, %rd85;
	add.s64 	%rd69, %rd68, %rd13;
	st.global.f64 	[%rd69], %fd641;
	mul.f64 	%fd642, %fd13, 0d3FD5555555555555;
	cvta.to.global.u64 	%rd70, %rd86;
	add.s64 	%rd71, %rd70, %rd13;
	st.global.f64 	[%rd71], %fd642;
	mul.f64 	%fd643, %fd12, 0d3FEE666666666666;
	mul.f64 	%fd644, %fd643, %fd13;
	mul.f64 	%fd645, %fd644, %fd640;
	mul.f64 	%fd646, %fd645, 0d3FBC71C71C71C71C;
	mul.f64 	%fd647, %fd646, %fd637;
	mul.f64 	%fd648, %fd12, %fd13;
	mul.f64 	%fd649, %fd648, %fd640;
	setp.leu.f64 	%p7, %fd649, 0d0000000000000000;
	selp.f64 	%fd650, 0d0000000000000000, %fd647, %p7;
	mul.f64 	%fd651, %fd325, 0d4012000000000000;
	add.f64 	%fd652, %fd651, 0d3FF0000000000000;
	mul.f64 	%fd653, %fd652, 0d3FBC71C71C71C71C;
	fma.rn.f64 	%fd654, %fd12, %fd653, %fd650;
	mul.f64 	%fd655, %fd13, %fd653;
	sub.f64 	%fd656, %fd655, %fd650;
	sub.f64 	%fd657, %fd23, %fd651;
	mul.f64 	%fd658, %fd657, 0d3FBC71C71C71C71C;
	mul.f64 	%fd659, %fd12, %fd658;
	sub.f64 	%fd660, %fd659, %fd650;
	fma.rn.f64 	%fd661, %fd13, %fd658, %fd650;
	add.s64 	%rd72, %rd69, %rd15;
	st.global.f64 	[%rd72], %fd654;
	add.s64 	%rd73, %rd71, %rd15;
	st.global.f64 	[%rd73], %fd656;
	add.s64 	%rd74, %rd72, %rd15;
	st.global.f64 	[%rd74], %fd660;
	add.s64 	%rd75, %rd73, %rd15;
	st.global.f64 	[%rd75], %fd661;
	mul.f64 	%fd662, %fd646, %fd638;
	selp.f64 	%fd663, 0d0000000000000000, %fd662, %p7;
	mul.f64 	%fd664, %fd326, 0d4012000000000000;
	add.f64 	%fd665, %fd664, 0d3FF0000000000000;
	mul.f64 	%fd666, %fd665, 0d3FBC71C71C71C71C;
	fma.rn.f64 	%fd667, %fd12, %fd666, %fd663;
	mul.f64 	%fd668, %fd13, %fd666;
	sub.f64 	%fd669, %fd668, %fd663;
	sub.f64 	%fd670, %fd23, %fd664;
	mul.f64 	%fd671, %fd670, 0d3FBC71C71C71C71C;
	mul.f64 	%fd672, %fd12, %fd671;
	sub.f64 	%fd673, %fd672, %fd663;
	fma.rn.f64 	%fd674, %fd13, %fd671, %fd663;
	add.s64 	%rd76, %rd74, %rd15;
	st.global.f64 	[%rd76], %fd667;
	add.s64 	%rd77, %rd75, %rd15;
	st.global.f64 	[%rd77], %fd669;
	add.s64 	%rd78, %rd76, %rd15;
	st.global.f64 	[%rd78], %fd673;
	add.s64 	%rd79, %rd77, %rd15;
	st.global.f64 	[%rd79], %fd674;
	mul.f64 	%fd675, %fd646, %fd639;
	selp.f64 	%fd676, 0d0000000000000000, %fd675, %p7;
	mul.f64 	%fd677, %fd327, 0d4012000000000000;
	add.f64 	%fd678, %fd677, 0d3FF0000000000000;
	mul.f64 	%fd679, %fd678, 0d3FBC71C71C71C71C;
	fma.rn.f64 	%fd680, %fd12, %fd679, %fd676;
	mul.f64 	%fd681, %fd13, %fd679;
	sub.f64 	%fd682, %fd681, %fd676;
	sub.f64 	%fd683, %fd23, %fd677;
	mul.f64 	%fd684, %fd683, 0d3FBC71C71C71C71C;
	mul.f64 	%fd685, %fd12, %fd684;
	sub.f64 	%fd686, %fd685, %fd676;
	fma.rn.f64 	%fd687, %fd13, %fd684, %fd676;
	add.s64 	%rd80, %rd78, %rd15;
	st.global.f64 	[%rd80], %fd680;
	add.s64 	%rd81, %rd79, %rd15;
	st.global.f64 	[%rd81], %fd682;
	add.s64 	%rd82, %rd80, %rd15;
	st.global.f64 	[%rd82], %fd686;
	add.s64 	%rd83, %rd81, %rd15;
	st.global.f64 	[%rd83], %fd687;
$L__BB1_4:
	add.s32 	%r65, %r65, 1;
	mov.u32 	%r51, %ntid.x;
	add.s32 	%r64, %r64, %r51;
	add.s32 	%r63, %r63, %r51;
	add.s32 	%r62, %r62, %r51;
	add.s32 	%r61, %r61, %r51;
	add.s32 	%r60, %r60, %r51;
	add.s32 	%r59, %r59, %r51;
	add.s32 	%r58, %r58, %r51;
	add.s32 	%r57, %r57, %r51;
	add.s32 	%r56, %r56, %r51;
	add.s32 	%r55, %r55, %r51;
	setp.ne.s32 	%p8, %r65, 1;
	@%p8 bra 	$L__BB1_2;
$L__BB1_5:
	ret;

}
	// .globl	_Z37dvc_ScaLBL_D3Q19_AAodd_GreyscaleColorPiPdS0_S0_S0_S0_S0_S0_iiiddddddddddS0_S0_S0_S0_
.visible .entry _Z37dvc_ScaLBL_D3Q19_AAodd_GreyscaleColorPiPdS0_S0_S0_S0_S0_S0_iiiddddddddddS0_S0_S0_S0_(
	.param .u64 .ptr .align 1 _Z37dvc_ScaLBL_D3Q19_AAodd_GreyscaleColorPiPdS0_S0_S0_S0_S0_S0_iiiddddddddddS0_S0_S0_S0__param_0,
	.param .u64 .ptr .align 1 _Z37dvc_ScaLBL_D3Q19_AAodd_GreyscaleColorPiPdS0_S0_S0_S0_S0_S0_iiiddddddddddS0_S0_S0_S0__param_1,
	.param .u64 .ptr .align 1 _Z37dvc_ScaLBL_D3Q19_AAodd_GreyscaleColorPiPdS0_S0_S0_S0_S0_S0_iiiddddddddddS0_S0_S0_S0__param_2,
	.param .u64 .ptr .align 1 _Z37dvc_ScaLBL_D3Q19_AAodd_GreyscaleColorPiPdS0_S0_S0_S0_S0_S0_iiiddddddddddS0_S0_S0_S0__param_3,
	.param .u64 .ptr .align 1 _Z37dvc_ScaLBL_D3Q19_AAodd_GreyscaleColorPiPdS0_S0_S0_S0_S0_S0_iiiddddddddddS0_S0_S0_S0__param_4,
	.param .u64 .ptr .align 1 _Z37dvc_ScaLBL_D3Q19_AAodd_GreyscaleColorPiPdS0_S0_S0_S0_S0_S0_iiiddddddddddS0_S0_S0_S0__param_5,
	.param .u64 .ptr .align 1 _Z37dvc_ScaLBL_D3Q19_AAodd_GreyscaleColorPiPdS0_S0_S0_S0_S0_S0_iiiddddddddddS0_S0_S0_S0__param_6,
	.param .u64 .ptr .align 1 _Z37dvc_ScaLBL_D3Q19_AAodd_GreyscaleColorPiPdS0_S0_S0_S0_S0_S0_iiiddddddddddS0_S0_S0_S0__param_7,
	.param .u32 _Z37dvc_ScaLBL_D3Q19_AAodd_GreyscaleColorPiPdS0_S0_S0_S0_S0_S0_iiiddddddddddS0_S0_S0_S0__param_8,
	.param .u32 _Z37dvc_ScaLBL_D3Q19_AAodd_GreyscaleColorPiPdS0_S0_S0_S0_S0_S0_iiiddddddddddS0_S0_S0_S0__param_9,
	.param .u32 _Z37dvc_ScaLBL_D3Q19_AAodd_GreyscaleColorPiPdS0_S0_S0_S0_S0_S0_iiiddddddddddS0_S0_S0_S0__param_10,
	.param .f64 _Z37dvc_ScaLBL_D3Q19_AAodd_GreyscaleColorPiPdS0_S0_S0_S0_S0_S0_iiiddddddddddS0_S0_S0_S0__param_11,
	.param .f64 _Z37dvc_ScaLBL_D3Q19_AAodd_GreyscaleColorPiPdS0_S0_S0_S0_S0_S0_iiiddddddddddS0_S0_S0_S0__param_12,
	.param .f64 _Z37dvc_ScaLBL_D3Q19_AAodd_GreyscaleColorPiPdS0_S0_S0_S0_S0_S0_iiiddddddddddS0_S0_S0_S0__param_13,
	.param .f64 _Z37dvc_ScaLBL_D3Q19_AAodd_GreyscaleColorPiPdS0_S0_S0_S0_S0_S0_iiiddddddddddS0_S0_S0_S0__param_14,
	.param .f64 _Z37dvc_ScaLBL_D3Q19_AAodd_GreyscaleColorPiPdS0_S0_S0_S0_S0_S0_iiiddddddddddS0_S0_S0_S0__param_15,
	.param .f64 _Z37dvc_ScaLBL_D3Q19_AAodd_GreyscaleColorPiPdS0_S0_S0_S0_S0_S0_iiiddddddddddS0_S0_S0_S0__param_16,
	.param .f64 _Z37dvc_ScaLBL_D3Q19_AAodd_GreyscaleColorPiPdS0_S0_S0_S0_S0_S0_iiiddddddddddS0_S0_S0_S0__param_17,
	.param .f64 _Z37dvc_ScaLBL_D3Q19_AAodd_GreyscaleColorPiPdS0_S0_S0_S0_S0_S0_iiiddddddddddS0_S0_S0_S0__param_18,
	.param .f64 _Z37dvc_ScaLBL_D3Q19_AAodd_GreyscaleColorPiPdS0_S0_S0_S0_S0_S0_iiiddddddddddS0_S0_S0_S0__param_19,
	.param .f64 _Z37dvc_ScaLBL_D3Q19_AAodd_GreyscaleColorPiPdS0_S0_S0_S0_S0_S0_iiiddddddddddS0_S0_S0_S0__param_20,
	.param .u64 .ptr .align 1 _Z37dvc_ScaLBL_D3Q19_AAodd_GreyscaleColorPiPdS0_S0_S0_S0_S0_S0_iiiddddddddddS0_S0_S0_S0__param_21,
	.param .u64 .ptr .align 1 _Z37dvc_ScaLBL_D3Q19_AAodd_GreyscaleColorPiPdS0_S0_S0_S0_S0_S0_iiiddddddddddS0_S0_S0_S0__param_22,
	.param .u64 .ptr .align 1 _Z37dvc_ScaLBL_D3Q19_AAodd_GreyscaleColorPiPdS0_S0_S0_S0_S0_S0_iiiddddddddddS0_S0_S0_S0__param_23,
	.param .u64 .ptr .align 1 _Z37dvc_ScaLBL_D3Q19_AAodd_GreyscaleColorPiPdS0_S0_S0_S0_S0_S0_iiiddddddddddS0_S0_S0_S0__param_24
)
{
	.reg .pred 	%p<9>;
	.reg .b32 	%r<56>;
	.reg .b64 	%rd<151>;
	.reg .b64 	%fd<697>;

	ld.param.u32 	%r7, [_Z37dvc_ScaLBL_D3Q19_AAodd_GreyscaleColorPiPdS0_S0_S0_S0_S0_S0_iiiddddddddddS0_S0_S0_S0__param_8];
	ld.param.u32 	%r9, [_Z37dvc_ScaLBL_D3Q19_AAodd_GreyscaleColorPiPdS0_S0_S0_S0_S0_S0_iiiddddddddddS0_S0_S0_S0__param_10];
	ld.param.f64 	%fd8, [_Z37dvc_ScaLBL_D3Q19_AAodd_GreyscaleColorPiPdS0_S0_S0_S0_S0_S0_iiiddddddddddS0_S0_S0_S0__param_17];
	setp.lt.s32 	%p1, %r9, -262143;
	@%p1 bra 	$L__BB2_5;
	ld.param.u32 	%r52, [_Z37dvc_ScaLBL_D3Q19_AAodd_GreyscaleColorPiPdS0_S0_S0_S0_S0_S0_iiiddddddddddS0_S0_S0_S0__param_10];
	shr.s32 	%r10, %r52, 31;
	shr.u32 	%r11, %r10, 14;
	add.s32 	%r12, %r52, %r11;
	shr.s32 	%r13, %r12, 18;
	neg.s32 	%r55, %r13;
	mov.u32 	%r14, %ctaid.x;
	mov.u32 	%r15, %ntid.x;
	mov.u32 	%r16, %tid.x;
	neg.f64 	%fd1, %fd8;
	add.s32 	%r17, %r16, %r7;
	mul.lo.s32 	%r18, %r15, %r14;
	mad.lo.s32 	%r19, %r18, %r13, %r18;
	add.s32 	%r54, %r17, %r19;
$L__BB2_2:
	ld.param.u32 	%r51, [_Z37dvc_ScaLBL_D3Q19_AAodd_GreyscaleColorPiPdS0_S0_S0_S0_S0_S0_iiiddddddddddS0_S0_S0_S0__param_9];
	setp.ge.s32 	%p2, %r54, %r51;
	@%p2 bra 	$L__BB2_4;
	ld.param.u64 	%rd150, [_Z37dvc_ScaLBL_D3Q19_AAodd_GreyscaleColorPiPdS0_S0_S0_S0_S0_S0_iiiddddddddddS0_S0_S0_S0__param_24];
	ld.param.u64 	%rd149, [_Z37dvc_ScaLBL_D3Q19_AAodd_GreyscaleColorPiPdS0_S0_S0_S0_S0_S0_iiiddddddddddS0_S0_S0_S0__param_23];
	ld.param.u64 	%rd148, [_Z37dvc_ScaLBL_D3Q19_AAodd_GreyscaleColorPiPdS0_S0_S0_S0_S0_S0_iiiddddddddddS0_S0_S0_S0__param_22];
	ld.param.u64 	%rd147, [_Z37dvc_ScaLBL_D3Q19_AAodd_GreyscaleColorPiPdS0_S0_S0_S0_S0_S0_iiiddddddddddS0_S0_S0_S0__param_21];
	ld.param.f64 	%fd696, [_Z37dvc_ScaLBL_D3Q19_AAodd_GreyscaleColorPiPdS0_S0_S0_S0_S0_S0_iiiddddddddddS0_S0_S0_S0__param_20];
	ld.param.f64 	%fd695, [_Z37dvc_ScaLBL_D3Q19_AAodd_GreyscaleColorPiPdS0_S0_S0_S0_S0_S0_iiiddddddddddS0_S0_S0_S0__param_19];
	ld.param.f64 	%fd694, [_Z37dvc_ScaLBL_D3Q19_AAodd_GreyscaleColorPiPdS0_S0_S0_S0_S0_S0_iiiddddddddddS0_S0_S0_S0__param_18];
	ld.param.f64 	%fd693, [_Z37dvc_ScaLBL_D3Q19_AAodd_GreyscaleColorPiPdS0_S0_S0_S0_S0_S0_iiiddddddddddS0_S0_S0_S0__param_16];
	ld.param.f64 	%fd692, [_Z37dvc_ScaLBL_D3Q19_AAodd_GreyscaleColorPiPdS0_S0_S0_S0_S0_S0_iiiddddddddddS0_S0_S0_S0__param_15];
	ld.param.f64 	%fd691, [_Z37dvc_ScaLBL_D3Q19_AAodd_GreyscaleColorPiPdS0_S0_S0_S0_S0_S0_iiiddddddddddS0_S0_S0_S0__param_14];
	ld.param.f64 	%fd690, [_Z37dvc_ScaLBL_D3Q19_AAodd_GreyscaleColorPiPdS0_S0_S0_S0_S0_S0_iiiddddddddddS0_S0_S0_S0__param_13];
	ld.param.f64 	%fd689, [_Z37dvc_ScaLBL_D3Q19_AAodd_GreyscaleColorPiPdS0_S0_S0_S0_S0_S0_iiiddddddddddS0_S0_S0_S0__param_12];
	ld.param.f64 	%fd688, [_Z37dvc_ScaLBL_D3Q19_AAodd_GreyscaleColorPiPdS0_S0_S0_S0_S0_S0_iiiddddddddddS0_S0_S0_S0__param_11];
	ld.param.u32 	%r53, [_Z37dvc_ScaLBL_D3Q19_AAodd_GreyscaleColorPiPdS0_S0_S0_S0_S0_S0_iiiddddddddddS0_S0_S0_S0__param_10];
	ld.param.u64 	%rd146, [_Z37dvc_ScaLBL_D3Q19_AAodd_GreyscaleColorPiPdS0_S0_S0_S0_S0_S0_iiiddddddddddS0_S0_S0_S0__param_7];
	ld.param.u64 	%rd145, [_Z37dvc_ScaLBL_D3Q19_AAodd_GreyscaleColorPiPdS0_S0_S0_S0_S0_S0_iiiddddddddddS0_S0_S0_S0__param_6];
	ld.param.u64 	%rd144, [_Z37dvc_ScaLBL_D3Q19_AAodd_GreyscaleColorPiPdS0_S0_S0_S0_S0_S0_iiiddddddddddS0_S0_S0_S0__param_5];
	ld.param.u64 	%rd143, [_Z37dvc_ScaLBL_D3Q19_AAodd_GreyscaleColorPiPdS0_S0_S0_S0_S0_S0_iiiddddddddddS0_S0_S0_S0__param_4];
	ld.param.u64 	%rd142, [_Z37dvc_ScaLBL_D3Q19_AAodd_GreyscaleColorPiPdS0_S0_S0_S0_S0_S0_iiiddddddddddS0_S0_S0_S0__param_3];
	ld.param.u64 	%rd141, [_Z37dvc_ScaLBL_D3Q19_AAodd_GreyscaleColorPiPdS0_S0_S0_S0_S0_S0_iiiddddddddddS0_S0_S0_S0__param_2];
	ld.param.u64 	%rd140, [_Z37dvc_ScaLBL_D3Q19_AAodd_GreyscaleColorPiPdS0_S0_S0_S0_S0_S0_iiiddddddddddS0_S0_S0_S0__param_1];
	ld.param.u64 	%rd139, [_Z37dvc_ScaLBL_D3Q19_AAodd_GreyscaleColorPiPdS0_S0_S0_S0_S0_S0_iiiddddddddddS0_S0_S0_S0__param_0];
	cvta.to.global.u64 	%rd13, %rd143;
	mul.wide.s32 	%rd14, %r54, 8;
	add.s64 	%rd15, %rd13, %rd14;
	ld.global.f64 	%fd12, [%rd15];
	mul.wide.s32 	%rd16, %r53, 8;
	add.s64 	%rd17, %rd15, %rd16;
	ld.global.f64 	%fd13, [%rd17];
	cvta.to.global.u64 	%rd18, %rd144;
	add.s64 	%rd19, %rd18, %rd14;
	ld.global.f64 	%fd14, [%rd19];
	add.s64 	%rd20, %rd19, %rd16;
	ld.global.f64 	%fd15, [%rd20];
	add.s64 	%rd21, %rd20, %rd16;
	ld.global.f64 	%fd16, [%rd21];
	cvta.to.global.u64 	%rd22, %rd145;
	add.s64 	%rd23, %rd22, %rd14;
	ld.global.f64 	%fd17, [%rd23];
	add.s64 	%rd24, %rd23, %rd16;
	ld.global.f64 	%fd18, [%rd24];
	add.s64 	%rd25, %rd24, %rd16;
	ld.global.f64 	%fd19, [%rd25];
	sub.f64 	%fd20, %fd12, %fd13;
	add.f64 	%fd21, %fd12, %fd13;
	div.rn.f64 	%fd22, %fd20, %fd21;
	mov.f64 	%fd23, 0d3FF0000000000000;
	sub.f64 	%fd24, %fd23, %fd22;
	mul.f64 	%fd25, %fd24, 0d3FE0000000000000;
	sub.f64 	%fd26, %fd693, %fd692;
	fma.rn.f64 	%fd27, %fd26, %fd25, %fd692;
	sub.f64 	%fd28, %fd689, %fd688;
	fma.rn.f64 	%fd29, %fd28, %fd25, %fd688;
	rcp.rn.f64 	%fd30, %fd29;
	mov.f64 	%fd31, 0d4000000000000000;
	sub.f64 	%fd32, %fd31, %fd30;
	mul.f64 	%fd33, %fd32, 0d4020000000000000;
	mov.f64 	%fd34, 0d4020000000000000;
	sub.f64 	%fd35, %fd34, %fd30;
	div.rn.f64 	%fd36, %fd33, %fd35;
	sub.f64 	%fd37, %fd691, %fd690;
	fma.rn.f64 	%fd38, %fd37, %fd25, %fd690;
	add.f64 	%fd39, %fd38, 0dBFE0000000000000;
	div.rn.f64 	%fd40, %fd39, 0d4008000000000000;
	cvta.to.global.u64 	%rd26, %rd140;
	add.s64 	%rd27, %rd26, %rd14;
	ld.global.f64 	%fd41, [%rd27];
	mul.f64 	%fd42, %fd41, 0dC03E000000000000;
	cvta.to.global.u64 	%rd28, %rd139;
	mul.wide.s32 	%rd29, %r54, 4;
	add.s64 	%rd30, %rd28, %rd29;
	ld.global.u32 	%r20, [%rd30];
	mul.wide.s32 	%rd31, %r20, 8;
	add.s64 	%rd32, %rd26, %rd31;
	ld.global.f64 	%fd43, [%rd32];
	mul.f64 	%fd44, %fd43, 0d4026000000000000;
	sub.f64 	%fd45, %fd42, %fd44;
	mul.f64 	%fd46, %fd43, 0dC010000000000000;
	fma.rn.f64 	%fd47, %fd41, 0d4028000000000000, %fd46;
	mul.wide.s32 	%rd33, %r53, 4;
	add.s64 	%rd34, %rd30, %rd33;
	ld.global.u32 	%r21, [%rd34];
	mul.wide.s32 	%rd35, %r21, 8;
	add.s64 	%rd36, %rd26, %rd35;
	ld.global.f64 	%fd48, [%rd36];
	add.f64 	%fd49, %fd43, %fd48;
	mul.f64 	%fd50, %fd48, 0d4026000000000000;
	sub.f64 	%fd51, %fd45, %fd50;
	mul.f64 	%fd52, %fd48, 0d4010000000000000;
	sub.f64 	%fd53, %fd47, %fd52;
	sub.f64 	%fd54, %fd43, %fd48;
	add.f64 	%fd55, %fd46, %fd52;
	add.f64 	%fd56, %fd48, %fd48;
	fma.rn.f64 	%fd57, %fd43, 0d4000000000000000, %fd56;
	sub.f64 	%fd58, %fd46, %fd52;
	add.s64 	%rd37, %rd34, %rd33;
	ld.global.u32 	%r22, [%rd37];
	mul.wide.s32 	%rd38, %r22, 8;
	add.s64 	%rd39, %rd26, %rd38;
	ld.global.f64 	%fd59, [%rd39];
	add.f64 	%fd60, %fd49, %fd59;
	mul.f64 	%fd61, %fd59, 0d4026000000000000;
	sub.f64 	%fd62, %fd51, %fd61;
	mul.f64 	%fd63, %fd59, 0d4010000000000000;
	sub.f64 	%fd64, %fd53, %fd63;
	sub.f64 	%fd65, %fd57, %fd59;
	fma.rn.f64 	%fd66, %fd59, 0d4000000000000000, %fd58;
	mul.f64 	%fd67, %fd59, 0dC000000000000000;
	add.s64 	%rd40, %rd37, %rd33;
	ld.global.u32 	%r23, [%rd40];
	mul.wide.s32 	%rd41, %r23, 8;
	add.s64 	%rd42, %rd26, %rd41;
	ld.global.f64 	%fd68, [%rd42];
	add.f64 	%fd69, %fd60, %fd68;
	mul.f64 	%fd70, %fd68, 0d4026000000000000;
	sub.f64 	%fd71, %fd62, %fd70;
	mul.f64 	%fd72, %fd68, 0d4010000000000000;
	sub.f64 	%fd73, %fd64, %fd72;
	sub.f64 	%fd74, %fd59, %fd68;
	sub.f64 	%fd75, %fd72, %fd63;
	sub.f64 	%fd76, %fd65, %fd68;
	add.f64 	%fd77, %fd68, %fd68;
	add.f64 	%fd78, %fd66, %fd77;
	add.f64 	%fd79, %fd59, %fd68;
	sub.f64 	%fd80, %fd67, %fd77;
	add.s64 	%rd43, %rd40, %rd33;
	ld.global.u32 	%r24, [%rd43];
	mul.wide.s32 	%rd44, %r24, 8;
	add.s64 	%rd45, %rd26, %rd44;
	ld.global.f64 	%fd81, [%rd45];
	add.f64 	%fd82, %fd69, %fd81;
	mul.f64 	%fd83, %fd81, 0d4026000000000000;
	sub.f64 	%fd84, %fd71, %fd83;
	mul.f64 	%fd85, %fd81, 0d4010000000000000;
	sub.f64 	%fd86, %fd73, %fd85;
	sub.f64 	%fd87, %fd76, %fd81;
	fma.rn.f64 	%fd88, %fd81, 0d4000000000000000, %fd78;
	sub.f64 	%fd89, %fd79, %fd81;
	fma.rn.f64 	%fd90, %fd81, 0d4000000000000000, %fd80;
	add.s64 	%rd46, %rd43, %rd33;
	ld.global.u32 	%r25, [%rd46];
	mul.wide.s32 	%rd47, %r25, 8;
	add.s64 	%rd48, %rd26, %rd47;
	ld.global.f64 	%fd91, [%rd48];
	add.f64 	%fd92, %fd82, %fd91;
	mul.f64 	%fd93, %fd91, 0d4026000000000000;
	sub.f64 	%fd94, %fd84, %fd93;
	mul.f64 	%fd95, %fd91, 0d4010000000000000;
	sub.f64 	%fd96, %fd86, %fd95;
	sub.f64 	%fd97, %fd81, %fd91;
	sub.f64 	%fd98, %fd95, %fd85;
	sub.f64 	%fd99, %fd87, %fd91;
	fma.rn.f64 	%fd100, %fd91, 0d4000000000000000, %fd88;
	sub.f64 	%fd101, %fd89, %fd91;
	fma.rn.f64 	%fd102, %fd91, 0d4000000000000000, %fd90;
	add.s64 	%rd49, %rd46, %rd33;
	ld.global.u32 	%r26, [%rd49];
	mul.wide.s32 	%rd50, %r26, 8;
	add.s64 	%rd51, %rd26, %rd50;
	ld.global.f64 	%fd103, [%rd51];
	add.f64 	%fd104, %fd92, %fd103;
	fma.rn.f64 	%fd105, %fd103, 0d4020000000000000, %fd94;
	add.f64 	%fd106, %fd96, %fd103;
	add.f64 	%fd107, %fd54, %fd103;
	add.f64 	%fd108, %fd55, %fd103;
	add.f64 	%fd109, %fd74, %fd103;
	add.f64 	%fd110, %fd75, %fd103;
	add.f64 	%fd111, %fd99, %fd103;
	add.f64 	%fd112, %fd100, %fd103;
	add.f64 	%fd113, %fd101, %fd103;
	add.f64 	%fd114, %fd102, %fd103;
	add.s64 	%rd52, %rd49, %rd33;
	ld.global.u32 	%r27, [%rd52];
	mul.wide.s32 	%rd53, %r27, 8;
	add.s64 	%rd54, %rd26, %rd53;
	ld.global.f64 	%fd115, [%rd54];
	add.f64 	%fd116, %fd104, %fd115;
	fma.rn.f64 	%fd117, %fd115, 0d4020000000000000, %fd105;
	add.f64 	%fd118, %fd106, %fd115;
	sub.f64 	%fd119, %fd107, %fd115;
	sub.f64 	%fd120, %fd108, %fd115;
	sub.f64 	%fd121, %fd109, %fd115;
	sub.f64 	%fd122, %fd110, %fd115;
	add.f64 	%fd123, %fd111, %fd115;
	add.f64 	%fd124, %fd112, %fd115;
	add.f64 	%fd125, %fd113, %fd115;
	add.f64 	%fd126, %fd114, %fd115;
	add.f64 	%fd127, %fd103, %fd115;
	sub.f64 	%fd128, %fd103, %fd115;
	sub.f64 	%fd129, %fd115, %fd103;
	add.s64 	%rd55, %rd52, %rd33;
	ld.global.u32 	%r28, [%rd55];
	mul.wide.s32 	%rd56, %r28, 8;
	add.s64 	%rd57, %rd26, %rd56;
	ld.global.f64 	%fd130, [%rd57];
	add.f64 	%fd131, %fd116, %fd130;
	fma.rn.f64 	%fd132, %fd130, 0d4020000000000000, %fd117;
	add.f64 	%fd133, %fd118, %fd130;
	add.f64 	%fd134, %fd119, %fd130;
	add.f64 	%fd135, %fd120, %fd130;
	sub.f64 	%fd136, %fd121, %fd130;
	sub.f64 	%fd137, %fd122, %fd130;
	add.f64 	%fd138, %fd123, %fd130;
	add.f64 	%fd139, %fd124, %fd130;
	add.f64 	%fd140, %fd125, %fd130;
	add.f64 	%fd141, %fd126, %fd130;
	sub.f64 	%fd142, %fd127, %fd130;
	add.f64 	%fd143, %fd128, %fd130;
	add.f64 	%fd144, %fd129, %fd130;
	add.s64 	%rd58, %rd55, %rd33;
	ld.global.u32 	%r29, [%rd58];
	mul.wide.s32 	%rd59, %r29, 8;
	add.s64 	%rd60, %rd26, %rd59;
	ld.global.f64 	%fd145, [%rd60];
	add.f64 	%fd146, %fd131, %fd145;
	fma.rn.f64 	%fd147, %fd145, 0d4020000000000000, %fd132;
	add.f64 	%fd148, %fd133, %fd145;
	sub.f64 	%fd149, %fd134, %fd145;
	sub.f64 	%fd150, %fd135, %fd145;
	add.f64 	%fd151, %fd136, %fd145;
	add.f64 	%fd152, %fd137, %fd145;
	add.f64 	%fd153, %fd138, %fd145;
	add.f64 	%fd154, %fd139, %fd145;
	add.f64 	%fd155, %fd140, %fd145;
	add.f64 	%fd156, %fd141, %fd145;
	sub.f64 	%fd157, %fd142, %fd145;
	sub.f64 	%fd158, %fd143, %fd145;
	sub.f64 	%fd159, %fd144, %fd145;
	add.s64 	%rd61, %rd58, %rd33;
	ld.global.u32 	%r30, [%rd61];
	mul.wide.s32 	%rd62, %r30, 8;
	add.s64 	%rd63, %rd26, %rd62;
	ld.global.f64 	%fd160, [%rd63];
	add.f64 	%fd161, %fd146, %fd160;
	fma.rn.f64 	%fd162, %fd160, 0d4020000000000000, %fd147;
	add.f64 	%fd163, %fd148, %fd160;
	add.f64 	%fd164, %fd149, %fd160;
	add.f64 	%fd165, %fd150, %fd160;
	add.f64 	%fd166, %fd97, %fd160;
	add.f64 	%fd167, %fd98, %fd160;
	add.f64 	%fd168, %fd153, %fd160;
	add.f64 	%fd169, %fd154, %fd160;
	sub.f64 	%fd170, %fd155, %fd160;
	sub.f64 	%fd171, %fd156, %fd160;
	sub.f64 	%fd172, %fd158, %fd160;
	add.s64 	%rd64, %rd61, %rd33;
	ld.global.u32 	%r31, [%rd64];
	mul.wide.s32 	%rd65, %r31, 8;
	add.s64 	%rd66, %rd26, %rd65;
	ld.global.f64 	%fd173, [%rd66];
	add.f64 	%fd174, %fd161, %fd173;
	fma.rn.f64 	%fd175, %fd173, 0d4020000000000000, %fd162;
	add.f64 	%fd176, %fd163, %fd173;
	sub.f64 	%fd177, %fd164, %fd173;
	sub.f64 	%fd178, %fd165, %fd173;
	sub.f64 	%fd179, %fd166, %fd173;
	sub.f64 	%fd180, %fd167, %fd173;
	add.f64 	%fd181, %fd168, %fd173;
	add.f64 	%fd182, %fd169, %fd173;
	sub.f64 	%fd183, %fd170, %fd173;
	sub.f64 	%fd184, %fd171, %fd173;
	add.f64 	%fd185, %fd160, %fd173;
	add.f64 	%fd186, %fd172, %fd173;
	sub.f64 	%fd187, %fd160, %fd173;
	add.s64 	%rd67, %rd64, %rd33;
	ld.global.u32 	%r32, [%rd67];
	mul.wide.s32 	%rd68, %r32, 8;
	add.s64 	%rd69, %rd26, %rd68;
	ld.global.f64 	%fd188, [%rd69];
	add.f64 	%fd189, %fd174, %fd188;
	fma.rn.f64 	%fd190, %fd188, 0d4020000000000000, %fd175;
	add.f64 	%fd191, %fd176, %fd188;
	add.f64 	%fd192, %fd177, %fd188;
	add.f64 	%fd193, %fd178, %fd188;
	sub.f64 	%fd194, %fd179, %fd188;
	sub.f64 	%fd195, %fd180, %fd188;
	add.f64 	%fd196, %fd181, %fd188;
	add.f64 	%fd197, %fd182, %fd188;
	sub.f64 	%fd198, %fd183, %fd188;
	sub.f64 	%fd199, %fd184, %fd188;
	sub.f64 	%fd200, %fd185, %fd188;
	sub.f64 	%fd201, %fd186, %fd188;
	sub.f64 	%fd202, %fd187, %fd188;
	add.s64 	%rd70, %rd67, %rd33;
	ld.global.u32 	%r33, [%rd70];
	mul.wide.s32 	%rd71, %r33, 8;
	add.s64 	%rd72, %rd26, %rd71;
	ld.global.f64 	%fd203, [%rd72];
	add.f64 	%fd204, %fd189, %fd203;
	fma.rn.f64 	%fd205, %fd203, 0d4020000000000000, %fd190;
	add.f64 	%fd206, %fd191, %fd203;
	sub.f64 	%fd207, %fd192, %fd203;
	sub.f64 	%fd208, %fd193, %fd203;
	add.f64 	%fd209, %fd194, %fd203;
	add.f64 	%fd210, %fd195, %fd203;
	add.f64 	%fd211, %fd196, %fd203;
	add.f64 	%fd212, %fd197, %fd203;
	sub.f64 	%fd213, %fd198, %fd203;
	sub.f64 	%fd214, %fd199, %fd203;
	sub.f64 	%fd215, %fd200, %fd203;
	add.f64 	%fd216, %fd201, %fd203;
	add.f64 	%fd217, %fd202, %fd203;
	add.s64 	%rd73, %rd70, %rd33;
	ld.global.u32 	%r34, [%rd73];
	mul.wide.s32 	%rd74, %r34, 8;
	add.s64 	%rd75, %rd26, %rd74;
	ld.global.f64 	%fd218, [%rd75];
	add.f64 	%fd219, %fd204, %fd218;
	fma.rn.f64 	%fd220, %fd218, 0d4020000000000000, %fd205;
	add.f64 	%fd221, %fd206, %fd218;
	add.f64 	%fd222, %fd151, %fd218;
	add.f64 	%fd223, %fd152, %fd218;
	add.f64 	%fd224, %fd209, %fd218;
	add.f64 	%fd225, %fd210, %fd218;
	add.f64 	%fd226, %fd218, %fd218;
	sub.f64 	%fd227, %fd211, %fd226;
	sub.f64 	%fd228, %fd212, %fd226;
	add.f64 	%fd229, %fd159, %fd218;
	sub.f64 	%fd230, %fd217, %fd218;
	add.s64 	%rd76, %rd73, %rd33;
	ld.global.u32 	%r35, [%rd76];
	mul.wide.s32 	%rd77, %r35, 8;
	add.s64 	%rd78, %rd26, %rd77;
	ld.global.f64 	%fd231, [%rd78];
	add.f64 	%fd232, %fd219, %fd231;
	fma.rn.f64 	%fd233, %fd231, 0d4020000000000000, %fd220;
	add.f64 	%fd234, %fd221, %fd231;
	sub.f64 	%fd235, %fd222, %fd231;
	sub.f64 	%fd236, %fd223, %fd231;
	sub.f64 	%fd237, %fd224, %fd231;
	sub.f64 	%fd238, %fd225, %fd231;
	add.f64 	%fd239, %fd231, %fd231;
	sub.f64 	%fd240, %fd227, %fd239;
	sub.f64 	%fd241, %fd228, %fd239;
	add.f64 	%fd242, %fd218, %fd231;
	sub.f64 	%fd243, %fd229, %fd231;
	add.f64 	%fd244, %fd230, %fd231;
	add.s64 	%rd79, %rd76, %rd33;
	ld.global.u32 	%r36, [%rd79];
	mul.wide.s32 	%rd80, %r36, 8;
	add.s64 	%rd81, %rd26, %rd80;
	ld.global.f64 	%fd245, [%rd81];
	add.f64 	%fd246, %fd232, %fd245;
	fma.rn.f64 	%fd247, %fd245, 0d4020000000000000, %fd233;
	add.f64 	%fd248, %fd234, %fd245;
	add.f64 	%fd249, %fd235, %fd245;
	add.f64 	%fd250, %fd236, %fd245;
	sub.f64 	%fd251, %fd237, %fd245;
	sub.f64 	%fd252, %fd238, %fd245;
	add.f64 	%fd253, %fd245, %fd245;
	sub.f64 	%fd254, %fd240, %fd253;
	sub.f64 	%fd255, %fd241, %fd253;
	sub.f64 	%fd256, %fd242, %fd245;
	add.f64 	%fd257, %fd243, %fd245;
	add.f64 	%fd258, %fd244, %fd245;
	add.s64 	%rd82, %rd79, %rd33;
	ld.global.u32 	%r37, [%rd82];
	mul.wide.s32 	%rd83, %r37, 8;
	add.s64 	%rd84, %rd26, %rd83;
	ld.global.f64 	%fd259, [%rd84];
	add.f64 	%fd260, %fd246, %fd259;
	fma.rn.f64 	%fd261, %fd259, 0d4020000000000000, %fd247;
	add.f64 	%fd262, %fd248, %fd259;
	sub.f64 	%fd263, %fd249, %fd259;
	sub.f64 	%fd264, %fd250, %fd259;
	add.f64 	%fd265, %fd251, %fd259;
	add.f64 	%fd266, %fd252, %fd259;
	add.f64 	%fd267, %fd259, %fd259;
	sub.f64 	%fd268, %fd254, %fd267;
	sub.f64 	%fd269, %fd255, %fd267;
	sub.f64 	%fd270, %fd256, %fd259;
	sub.f64 	%fd271, %fd257, %fd259;
	sub.f64 	%fd272, %fd258, %fd259;
	mul.f64 	%fd273, %fd12, %fd17;
	fma.rn.f64 	%fd274, %fd13, %fd14, %fd273;
	mul.f64 	%fd275, %fd12, %fd18;
	fma.rn.f64 	%fd276, %fd13, %fd15, %fd275;
	mul.f64 	%fd277, %fd12, %fd19;
	fma.rn.f64 	%fd278, %fd13, %fd16, %fd277;
	cvta.to.global.u64 	%rd85, %rd146;
	add.s64 	%rd86, %rd85, %rd14;
	ld.global.f64 	%fd279, [%rd86];
	add.s64 	%rd87, %rd86, %rd16;
	ld.global.f64 	%fd280, [%rd87];
	add.s64 	%rd88, %rd87, %rd16;
	ld.global.f64 	%fd281, [%rd88];
	cvta.to.global.u64 	%rd89, %rd147;
	add.s64 	%rd90, %rd89, %rd14;
	ld.global.f64 	%fd282, [%rd90];
	cvta.to.global.u64 	%rd91, %rd148;
	add.s64 	%rd92, %rd91, %rd14;
	ld.global.f64 	%fd283, [%rd92];
	mul.f64 	%fd284, %fd12, %fd283;
	div.rn.f64 	%fd285, %fd284, %fd21;
	setp.gt.f64 	%p3, %fd22, 0d0000000000000000;
	selp.f64 	%fd286, 0d3FF0000000000000, 0d0000000000000000, %p3;
	mul.f64 	%fd287, %fd13, %fd283;
	div.rn.f64 	%fd288, %fd287, %fd21;
	setp.lt.f64 	%p4, %fd22, 0d0000000000000000;
	selp.f64 	%fd289, 0d3FF0000000000000, 0d0000000000000000, %p4;
	mul.f64 	%fd290, %fd288, %fd289;
	fma.rn.f64 	%fd291, %fd285, %fd286, %fd290;
	mul.f64 	%fd292, %fd282, 0d3FE0000000000000;
	mul.f64 	%fd293, %fd40, %fd292;
	div.rn.f64 	%fd294, %fd293, %fd291;
	add.f64 	%fd295, %fd294, 0d3FF0000000000000;
	mul.f64 	%fd296, %fd295, 0d3FE0000000000000;
	setp.eq.f64 	%p5, %fd282, 0d3FF0000000000000;
	selp.f64 	%fd297, 0d3FE0000000000000, %fd296, %p5;
	mul.f64 	%fd298, %fd292, 0d0000000000000000;
	sqrt.rn.f64 	%fd299, %fd291;
	div.rn.f64 	%fd300, %fd298, %fd299;
	selp.f64 	%fd301, 0d0000000000000000, %fd300, %p5;
	div.rn.f64 	%fd302, %fd207, %fd27;
	mul.f64 	%fd303, %fd694, %fd282;
	fma.rn.f64 	%fd304, %fd274, %fd1, %fd303;
	fma.rn.f64 	%fd305, %fd20, %fd279, %fd304;
	fma.rn.f64 	%fd306, %fd305, 0d3FE0000000000000, %fd302;
	div.rn.f64 	%fd307, %fd263, %fd27;
	mul.f64 	%fd308, %fd695, %fd282;
	fma.rn.f64 	%fd309, %fd276, %fd1, %fd308;
	fma.rn.f64 	%fd310, %fd20, %fd280, %fd309;
	fma.rn.f64 	%fd311, %fd310, 0d3FE0000000000000, %fd307;
	div.rn.f64 	%fd312, %fd265, %fd27;
	mul.f64 	%fd313, %fd696, %fd282;
	fma.rn.f64 	%fd314, %fd278, %fd1, %fd313;
	fma.rn.f64 	%fd315, %fd20, %fd281, %fd314;
	fma.rn.f64 	%fd316, %fd315, 0d3FE0000000000000, %fd312;
	mul.f64 	%fd317, %fd311, %fd311;
	fma.rn.f64 	%fd318, %fd306, %fd306, %fd317;
	fma.rn.f64 	%fd319, %fd316, %fd316, %fd318;
	sqrt.rn.f64 	%fd320, %fd319;
	mul.f64 	%fd321, %fd301, %fd320;
	fma.rn.f64 	%fd322, %fd297, %fd297, %fd321;
	sqrt.rn.f64 	%fd323, %fd322;
	add.f64 	%fd324, %fd297, %fd323;
	div.rn.f64 	%fd325, %fd306, %fd324;
	div.rn.f64 	%fd326, %fd311, %fd324;
	div.rn.f64 	%fd327, %fd316, %fd324;
	mul.f64 	%fd328, %fd326, %fd326;
	fma.rn.f64 	%fd329, %fd325, %fd325, %fd328;
	mul.f64 	%fd330, %fd327, %fd327;
	add.f64 	%fd331, %fd330, %fd329;
	sqrt.rn.f64 	%fd332, %fd331;
	neg.f64 	%fd333, %fd282;
	mul.f64 	%fd334, %fd40, %fd333;
	div.rn.f64 	%fd335, %fd334, %fd291;
	mul.f64 	%fd336, %fd335, %fd325;
	mul.f64 	%fd337, %fd282, 0d0000000000000000;
	div.rn.f64 	%fd338, %fd337, %fd299;
	mul.f64 	%fd339, %fd338, %fd332;
	mul.f64 	%fd340, %fd325, %fd339;
	sub.f64 	%fd341, %fd336, %fd340;
	fma.rn.f64 	%fd342, %fd694, %fd282, %fd341;
	mul.f64 	%fd343, %fd335, %fd326;
	mul.f64 	%fd344, %fd326, %fd339;
	sub.f64 	%fd345, %fd343, %fd344;
	fma.rn.f64 	%fd346, %fd695, %fd282, %fd345;
	mul.f64 	%fd347, %fd335, %fd327;
	mul.f64 	%fd348, %fd327, %fd339;
	sub.f64 	%fd349, %fd347, %fd348;
	fma.rn.f64 	%fd350, %fd696, %fd282, %fd349;
	selp.f64 	%fd351, %fd694, %fd342, %p5;
	selp.f64 	%fd352, %fd695, %fd346, %p5;
	selp.f64 	%fd353, %fd696, %fd350, %p5;
	fma.rn.f64 	%fd354, %fd278, %fd1, %fd353;
	fma.rn.f64 	%fd355, %fd20, %fd281, %fd354;
	mul.f64 	%fd356, %fd27, %fd355;
	fma.rn.f64 	%fd357, %fd276, %fd1, %fd352;
	fma.rn.f64 	%fd358, %fd20, %fd280, %fd357;
	mul.f64 	%fd359, %fd27, %fd358;
	fma.rn.f64 	%fd360, %fd274, %fd1, %fd351;
	fma.rn.f64 	%fd361, %fd20, %fd279, %fd360;
	mul.f64 	%fd362, %fd27, %fd361;
	mov.f64 	%fd363, 0d3FE0000000000000;
	div.rn.f64 	%fd364, %fd363, %fd282;
	mul.f64 	%fd365, %fd27, 0dBFE0000000000000;
	mul.f64 	%fd366, %fd365, %fd332;
	mul.f64 	%fd367, %fd332, %fd366;
	div.rn.f64 	%fd368, %fd367, %fd282;
	add.f64 	%fd369, %fd260, %fd368;
	mul.f64 	%fd370, %fd364, %fd369;
	mul.f64 	%fd371, %fd331, 0d4033000000000000;
	div.rn.f64 	%fd372, %fd371, %fd282;
	fma.rn.f64 	%fd373, %fd27, 0dC03E000000000000, %fd372;
	mul.f64 	%fd374, %fd370, 0d404C800000000000;
	fma.rn.f64 	%fd375, %fd282, %fd374, %fd373;
	sub.f64 	%fd376, %fd375, %fd261;
	fma.rn.f64 	%fd377, %fd30, %fd376, %fd261;
	mul.f64 	%fd378, %fd331, 0dC016000000000000;
	div.rn.f64 	%fd379, %fd378, %fd282;
	fma.rn.f64 	%fd380, %fd27, 0d4028000000000000, %fd379;
	mul.f64 	%fd381, %fd370, 0dC03B000000000000;
	fma.rn.f64 	%fd382, %fd282, %fd381, %fd380;
	sub.f64 	%fd383, %fd382, %fd262;
	fma.rn.f64 	%fd384, %fd30, %fd383, %fd262;
	add.f64 	%fd385, %fd207, %fd362;
	mul.f64 	%fd386, %fd325, 0dBFE5555555555555;
	mul.f64 	%fd387, %fd27, %fd386;
	sub.f64 	%fd388, %fd387, %fd208;
	fma.rn.f64 	%fd389, %fd36, %fd388, %fd208;
	fma.rn.f64 	%fd390, %fd36, 0dBFE0000000000000, 0d3FF0000000000000;
	mul.f64 	%fd391, %fd362, 0dBFE5555555555555;
	fma.rn.f64 	%fd392, %fd390, %fd391, %fd389;
	add.f64 	%fd393, %fd263, %fd359;
	mul.f64 	%fd394, %fd326, 0dBFE5555555555555;
	mul.f64 	%fd395, %fd27, %fd394;
	sub.f64 	%fd396, %fd395, %fd264;
	fma.rn.f64 	%fd397, %fd36, %fd396, %fd264;
	mul.f64 	%fd398, %fd359, 0dBFE5555555555555;
	fma.rn.f64 	%fd399, %fd390, %fd398, %fd397;
	add.f64 	%fd400, %fd265, %fd356;
	mul.f64 	%fd401, %fd327, 0dBFE5555555555555;
	mul.f64 	%fd402, %fd27, %fd401;
	sub.f64 	%fd403, %fd402, %fd266;
	fma.rn.f64 	%fd404, %fd36, %fd403, %fd266;
	mul.f64 	%fd405, %fd356, 0dBFE5555555555555;
	fma.rn.f64 	%fd406, %fd390, %fd405, %fd404;
	add.f64 	%fd407, %fd325, %fd325;
	mul.f64 	%fd408, %fd325, %fd407;
	sub.f64 	%fd409, %fd408, %fd328;
	sub.f64 	%fd410, %fd409, %fd330;
	mul.f64 	%fd411, %fd27, %fd410;
	div.rn.f64 	%fd412, %fd411, %fd282;
	sub.f64 	%fd413, %fd412, %fd268;
	fma.rn.f64 	%fd414, %fd30, %fd413, %fd268;
	div.rn.f64 	%fd415, %fd410, %fd282;
	mul.f64 	%fd416, %fd365, %fd415;
	sub.f64 	%fd417, %fd416, %fd269;
	fma.rn.f64 	%fd418, %fd30, %fd417, %fd269;
	sub.f64 	%fd419, %fd328, %fd330;
	mul.f64 	%fd420, %fd27, %fd419;
	div.rn.f64 	%fd421, %fd420, %fd282;
	sub.f64 	%fd422, %fd421, %fd213;
	fma.rn.f64 	%fd423, %fd30, %fd422, %fd213;
	mul.f64 	%fd424, %fd421, 0dBFE0000000000000;
	sub.f64 	%fd425, %fd424, %fd214;
	fma.rn.f64 	%fd426, %fd30, %fd425, %fd214;
	mul.f64 	%fd427, %fd27, %fd325;
	mul.f64 	%fd428, %fd326, %fd427;
	div.rn.f64 	%fd429, %fd428, %fd282;
	sub.f64 	%fd430, %fd429, %fd157;
	fma.rn.f64 	%fd431, %fd30, %fd430, %fd157;
	mul.f64 	%fd432, %fd27, %fd326;
	mul.f64 	%fd433, %fd327, %fd432;
	div.rn.f64 	%fd434, %fd433, %fd282;
	sub.f64 	%fd435, %fd434, %fd270;
	fma.rn.f64 	%fd436, %fd30, %fd435, %fd270;
	mul.f64 	%fd437, %fd327, %fd427;
	div.rn.f64 	%fd438, %fd437, %fd282;
	sub.f64 	%fd439, %fd438, %fd215;
	fma.rn.f64 	%fd440, %fd30, %fd439, %fd215;
	mul.f64 	%fd441, %fd36, %fd216;
	sub.f64 	%fd442, %fd216, %fd441;
	mul.f64 	%fd443, %fd36, %fd271;
	sub.f64 	%fd444, %fd271, %fd443;
	mul.f64 	%fd445, %fd36, %fd272;
	sub.f64 	%fd446, %fd272, %fd445;
	mul.f64 	%fd447, %fd27, 0d3FAAF286BCA1AF28;
	fma.rn.f64 	%fd448, %fd377, 0dBF89AA066A819A9E, %fd447;
	fma.rn.f64 	%fd449, %fd384, 0d3FA8618618618619, %fd448;
	st.global.f64 	[%rd27], %fd449;
	fma.rn.f64 	%fd450, %fd377, 0dBF72D204B4812D20, %fd447;
	fma.rn.f64 	%fd451, %fd384, 0dBF9041041041040F, %fd450;
	sub.f64 	%fd452, %fd385, %fd392;
	fma.rn.f64 	%fd453, %fd452, 0d3FB999999999999A, %fd451;
	sub.f64 	%fd454, %fd414, %fd418;
	fma.rn.f64 	%fd455, %fd454, 0d3FAC71C71C71C71C, %fd453;
	st.global.f64 	[%rd36], %fd455;
	sub.f64 	%fd456, %fd392, %fd385;
	fma.rn.f64 	%fd457, %fd456, 0d3FB999999999999A, %fd451;
	fma.rn.f64 	%fd458, %fd454, 0d3FAC71C71C71C71C, %fd457;
	st.global.f64 	[%rd32], %fd458;
	sub.f64 	%fd459, %fd393, %fd399;
	fma.rn.f64 	%fd460, %fd459, 0d3FB999999999999A, %fd451;
	sub.f64 	%fd461, %fd418, %fd414;
	fma.rn.f64 	%fd462, %fd461, 0d3F9C71C71C71C71D, %fd460;
	sub.f64 	%fd463, %fd423, %fd426;
	fma.rn.f64 	%fd464, %fd463, 0d3FB5555555555555, %fd462;
	st.global.f64 	[%rd42], %fd464;
	sub.f64 	%fd465, %fd399, %fd393;
	fma.rn.f64 	%fd466, %fd465, 0d3FB999999999999A, %fd451;
	fma.rn.f64 	%fd467, %fd461, 0d3F9C71C71C71C71D, %fd466;
	fma.rn.f64 	%fd468, %fd463, 0d3FB5555555555555, %fd467;
	st.global.f64 	[%rd39], %fd468;
	sub.f64 	%fd469, %fd400, %fd406;
	fma.rn.f64 	%fd470, %fd469, 0d3FB999999999999A, %fd451;
	fma.rn.f64 	%fd471, %fd461, 0d3F9C71C71C71C71D, %fd470;
	sub.f64 	%fd472, %fd426, %fd423;
	fma.rn.f64 	%fd473, %fd472, 0d3FB5555555555555, %fd471;
	st.global.f64 	[%rd48], %fd473;
	sub.f64 	%fd474, %fd406, %fd400;
	fma.rn.f64 	%fd475, %fd474, 0d3FB999999999999A, %fd451;
	fma.rn.f64 	%fd476, %fd461, 0d3F9C71C71C71C71D, %fd475;
	fma.rn.f64 	%fd477, %fd472, 0d3FB5555555555555, %fd476;
	st.global.f64 	[%rd45], %fd477;
	fma.rn.f64 	%fd478, %fd377, 0d3F6B6006D801B600, %fd447;
	fma.rn.f64 	%fd479, %fd384, 0d3F70410410410410, %fd478;
	add.f64 	%fd480, %fd385, %fd393;
	mul.f64 	%fd481, %fd480, 0d3FB999999999999A;
	add.f64 	%fd482, %fd481, %fd479;
	add.f64 	%fd483, %fd392, %fd399;
	mul.f64 	%fd484, %fd483, 0d3F9999999999999A;
	add.f64 	%fd485, %fd484, %fd482;
	mul.f64 	%fd486, %fd414, 0d3F9C71C71C71C71D;
	add.f64 	%fd487, %fd486, %fd485;
	mul.f64 	%fd488, %fd418, 0d3F8C71C71C71C71D;
	add.f64 	%fd489, %fd488, %fd487;
	mul.f64 	%fd490, %fd423, 0d3FB5555555555555;
	add.f64 	%fd491, %fd490, %fd489;
	mul.f64 	%fd492, %fd426, 0d3FA5555555555554;
	add.f64 	%fd493, %fd492, %fd491;
	mul.f64 	%fd494, %fd431, 0d3FD0000000000000;
	add.f64 	%fd495, %fd494, %fd493;
	sub.f64 	%fd496, %fd442, %fd444;
	fma.rn.f64 	%fd497, %fd496, 0d3FC0000000000000, %fd495;
	ld.global.u32 	%r38, [%rd52];
	mul.wide.s32 	%rd93, %r38, 8;
	add.s64 	%rd94, %rd26, %rd93;
	st.global.f64 	[%rd94], %fd497;
	sub.f64 	%fd498, %fd479, %fd481;
	sub.f64 	%fd499, %fd498, %fd484;
	add.f64 	%fd500, %fd486, %fd499;
	add.f64 	%fd501, %fd488, %fd500;
	add.f64 	%fd502, %fd490, %fd501;
	add.f64 	%fd503, %fd492, %fd502;
	add.f64 	%fd504, %fd494, %fd503;
	sub.f64 	%fd505, %fd444, %fd442;
	fma.rn.f64 	%fd506, %fd505, 0d3FC0000000000000, %fd504;
	ld.global.u32 	%r39, [%rd49];
	mul.wide.s32 	%rd95, %r39, 8;
	add.s64 	%rd96, %rd26, %rd95;
	st.global.f64 	[%rd96], %fd506;
	sub.f64 	%fd507, %fd385, %fd393;
	fma.rn.f64 	%fd508, %fd507, 0d3FB999999999999A, %fd479;
	sub.f64 	%fd509, %fd392, %fd399;
	fma.rn.f64 	%fd510, %fd509, 0d3F9999999999999A, %fd508;
	add.f64 	%fd511, %fd486, %fd510;
	add.f64 	%fd512, %fd488, %fd511;
	add.f64 	%fd513, %fd490, %fd512;
	add.f64 	%fd514, %fd492, %fd513;
	sub.f64 	%fd515, %fd514, %fd494;
	add.f64 	%fd516, %fd442, %fd444;
	mul.f64 	%fd517, %fd516, 0d3FC0000000000000;
	add.f64 	%fd518, %fd517, %fd515;
	ld.global.u32 	%r40, [%rd58];
	mul.wide.s32 	%rd97, %r40, 8;
	add.s64 	%rd98, %rd26, %rd97;
	st.global.f64 	[%rd98], %fd518;
	sub.f64 	%fd519, %fd393, %fd385;
	fma.rn.f64 	%fd520, %fd519, 0d3FB999999999999A, %fd479;
	sub.f64 	%fd521, %fd399, %fd392;
	fma.rn.f64 	%fd522, %fd521, 0d3F9999999999999A, %fd520;
	add.f64 	%fd523, %fd486, %fd522;
	add.f64 	%fd524, %fd488, %fd523;
	add.f64 	%fd525, %fd490, %fd524;
	add.f64 	%fd526, %fd492, %fd525;
	sub.f64 	%fd527, %fd526, %fd494;
	sub.f64 	%fd528, %fd527, %fd517;
	ld.global.u32 	%r41, [%rd55];
	mul.wide.s32 	%rd99, %r41, 8;
	add.s64 	%rd100, %rd26, %rd99;
	st.global.f64 	[%rd100], %fd528;
	add.f64 	%fd529, %fd385, %fd400;
	mul.f64 	%fd530, %fd529, 0d3FB999999999999A;
	add.f64 	%fd531, %fd530, %fd479;
	add.f64 	%fd532, %fd392, %fd406;
	mul.f64 	%fd533, %fd532, 0d3F9999999999999A;
	add.f64 	%fd534, %fd533, %fd531;
	add.f64 	%fd535, %fd486, %fd534;
	add.f64 	%fd536, %fd488, %fd535;
	sub.f64 	%fd537, %fd536, %fd490;
	sub.f64 	%fd538, %fd537, %fd492;
	mul.f64 	%fd539, %fd440, 0d3FD0000000000000;
	add.f64 	%fd540, %fd539, %fd538;
	sub.f64 	%fd541, %fd446, %fd442;
	fma.rn.f64 	%fd542, %fd541, 0d3FC0000000000000, %fd540;
	ld.global.u32 	%r42, [%rd64];
	mul.wide.s32 	%rd101, %r42, 8;
	add.s64 	%rd102, %rd26, %rd101;
	st.global.f64 	[%rd102], %fd542;
	sub.f64 	%fd543, %fd479, %fd530;
	sub.f64 	%fd544, %fd543, %fd533;
	add.f64 	%fd545, %fd486, %fd544;
	add.f64 	%fd546, %fd488, %fd545;
	sub.f64 	%fd547, %fd546, %fd490;
	sub.f64 	%fd548, %fd547, %fd492;
	add.f64 	%fd549, %fd539, %fd548;
	sub.f64 	%fd550, %fd442, %fd446;
	fma.rn.f64 	%fd551, %fd550, 0d3FC0000000000000, %fd549;
	ld.global.u32 	%r43, [%rd61];
	mul.wide.s32 	%rd103, %r43, 8;
	add.s64 	%rd104, %rd26, %rd103;
	st.global.f64 	[%rd104], %fd551;
	sub.f64 	%fd552, %fd385, %fd400;
	fma.rn.f64 	%fd553, %fd552, 0d3FB999999999999A, %fd479;
	sub.f64 	%fd554, %fd392, %fd406;
	fma.rn.f64 	%fd555, %fd554, 0d3F9999999999999A, %fd553;
	add.f64 	%fd556, %fd486, %fd555;
	add.f64 	%fd557, %fd488, %fd556;
	sub.f64 	%fd558, %fd557, %fd490;
	sub.f64 	%fd559, %fd558, %fd492;
	sub.f64 	%fd560, %fd559, %fd539;
	add.f64 	%fd561, %fd442, %fd446;
	mul.f64 	%fd562, %fd561, 0d3FC0000000000000;
	sub.f64 	%fd563, %fd560, %fd562;
	ld.global.u32 	%r44, [%rd70];
	mul.wide.s32 	%rd105, %r44, 8;
	add.s64 	%rd106, %rd26, %rd105;
	st.global.f64 	[%rd106], %fd563;
	sub.f64 	%fd564, %fd400, %fd385;
	fma.rn.f64 	%fd565, %fd564, 0d3FB999999999999A, %fd479;
	sub.f64 	%fd566, %fd406, %fd392;
	fma.rn.f64 	%fd567, %fd566, 0d3F9999999999999A, %fd565;
	add.f64 	%fd568, %fd486, %fd567;
	add.f64 	%fd569, %fd488, %fd568;
	sub.f64 	%fd570, %fd569, %fd490;
	sub.f64 	%fd571, %fd570, %fd492;
	sub.f64 	%fd572, %fd571, %fd539;
	add.f64 	%fd573, %fd562, %fd572;
	ld.global.u32 	%r45, [%rd67];
	mul.wide.s32 	%rd107, %r45, 8;
	add.s64 	%rd108, %rd26, %rd107;
	st.global.f64 	[%rd108], %fd573;
	add.f64 	%fd574, %fd393, %fd400;
	mul.f64 	%fd575, %fd574, 0d3FB999999999999A;
	add.f64 	%fd576, %fd575, %fd479;
	add.f64 	%fd577, %fd399, %fd406;
	mul.f64 	%fd578, %fd577, 0d3F9999999999999A;
	add.f64 	%fd579, %fd578, %fd576;
	mul.f64 	%fd580, %fd414, 0d3FAC71C71C71C71C;
	sub.f64 	%fd581, %fd579, %fd580;
	mul.f64 	%fd582, %fd418, 0d3F9C71C71C71C71D;
	sub.f64 	%fd583, %fd581, %fd582;
	mul.f64 	%fd584, %fd436, 0d3FD0000000000000;
	add.f64 	%fd585, %fd584, %fd583;
	sub.f64 	%fd586, %fd444, %fd446;
	fma.rn.f64 	%fd587, %fd586, 0d3FC0000000000000, %fd585;
	ld.global.u32 	%r46, [%rd76];
	mul.wide.s32 	%rd109, %r46, 8;
	add.s64 	%rd110, %rd26, %rd109;
	st.global.f64 	[%rd110], %fd587;
	sub.f64 	%fd588, %fd479, %fd575;
	sub.f64 	%fd589, %fd588, %fd578;
	sub.f64 	%fd590, %fd589, %fd580;
	sub.f64 	%fd591, %fd590, %fd582;
	add.f64 	%fd592, %fd584, %fd591;
	sub.f64 	%fd593, %fd446, %fd444;
	fma.rn.f64 	%fd594, %fd593, 0d3FC0000000000000, %fd592;
	ld.global.u32 	%r47, [%rd73];
	mul.wide.s32 	%rd111, %r47, 8;
	add.s64 	%rd112, %rd26, %rd111;
	st.global.f64 	[%rd112], %fd594;
	sub.f64 	%fd595, %fd393, %fd400;
	fma.rn.f64 	%fd596, %fd595, 0d3FB999999999999A, %fd479;
	sub.f64 	%fd597, %fd399, %fd406;
	fma.rn.f64 	%fd598, %fd597, 0d3F9999999999999A, %fd596;
	sub.f64 	%fd599, %fd598, %fd580;
	sub.f64 	%fd600, %fd599, %fd582;
	sub.f64 	%fd601, %fd600, %fd584;
	add.f64 	%fd602, %fd444, %fd446;
	mul.f64 	%fd603, %fd602, 0d3FC0000000000000;
	add.f64 	%fd604, %fd603, %fd601;
	ld.global.u32 	%r48, [%rd82];
	mul.wide.s32 	%rd113, %r48, 8;
	add.s64 	%rd114, %rd26, %rd113;
	st.global.f64 	[%rd114], %fd604;
	sub.f64 	%fd605, %fd400, %fd393;
	fma.rn.f64 	%fd606, %fd605, 0d3FB999999999999A, %fd479;
	sub.f64 	%fd607, %fd406, %fd399;
	fma.rn.f64 	%fd608, %fd607, 0d3F9999999999999A, %fd606;
	sub.f64 	%fd609, %fd608, %fd580;
	sub.f64 	%fd610, %fd609, %fd582;
	sub.f64 	%fd611, %fd610, %fd584;
	sub.f64 	%fd612, %fd611, %fd603;
	ld.global.u32 	%r49, [%rd79];
	mul.wide.s32 	%rd115, %r49, 8;
	add.s64 	%rd116, %rd26, %rd115;
	st.global.f64 	[%rd116], %fd612;
	cvta.to.global.u64 	%rd117, %rd149;
	add.s64 	%rd118, %rd117, %rd14;
	st.global.f64 	[%rd118], %fd325;
	add.s64 	%rd119, %rd118, %rd16;
	st.global.f64 	[%rd119], %fd326;
	add.s64 	%rd120, %rd119, %rd16;
	st.global.f64 	[%rd120], %fd327;
	cvta.to.global.u64 	%rd121, %rd150;
	add.s64 	%rd122, %rd121, %rd14;
	st.global.f64 	[%rd122], %fd370;
	add.f64 	%fd613, %fd13, %fd13;
	mul.f64 	%fd614, %fd613, %fd14;
	add.f64 	%fd615, %fd12, %fd12;
	mul.f64 	%fd616, %fd615, %fd17;
	sub.f64 	%fd617, %fd614, %fd616;
	div.rn.f64 	%fd618, %fd617, %fd21;
	div.rn.f64 	%fd619, %fd618, %fd21;
	mul.f64 	%fd620, %fd613, %fd15;
	mul.f64 	%fd621, %fd615, %fd18;
	sub.f64 	%fd622, %fd620, %fd621;
	div.rn.f64 	%fd623, %fd622, %fd21;
	div.rn.f64 	%fd624, %fd623, %fd21;
	mul.f64 	%fd625, %fd613, %fd16;
	mul.f64 	%fd626, %fd615, %fd19;
	sub.f64 	%fd627, %fd625, %fd626;
	div.rn.f64 	%fd628, %fd627, %fd21;
	div.rn.f64 	%fd629, %fd628, %fd21;
	mul.f64 	%fd630, %fd624, %fd624;
	fma.rn.f64 	%fd631, %fd619, %fd619, %fd630;
	fma.rn.f64 	%fd632, %fd629, %fd629, %fd631;
	sqrt.rn.f64 	%fd633, %fd632;
	setp.eq.f64 	%p6, %fd632, 0d0000000000000000;
	div.rn.f64 	%fd634, %fd619, %fd633;
	div.rn.f64 	%fd635, %fd624, %fd633;
	div.rn.f64 	%fd636, %fd629, %fd633;
	selp.f64 	%fd637, 0d0000000000000000, %fd634, %p6;
	selp.f64 	%fd638, 0d0000000000000000, %fd635, %p6;
	selp.f64 	%fd639, 0d0000000000000000, %fd636, %p6;
	rcp.rn.f64 	%fd640, %fd21;
	mul.f64 	%fd641, %fd12, 0d3FD5555555555555;
	cvta.to.global.u64 	%rd123, %rd141;
	add.s64 	%rd124, %rd123, %rd14;
	st.global.f64 	[%rd124], %fd641;
	mul.f64 	%fd642, %fd13, 0d3FD5555555555555;
	cvta.to.global.u64 	%rd125, %rd142;
	add.s64 	%rd126, %rd125, %rd14;
	st.global.f64 	[%rd126], %fd642;
	mul.f64 	%fd643, %fd12, 0d3FEE666666666666;
	mul.f64 	%fd644, %fd643, %fd13;
	mul.f64 	%fd645, %fd644, %fd640;
	mul.f64 	%fd646, %fd645, 0d3FBC71C71C71C71C;
	mul.f64 	%fd647, %fd646, %fd637;
	mul.f64 	%fd648, %fd12, %fd13;
	mul.f64 	%fd649, %fd648, %fd640;
	setp.leu.f64 	%p7, %fd649, 0d0000000000000000;
	selp.f64 	%fd650, 0d0000000000000000, %fd647, %p7;
	mul.f64 	%fd651, %fd325, 0d4012000000000000;
	add.f64 	%fd652, %fd651, 0d3FF0000000000000;
	mul.f64 	%fd653, %fd652, 0d3FBC71C71C71C71C;
	fma.rn.f64 	%fd654, %fd12, %fd653, %fd650;
	mul.f64 	%fd655, %fd13, %fd653;
	sub.f64 	%fd656, %fd655, %fd650;
	sub.f64 	%fd657, %fd23, %fd651;
	mul.f64 	%fd658, %fd657, 0d3FBC71C71C71C71C;
	mul.f64 	%fd659, %fd12, %fd658;
	sub.f64 	%fd660, %fd659, %fd650;
	fma.rn.f64 	%fd661, %fd13, %fd658, %fd650;
	add.s64 	%rd127, %rd123, %rd35;
	st.global.f64 	[%rd127], %fd654;
	add.s64 	%rd128, %rd125, %rd35;
	st.global.f64 	[%rd128], %fd656;
	add.s64 	%rd129, %rd123, %rd31;
	st.global.f64 	[%rd129], %fd660;
	add.s64 	%rd130, %rd125, %rd31;
	st.global.f64 	[%rd130], %fd661;
	mul.f64 	%fd662, %fd646, %fd638;
	selp.f64 	%fd663, 0d0000000000000000, %fd662, %p7;
	mul.f64 	%fd664, %fd326, 0d4012000000000000;
	add.f64 	%fd665, %fd664, 0d3FF0000000000000;
	mul.f64 	%fd666, %fd665, 0d3FBC71C71C71C71C;
	fma.rn.f64 	%fd667, %fd12, %fd666, %fd663;
	mul.f64 	%fd668, %fd13, %fd666;
	sub.f64 	%fd669, %fd668, %fd663;
	sub.f64 	%fd670, %fd23, %fd664;
	mul.f64 	%fd671, %fd670, 0d3FBC71C71C71C71C;
	mul.f64 	%fd672, %fd12, %fd671;
	sub.f64 	%fd673, %fd672, %fd663;
	fma.rn.f64 	%fd674, %fd13, %fd671, %fd663;
	add.s64 	%rd131, %rd123, %rd41;
	st.global.f64 	[%rd131], %fd667;
	add.s64 	%rd132, %rd125, %rd41;
	st.global.f64 	[%rd132], %fd669;
	add.s64 	%rd133, %rd123, %rd38;
	st.global.f64 	[%rd133], %fd673;
	add.s64 	%rd134, %rd125, %rd38;
	st.global.f64 	[%rd134], %fd674;
	mul.f64 	%fd675, %fd646, %fd639;
	selp.f64 	%fd676, 0d0000000000000000, %fd675, %p7;
	mul.f64 	%fd677, %fd327, 0d4012000000000000;
	add.f64 	%fd678, %fd677, 0d3FF0000000000000;
	mul.f64 	%fd679, %fd678, 0d3FBC71C71C71C71C;
	fma.rn.f64 	%fd680, %fd12, %fd679, %fd676;
	mul.f64 	%fd681, %fd13, %fd679;
	sub.f64 	%fd682, %fd681, %fd676;
	sub.f64 	%fd683, %fd23, %fd677;
	mul.f64 	%fd684, %fd683, 0d3FBC71C71C71C71C;
	mul.f64 	%fd685, %fd12, %fd684;
	sub.f64 	%fd686, %fd685, %fd676;
	fma.rn.f64 	%fd687, %fd13, %fd684, %fd676;
	add.s64 	%rd135, %rd123, %rd47;
	st.global.f64 	[%rd135], %fd680;
	add.s64 	%rd136, %rd125, %rd47;
	st.global.f64 	[%rd136], %fd682;
	add.s64 	%rd137, %rd123, %rd44;
	st.global.f64 	[%rd137], %fd686;
	add.s64 	%rd138, %rd125, %rd44;
	st.global.f64 	[%rd138], %fd687;
$L__BB2_4:
	add.s32 	%r55, %r55, 1;
	mov.u32 	%r50, %ntid.x;
	add.s32 	%r54, %r54, %r50;
	setp.ne.s32 	%p8, %r55, 1;
	@%p8 bra 	$L__BB2_2;
$L__BB2_5:
	ret;

}
	// .globl	_Z41dvc_ScaLBL_D3Q19_AAodd_GreyscaleColorChemPiPdS0_S0_S0_S0_iiiddddddddddddddS0_S0_S0_S0_S0_S0_S0_
.visible .entry _Z41dvc_ScaLBL_D3Q19_AAodd_GreyscaleColorChemPiPdS0_S0_S0_S0_iiiddddddddddddddS0_S0_S0_S0_S0_S0_S0_(
	.param .u64 .ptr .align 1 _Z41dvc_ScaLBL_D3Q19_AAodd_GreyscaleColorChemPiPdS0_S0_S0_S0_iiiddddddddddddddS0_S0_S0_S0_S0_S0_S0__param_0,
	.param .u64 .ptr .align 1 _Z41dvc_ScaLBL_D3Q19_AAodd_GreyscaleColorChemPiPdS0_S0_S0_S0_iiiddddddddddddddS0_S0_S0_S0_S0_S0_S0__param_1,
	.param .u64 .ptr .align 1 _Z41dvc_ScaLBL_D3Q19_AAodd_GreyscaleColorChemPiPdS0_S0_S0_S0_iiiddddddddddddddS0_S0_S0_S0_S0_S0_S0__param_2,
	.param .u64 .ptr .align 1 _Z41dvc_ScaLBL_D3Q19_AAodd_GreyscaleColorChemPiPdS0_S0_S0_S0_iiiddddddddddddddS0_S0_S0_S0_S0_S0_S0__param_3,
	.param .u64 .ptr .align 1 _Z41dvc_ScaLBL_D3Q19_AAodd_GreyscaleColorChemPiPdS0_S0_S0_S0_iiiddddddddddddddS0_S0_S0_S0_S0_S0_S0__param_4,
	.param .u64 .ptr .align 1 _Z41dvc_ScaLBL_D3Q19_AAodd_GreyscaleColorChemPiPdS0_S0_S0_S0_iiiddddddddddddddS0_S0_S0_S0_S0_S0_S0__param_5,
	.param .u32 _Z41dvc_ScaLBL_D3Q19_AAodd_GreyscaleColorChemPiPdS0_S0_S0_S0_iiiddddddddddddddS0_S0_S0_S0_S0_S0_S0__param_6,
	.param .u32 _Z41dvc_ScaLBL_D3Q19_AAodd_GreyscaleColorChemPiPdS0_S0_S0_S0_iiiddddddddddddddS0_S0_S0_S0_S0_S0_S0__param_7,
	.param .u32 _Z41dvc_ScaLBL_D3Q19_AAodd_GreyscaleColorChemPiPdS0_S0_S0_S0_iiiddddddddddddddS0_S0_S0_S0_S0_S0_S0__param_8,
	.param .f64 _Z41dvc_ScaLBL_D3Q19_AAodd_GreyscaleColorChemPiPdS0_S0_S0_S0_iiiddddddddddddddS0_S0_S0_S0_S0_S0_S0__param_9,
	.param .f64 _Z41dvc_ScaLBL_D3Q19_AAodd_GreyscaleColorChemPiPdS0_S0_S0_S0_iiiddddddddddddddS0_S0_S0_S0_S0_S0_S0__param_10,
	.param .f64 _Z41dvc_ScaLBL_D3Q19_AAodd_GreyscaleColorChemPiPdS0_S0_S0_S0_iiiddddddddddddddS0_S0_S0_S0_S0_S0_S0__param_11,
	.param .f64 _Z41dvc_ScaLBL_D3Q19_AAodd_GreyscaleColorChemPiPdS0_S0_S0_S0_iiiddddddddddddddS0_S0_S0_S0_S0_S0_S0__param_12,
	.param .f64 _Z41dvc_ScaLBL_D3Q19_AAodd_GreyscaleColorChemPiPdS0_S0_S0_S0_iiiddddddddddddddS0_S0_S0_S0_S0_S0_S0__param_13,
	.param .f64 _Z41dvc_ScaLBL_D3Q19_AAodd_GreyscaleColorChemPiPdS0_S0_S0_S0_iiiddddddddddddddS0_S0_S0_S0_S0_S0_S0__param_14,
	.param .f64 _Z41dvc_ScaLBL_D3Q19_AAodd_GreyscaleColorChemPiPdS0_S0_S0_S0_iiiddddddddddddddS0_S0_S0_S0_S0_S0_S0__param_15,
	.param .f64 _Z41dvc_ScaLBL_D3Q19_AAodd_GreyscaleColorChemPiPdS0_S0_S0_S0_iiiddddddddddddddS0_S0_S0_S0_S0_S0_S0__param_16,
	.param .f64 _Z41dvc_ScaLBL_D3Q19_AAodd_GreyscaleColorChemPiPdS0_S0_S0_S0_iiiddddddddddddddS0_S0_S0_S0_S0_S0_S0__param_17,
	.param .f64 _Z41dvc_ScaLBL_D3Q19_AAodd_GreyscaleColorChemPiPdS0_S0_S0_S0_iiiddddddddddddddS0_S0_S0_S0_S0_S0_S0__param_18,
	.param .f64 _Z41dvc_ScaLBL_D3Q19_AAodd_GreyscaleColorChemPiPdS0_S0_S0_S0_iiiddddddddddddddS0_S0_S0_S0_S0_S0_S0__param_19,
	.param .f64 _Z41dvc_ScaLBL_D3Q19_AAodd_GreyscaleColorChemPiPdS0_S0_S0_S0_iiiddddddddddddddS0_S0_S0_S0_S0_S0_S0__param_20,
	.param .f64 _Z41dvc_ScaLBL_D3Q19_AAodd_GreyscaleColorChemPiPdS0_S0_S0_S0_iiiddddddddddddddS0_S0_S0_S0_S0_S0_S0__param_21,
	.param .f64 _Z41dvc_ScaLBL_D3Q19_AAodd_GreyscaleColorChemPiPdS0_S0_S0_S0_iiiddddddddddddddS0_S0_S0_S0_S0_S0_S0__param_22,
	.param .u64 .ptr .align 1 _Z41dvc_ScaLBL_D3Q19_AAodd_GreyscaleColorChemPiPdS0_S0_S0_S0_iiiddddddddddddddS0_S0_S0_S0_S0_S0_S0__param_23,
	.param .u64 .ptr .align 1 _Z41dvc_ScaLBL_D3Q19_AAodd_GreyscaleColorChemPiPdS0_S0_S0_S0_iiiddddddddddddddS0_S0_S0_S0_S0_S0_S0__param_24,
	.param .u64 .ptr .align 1 _Z41dvc_ScaLBL_D3Q19_AAodd_GreyscaleColorChemPiPdS0_S0_S0_S0_iiiddddddddddddddS0_S0_S0_S0_S0_S0_S0__param_25,
	.param .u64 .ptr .align 1 _Z41dvc_ScaLBL_D3Q19_AAodd_GreyscaleColorChemPiPdS0_S0_S0_S0_iiiddddddddddddddS0_S0_S0_S0_S0_S0_S0__param_26,
	.param .u64 .ptr .align 1 _Z41dvc_ScaLBL_D3Q19_AAodd_GreyscaleColorChemPiPdS0_S0_S0_S0_iiiddddddddddddddS0_S0_S0_S0_S0_S0_S0__param_27,
	.param .u64 .ptr .align 1 _Z41dvc_ScaLBL_D3Q19_AAodd_GreyscaleColorChemPiPdS0_S0_S0_S0_iiiddddddddddddddS0_S0_S0_S0_S0_S0_S0__param_28,
	.param .u64 .ptr .align 1 _Z41dvc_ScaLBL_D3Q19_AAodd_GreyscaleColorChemPiPdS0_S0_S0_S0_iiiddddddddddddddS0_S0_S0_S0_S0_S0_S0__param_29
)
{
	.reg .pred 	%p<7>;
	.reg .b32 	%r<78>;
	.reg .b64 	%rd<160>;
	.reg .b64 	%fd<692>;

	ld.param.u32 	%r22, [_Z41dvc_ScaLBL_D3Q19_AAodd_GreyscaleColorChemPiPdS0_S0_S0_S0_iiiddddddddddddddS0_S0_S0_S0_S0_S0_S0__param_6];
	ld.param.u32 	%r24, [_Z41dvc_ScaLBL_D3Q19_AAodd_GreyscaleColorChemPiPdS0_S0_S0_S0_iiiddddddddddddddS0_S0_S0_S0_S0_S0_S0__param_8];
	setp.lt.s32 	%p1, %r24, -262143;
	@%p1 bra 	$L__BB3_5;
	ld.param.u32 	%r69, [_Z41dvc_ScaLBL_D3Q19_AAodd_GreyscaleColorChemPiPdS0_S0_S0_S0_iiiddddddddddddddS0_S0_S0_S0_S0_S0_S0__param_8];
	shr.s32 	%r25, %r69, 31;
	shr.u32 	%r26, %r25, 14;
	add.s32 	%r27, %r69, %r26;
	shr.s32 	%r28, %r27, 18;
	neg.s32 	%r77, %r28;
	mov.u32 	%r29, %ctaid.x;
	mov.u32 	%r30, %ntid.x;
	mov.u32 	%r31, %tid.x;
	add.s32 	%r32, %r31, %r22;
	mul.lo.s32 	%r33, %r30, %r29;
	mad.lo.s32 	%r34, %r33, %r28, %r33;
	add.s32 	%r71, %r32, %r34;
	mad.lo.s32 	%r76, %r69, 13, %r71;
	mad.lo.s32 	%r75, %r69, 17, %r71;
	mad.lo.s32 	%r74, %r69, 15, %r71;
	shl.b32 	%r35, %r69, 3;
	add.s32 	%r73, %r71, %r35;
	shl.b32 	%r36, %r69, 2;
	add.s32 	%r72, %r71, %r36;
$L__BB3_2:
	ld.param.u32 	%r68, [_Z41dvc_ScaLBL_D3Q19_AAodd_GreyscaleColorChemPiPdS0_S0_S0_S0_iiiddddddddddddddS0_S0_S0_S0_S0_S0_S0__param_7];
	setp.ge.s32 	%p2, %r71, %r68;
	@%p2 bra 	$L__BB3_4;
	ld.param.u64 	%rd159, [_Z41dvc_ScaLBL_D3Q19_AAodd_GreyscaleColorChemPiPdS0_S0_S0_S0_iiiddddddddddddddS0_S0_S0_S0_S0_S0_S0__param_29];
	ld.param.u64 	%rd158, [_Z41dvc_ScaLBL_D3Q19_AAodd_GreyscaleColorChemPiPdS0_S0_S0_S0_iiiddddddddddddddS0_S0_S0_S0_S0_S0_S0__param_28];
	ld.param.u64 	%rd157, [_Z41dvc_ScaLBL_D3Q19_AAodd_GreyscaleColorChemPiPdS0_S0_S0_S0_iiiddddddddddddddS0_S0_S0_S0_S0_S0_S0__param_27];
	ld.param.u64 	%rd156, [_Z41dvc_ScaLBL_D3Q19_AAodd_GreyscaleColorChemPiPdS0_S0_S0_S0_iiiddddddddddddddS0_S0_S0_S0_S0_S0_S0__param_26];
	ld.param.u64 	%rd155, [_Z41dvc_ScaLBL_D3Q19_AAodd_GreyscaleColorChemPiPdS0_S0_S0_S0_iiiddddddddddddddS0_S0_S0_S0_S0_S0_S0__param_25];
	ld.param.u64 	%rd154, [_Z41dvc_ScaLBL_D3Q19_AAodd_GreyscaleColorChemPiPdS0_S0_S0_S0_iiiddddddddddddddS0_S0_S0_S0_S0_S0_S0__param_24];
	ld.param.u64 	%rd153, [_Z41dvc_ScaLBL_D3Q19_AAodd_GreyscaleColorChemPiPdS0_S0_S0_S0_iiiddddddddddddddS0_S0_S0_S0_S0_S0_S0__param_23];
	ld.param.f64 	%fd691, [_Z41dvc_ScaLBL_D3Q19_AAodd_GreyscaleColorChemPiPdS0_S0_S0_S0_iiiddddddddddddddS0_S0_S0_S0_S0_S0_S0__param_22];
	ld.param.f64 	%fd690, [_Z41dvc_ScaLBL_D3Q19_AAodd_GreyscaleColorChemPiPdS0_S0_S0_S0_iiiddddddddddddddS0_S0_S0_S0_S0_S0_S0__param_21];
	ld.param.f64 	%fd689, [_Z41dvc_ScaLBL_D3Q19_AAodd_GreyscaleColorChemPiPdS0_S0_S0_S0_iiiddddddddddddddS0_S0_S0_S0_S0_S0_S0__param_20];
	ld.param.f64 	%fd688, [_Z41dvc_ScaLBL_D3Q19_AAodd_GreyscaleColorChemPiPdS0_S0_S0_S0_iiiddddddddddddddS0_S0_S0_S0_S0_S0_S0__param_19];
	ld.param.f64 	%fd687, [_Z41dvc_ScaLBL_D3Q19_AAodd_GreyscaleColorChemPiPdS0_S0_S0_S0_iiiddddddddddddddS0_S0_S0_S0_S0_S0_S0__param_18];
	ld.param.f64 	%fd686, [_Z41dvc_ScaLBL_D3Q19_AAodd_GreyscaleColorChemPiPdS0_S0_S0_S0_iiiddddddddddddddS0_S0_S0_S0_S0_S0_S0__param_17];
	ld.param.f64 	%fd685, [_Z41dvc_ScaLBL_D3Q19_AAodd_GreyscaleColorChemPiPdS0_S0_S0_S0_iiiddddddddddddddS0_S0_S0_S0_S0_S0_S0__param_16];
	ld.param.f64 	%fd684, [_Z41dvc_ScaLBL_D3Q19_AAodd_GreyscaleColorChemPiPdS0_S0_S0_S0_iiiddddddddddddddS0_S0_S0_S0_S0_S0_S0__param_15];
	ld.param.f64 	%fd683, [_Z41dvc_ScaLBL_D3Q19_AAodd_GreyscaleColorChemPiPdS0_S0_S0_S0_iiiddddddddddddddS0_S0_S0_S0_S0_S0_S0__param_14];
	ld.param.f64 	%fd682, [_Z41dvc_ScaLBL_D3Q19_AAodd_GreyscaleColorChemPiPdS0_S0_S0_S0_iiiddddddddddddddS0_S0_S0_S0_S0_S0_S0__param_13];
	ld.param.f64 	%fd681, [_Z41dvc_ScaLBL_D3Q19_AAodd_GreyscaleColorChemPiPdS0_S0_S0_S0_iiiddddddddddddddS0_S0_S0_S0_S0_S0_S0__param_12];
	ld.param.f64 	%fd680, [_Z41dvc_ScaLBL_D3Q19_AAodd_GreyscaleColorChemPiPdS0_S0_S0_S0_iiiddddddddddddddS0_S0_S0_S0_S0_S0_S0__param_11];
	ld.param.f64 	%fd679, [_Z41dvc_ScaLBL_D3Q19_AAodd_GreyscaleColorChemPiPdS0_S0_S0_S0_iiiddddddddddddddS0_S0_S0_S0_S0_S0_S0__param_10];
	ld.param.f64 	%fd678, [_Z41dvc_ScaLBL_D3Q19_AAodd_GreyscaleColorChemPiPdS0_S0_S0_S0_iiiddddddddddddddS0_S0_S0_S0_S0_S0_S0__param_9];
	ld.param.u32 	%r70, [_Z41dvc_ScaLBL_D3Q19_AAodd_GreyscaleColorChemPiPdS0_S0_S0_S0_iiiddddddddddddddS0_S0_S0_S0_S0_S0_S0__param_8];
	ld.param.u64 	%rd152, [_Z41dvc_ScaLBL_D3Q19_AAodd_GreyscaleColorChemPiPdS0_S0_S0_S0_iiiddddddddddddddS0_S0_S0_S0_S0_S0_S0__param_5];
	ld.param.u64 	%rd151, [_Z41dvc_ScaLBL_D3Q19_AAodd_GreyscaleColorChemPiPdS0_S0_S0_S0_iiiddddddddddddddS0_S0_S0_S0_S0_S0_S0__param_4];
	ld.param.u64 	%rd150, [_Z41dvc_ScaLBL_D3Q19_AAodd_GreyscaleColorChemPiPdS0_S0_S0_S0_iiiddddddddddddddS0_S0_S0_S0_S0_S0_S0__param_3];
	ld.param.u64 	%rd149, [_Z41dvc_ScaLBL_D3Q19_AAodd_GreyscaleColorChemPiPdS0_S0_S0_S0_iiiddddddddddddddS0_S0_S0_S0_S0_S0_S0__param_2];
	ld.param.u64 	%rd148, [_Z41dvc_ScaLBL_D3Q19_AAodd_GreyscaleColorChemPiPdS0_S0_S0_S0_iiiddddddddddddddS0_S0_S0_S0_S0_S0_S0__param_1];
	ld.param.u64 	%rd147, [_Z41dvc_ScaLBL_D3Q19_AAodd_GreyscaleColorChemPiPdS0_S0_S0_S0_iiiddddddddddddddS0_S0_S0_S0_S0_S0_S0__param_0];
	cvta.to.global.u64 	%rd14, %rd151;
	mul.wide.s32 	%rd15, %r71, 8;
	add.s64 	%rd16, %rd14, %rd15;
	ld.global.f64 	%fd15, [%rd16];
	mul.wide.s32 	%rd17, %r70, 8;
	add.s64 	%rd18, %rd16, %rd17;
	ld.global.f64 	%fd16, [%rd18];
	cvta.to.global.u64 	%rd19, %rd150;
	add.s64 	%rd20, %rd19, %rd15;
	ld.global.f64 	%fd17, [%rd20];
	cvta.to.global.u64 	%rd21, %rd159;
	add.s64 	%rd22, %rd21, %rd15;
	ld.global.f64 	%fd18, [%rd22];
	cvta.to.global.u64 	%rd23, %rd153;
	add.s64 	%rd24, %rd23, %rd15;
	ld.global.f64 	%fd19, [%rd24];
	cvta.to.global.u64 	%rd25, %rd154;
	add.s64 	%rd26, %rd25, %rd15;
	ld.global.f64 	%fd20, [%rd26];
	mul.f64 	%fd21, %fd15, %fd20;
	add.f64 	%fd22, %fd15, %fd16;
	div.rn.f64 	%fd23, %fd21, %fd22;
	setp.gt.f64 	%p3, %fd17, 0d0000000000000000;
	selp.f64 	%fd24, 0d3FF0000000000000, 0d0000000000000000, %p3;
	mul.f64 	%fd25, %fd16, %fd20;
	div.rn.f64 	%fd26, %fd25, %fd22;
	setp.lt.f64 	%p4, %fd17, 0d0000000000000000;
	selp.f64 	%fd27, 0d3FF0000000000000, 0d0000000000000000, %p4;
	mul.f64 	%fd28, %fd26, %fd27;
	fma.rn.f64 	%fd29, %fd23, %fd24, %fd28;
	cvta.to.global.u64 	%rd27, %rd157;
	add.s64 	%rd28, %rd27, %rd15;
	ld.global.f64 	%fd30, [%rd28];
	add.s64 	%rd29, %rd28, %rd17;
	ld.global.f64 	%fd31, [%rd29];
	add.s64 	%rd30, %rd29, %rd17;
	ld.global.f64 	%fd32, [%rd30];
	cvta.to.global.u64 	%rd31, %rd158;
	add.s64 	%rd32, %rd31, %rd15;
	ld.global.f64 	%fd33, [%rd32];
	mul.wide.s32 	%rd33, %r72, 8;
	add.s64 	%rd34, %rd31, %rd33;
	ld.global.f64 	%fd34, [%rd34];
	mul.wide.s32 	%rd35, %r73, 8;
	add.s64 	%rd36, %rd31, %rd35;
	ld.global.f64 	%fd35, [%rd36];
	add.s64 	%rd37, %rd36, %rd17;
	ld.global.f64 	%fd36, [%rd37];
	mul.wide.s32 	%rd38, %r74, 8;
	add.s64 	%rd39, %rd31, %rd38;
	ld.global.f64 	%fd37, [%rd39];
	add.s64 	%rd40, %rd37, %rd17;
	ld.global.f64 	%fd38, [%rd40];
	mul.wide.s32 	%rd41, %r76, 8;
	add.s64 	%rd42, %rd31, %rd41;
	ld.global.f64 	%fd39, [%rd42];
	add.s64 	%rd43, %rd42, %rd17;
	ld.global.f64 	%fd40, [%rd43];
	mul.wide.s32 	%rd44, %r75, 8;
	add.s64 	%rd45, %rd31, %rd44;
	ld.global.f64 	%fd41, [%rd45];
	mul.f64 	%fd42, %fd19, %fd30;
	add.f64 	%fd43, %fd33, %fd38;
	add.f64 	%fd44, %fd43, %fd41;
	sub.f64 	%fd45, %fd42, %fd44;
	mul.f64 	%fd46, %fd19, %fd31;
	add.f64 	%fd47, %fd34, %fd36;
	add.f64 	%fd48, %fd47, %fd40;
	sub.f64 	%fd49, %fd46, %fd48;
	mul.f64 	%fd50, %fd19, %fd32;
	add.f64 	%fd51, %fd37, %fd39;
	add.f64 	%fd52, %fd35, %fd51;
	sub.f64 	%fd53, %fd50, %fd52;
	sub.f64 	%fd54, %fd15, %fd16;
	cvta.to.global.u64 	%rd46, %rd152;
	add.s64 	%rd47, %rd46, %rd15;
	ld.global.f64 	%fd55, [%rd47];
	add.s64 	%rd48, %rd47, %rd17;
	ld.global.f64 	%fd56, [%rd48];
	add.s64 	%rd49, %rd48, %rd17;
	ld.global.f64 	%fd57, [%rd49];
	mov.f64 	%fd58, 0d3FF0000000000000;
	sub.f64 	%fd59, %fd58, %fd17;
	mul.f64 	%fd60, %fd59, 0d3FE0000000000000;
	sub.f64 	%fd61, %fd683, %fd682;
	fma.rn.f64 	%fd62, %fd61, %fd60, %fd682;
	sub.f64 	%fd63, %fd679, %fd678;
	fma.rn.f64 	%fd64, %fd63, %fd60, %fd678;
	rcp.rn.f64 	%fd65, %fd64;
	mov.f64 	%fd66, 0d4000000000000000;
	sub.f64 	%fd67, %fd66, %fd65;
	mul.f64 	%fd68, %fd67, 0d4020000000000000;
	mov.f64 	%fd69, 0d4020000000000000;
	sub.f64 	%fd70, %fd69, %fd65;
	div.rn.f64 	%fd71, %fd68, %fd70;
	sub.f64 	%fd72, %fd681, %fd680;
	fma.rn.f64 	%fd73, %fd72, %fd60, %fd680;
	add.f64 	%fd74, %fd73, 0dBFE0000000000000;
	div.rn.f64 	%fd75, %fd74, 0d4008000000000000;
	cvta.to.global.u64 	%rd50, %rd148;
	add.s64 	%rd51, %rd50, %rd15;
	ld.global.f64 	%fd76, [%rd51];
	mul.f64 	%fd77, %fd76, 0dC03E000000000000;
	cvta.to.global.u64 	%rd52, %rd147;
	mul.wide.s32 	%rd53, %r71, 4;
	add.s64 	%rd54, %rd52, %rd53;
	ld.global.u32 	%r37, [%rd54];
	mul.wide.s32 	%rd55, %r37, 8;
	add.s64 	%rd56, %rd50, %rd55;
	ld.global.f64 	%fd78, [%rd56];
	mul.f64 	%fd79, %fd78, 0d4026000000000000;
	sub.f64 	%fd80, %fd77, %fd79;
	mul.f64 	%fd81, %fd78, 0dC010000000000000;
	fma.rn.f64 	%fd82, %fd76, 0d4028000000000000, %fd81;
	mul.wide.s32 	%rd57, %r70, 4;
	add.s64 	%rd58, %rd54, %rd57;
	ld.global.u32 	%r38, [%rd58];
	mul.wide.s32 	%rd59, %r38, 8;
	add.s64 	%rd60, %rd50, %rd59;
	ld.global.f64 	%fd83, [%rd60];
	add.f64 	%fd84, %fd78, %fd83;
	mul.f64 	%fd85, %fd83, 0d4026000000000000;
	sub.f64 	%fd86, %fd80, %fd85;
	mul.f64 	%fd87, %fd83, 0d4010000000000000;
	sub.f64 	%fd88, %fd82, %fd87;
	sub.f64 	%fd89, %fd78, %fd83;
	add.f64 	%fd90, %fd81, %fd87;
	add.f64 	%fd91, %fd83, %fd83;
	fma.rn.f64 	%fd92, %fd78, 0d4000000000000000, %fd91;
	sub.f64 	%fd93, %fd81, %fd87;
	add.s64 	%rd61, %rd58, %rd57;
	ld.global.u32 	%r39, [%rd61];
	mul.wide.s32 	%rd62, %r39, 8;
	add.s64 	%rd63, %rd50, %rd62;
	ld.global.f64 	%fd94, [%rd63];
	add.f64 	%fd95, %fd84, %fd94;
	mul.f64 	%fd96, %fd94, 0d4026000000000000;
	sub.f64 	%fd97, %fd86, %fd96;
	mul.f64 	%fd98, %fd94, 0d4010000000000000;
	sub.f64 	%fd99, %fd88, %fd98;
	sub.f64 	%fd100, %fd92, %fd94;
	fma.rn.f64 	%fd101, %fd94, 0d4000000000000000, %fd93;
	mul.f64 	%fd102, %fd94, 0dC000000000000000;
	add.s64 	%rd64, %rd61, %rd57;
	ld.global.u32 	%r40, [%rd64];
	mul.wide.s32 	%rd65, %r40, 8;
	add.s64 	%rd66, %rd50, %rd65;
	ld.global.f64 	%fd103, [%rd66];
	add.f64 	%fd104, %fd95, %fd103;
	mul.f64 	%fd105, %fd103, 0d4026000000000000;
	sub.f64 	%fd106, %fd97, %fd105;
	mul.f64 	%fd107, %fd103, 0d4010000000000000;
	sub.f64 	%fd108, %fd99, %fd107;
	sub.f64 	%fd109, %fd94, %fd103;
	sub.f64 	%fd110, %fd107, %fd98;
	sub.f64 	%fd111, %fd100, %fd103;
	add.f64 	%fd112, %fd103, %fd103;
	add.f64 	%fd113, %fd101, %fd112;
	add.f64 	%fd114, %fd94, %fd103;
	sub.f64 	%fd115, %fd102, %fd112;
	add.s64 	%rd67, %rd64, %rd57;
	ld.global.u32 	%r41, [%rd67];
	mul.wide.s32 	%rd68, %r41, 8;
	add.s64 	%rd69, %rd50, %rd68;
	ld.global.f64 	%fd116, [%rd69];
	add.f64 	%fd117, %fd104, %fd116;
	mul.f64 	%fd118, %fd116, 0d4026000000000000;
	sub.f64 	%fd119, %fd106, %fd118;
	mul.f64 	%fd120, %fd116, 0d4010000000000000;
	sub.f64 	%fd121, %fd108, %fd120;
	sub.f64 	%fd122, %fd111, %fd116;
	fma.rn.f64 	%fd123, %fd116, 0d4000000000000000, %fd113;
	sub.f64 	%fd124, %fd114, %fd116;
	fma.rn.f64 	%fd125, %fd116, 0d4000000000000000, %fd115;
	add.s64 	%rd70, %rd67, %rd57;
	ld.global.u32 	%r42, [%rd70];
	mul.wide.s32 	%rd71, %r42, 8;
	add.s64 	%rd72, %rd50, %rd71;
	ld.global.f64 	%fd126, [%rd72];
	add.f64 	%fd127, %fd117, %fd126;
	mul.f64 	%fd128, %fd126, 0d4026000000000000;
	sub.f64 	%fd129, %fd119, %fd128;
	mul.f64 	%fd130, %fd126, 0d4010000000000000;
	sub.f64 	%fd131, %fd121, %fd130;
	sub.f64 	%fd132, %fd116, %fd126;
	sub.f64 	%fd133, %fd130, %fd120;
	sub.f64 	%fd134, %fd122, %fd126;
	fma.rn.f64 	%fd135, %fd126, 0d4000000000000000, %fd123;
	sub.f64 	%fd136, %fd124, %fd126;
	fma.rn.f64 	%fd137, %fd126, 0d4000000000000000, %fd125;
	add.s64 	%rd73, %rd70, %rd57;
	ld.global.u32 	%r43, [%rd73];
	mul.wide.s32 	%rd74, %r43, 8;
	add.s64 	%rd75, %rd50, %rd74;
	ld.global.f64 	%fd138, [%rd75];
	add.f64 	%fd139, %fd127, %fd138;
	fma.rn.f64 	%fd140, %fd138, 0d4020000000000000, %fd129;
	add.f64 	%fd141, %fd131, %fd138;
	add.f64 	%fd142, %fd89, %fd138;
	add.f64 	%fd143, %fd90, %fd138;
	add.f64 	%fd144, %fd109, %fd138;
	add.f64 	%fd145, %fd110, %fd138;
	add.f64 	%fd146, %fd134, %fd138;
	add.f64 	%fd147, %fd135, %fd138;
	add.f64 	%fd148, %fd136, %fd138;
	add.f64 	%fd149, %fd137, %fd138;
	add.s64 	%rd76, %rd73, %rd57;
	ld.global.u32 	%r44, [%rd76];
	mul.wide.s32 	%rd77, %r44, 8;
	add.s64 	%rd78, %rd50, %rd77;
	ld.global.f64 	%fd150, [%rd78];
	add.f64 	%fd151, %fd139, %fd150;
	fma.rn.f64 	%fd152, %fd150, 0d4020000000000000, %fd140;
	add.f64 	%fd153, %fd141, %fd150;
	sub.f64 	%fd154, %fd142, %fd150;
	sub.f64 	%fd155, %fd143, %fd150;
	sub.f64 	%fd156, %fd144, %fd150;
	sub.f64 	%fd157, %fd145, %fd150;
	add.f64 	%fd158, %fd146, %fd150;
	add.f64 	%fd159, %fd147, %fd150;
	add.f64 	%fd160, %fd148, %fd150;
	add.f64 	%fd161, %fd149, %fd150;
	add.f64 	%fd162, %fd138, %fd150;
	sub.f64 	%fd163, %fd138, %fd150;
	sub.f64 	%fd164, %fd150, %fd138;
	add.s64 	%rd79, %rd76, %rd57;
	ld.global.u32 	%r45, [%rd79];
	mul.wide.s32 	%rd80, %r45, 8;
	add.s64 	%rd81, %rd50, %rd80;
	ld.global.f64 	%fd165, [%rd81];
	add.f64 	%fd166, %fd151, %fd165;
	fma.rn.f64 	%fd167, %fd165, 0d4020000000000000, %fd152;
	add.f64 	%fd168, %fd153, %fd165;
	add.f64 	%fd169, %fd154, %fd165;
	add.f64 	%fd170, %fd155, %fd165;
	sub.f64 	%fd171, %fd156, %fd165;
	sub.f64 	%fd172, %fd157, %fd165;
	add.f64 	%fd173, %fd158, %fd165;
	add.f64 	%fd174, %fd159, %fd165;
	add.f64 	%fd175, %fd160, %fd165;
	add.f64 	%fd176, %fd161, %fd165;
	sub.f64 	%fd177, %fd162, %fd165;
	add.f64 	%fd178, %fd163, %fd165;
	add.f64 	%fd179, %fd164, %fd165;
	add.s64 	%rd82, %rd79, %rd57;
	ld.global.u32 	%r46, [%rd82];
	mul.wide.s32 	%rd83, %r46, 8;
	add.s64 	%rd84, %rd50, %rd83;
	ld.global.f64 	%fd180, [%rd84];
	add.f64 	%fd181, %fd166, %fd180;
	fma.rn.f64 	%fd182, %fd180, 0d4020000000000000, %fd167;
	add.f64 	%fd183, %fd168, %fd180;
	sub.f64 	%fd184, %fd169, %fd180;
	sub.f64 	%fd185, %fd170, %fd180;
	add.f64 	%fd186, %fd171, %fd180;
	add.f64 	%fd187, %fd172, %fd180;
	add.f64 	%fd188, %fd173, %fd180;
	add.f64 	%fd189, %fd174, %fd180;
	add.f64 	%fd190, %fd175, %fd180;
	add.f64 	%fd191, %fd176, %fd180;
	sub.f64 	%fd192, %fd177, %fd180;
	sub.f64 	%fd193, %fd178, %fd180;
	sub.f64 	%fd194, %fd179, %fd180;
	add.s64 	%rd85, %rd82, %rd57;
	ld.global.u32 	%r47, [%rd85];
	mul.wide.s32 	%rd86, %r47, 8;
	add.s64 	%rd87, %rd50, %rd86;
	ld.global.f64 	%fd195, [%rd87];
	add.f64 	%fd196, %fd181, %fd195;
	fma.rn.f64 	%fd197, %fd195, 0d4020000000000000, %fd182;
	add.f64 	%fd198, %fd183, %fd195;
	add.f64 	%fd199, %fd184, %fd195;
	add.f64 	%fd200, %fd185, %fd195;
	add.f64 	%fd201, %fd132, %fd195;
	add.f64 	%fd202, %fd133, %fd195;
	add.f64 	%fd203, %fd188, %fd195;
	add.f64 	%fd204, %fd189, %fd195;
	sub.f64 	%fd205, %fd190, %fd195;
	sub.f64 	%fd206, %fd191, %fd195;
	sub.f64 	%fd207, %fd193, %fd195;
	add.s64 	%rd88, %rd85, %rd57;
	ld.global.u32 	%r48, [%rd88];
	mul.wide.s32 	%rd89, %r48, 8;
	add.s64 	%rd90, %rd50, %rd89;
	ld.global.f64 	%fd208, [%rd90];
	add.f64 	%fd209, %fd196, %fd208;
	fma.rn.f64 	%fd210, %fd208, 0d4020000000000000, %fd197;
	add.f64 	%fd211, %fd198, %fd208;
	sub.f64 	%fd212, %fd199, %fd208;
	sub.f64 	%fd213, %fd200, %fd208;
	sub.f64 	%fd214, %fd201, %fd208;
	sub.f64 	%fd215, %fd202, %fd208;
	add.f64 	%fd216, %fd203, %fd208;
	add.f64 	%fd217, %fd204, %fd208;
	sub.f64 	%fd218, %fd205, %fd208;
	sub.f64 	%fd219, %fd206, %fd208;
	add.f64 	%fd220, %fd195, %fd208;
	add.f64 	%fd221, %fd207, %fd208;
	sub.f64 	%fd222, %fd195, %fd208;
	add.s64 	%rd91, %rd88, %rd57;
	ld.global.u32 	%r49, [%rd91];
	mul.wide.s32 	%rd92, %r49, 8;
	add.s64 	%rd93, %rd50, %rd92;
	ld.global.f64 	%fd223, [%rd93];
	add.f64 	%fd224, %fd209, %fd223;
	fma.rn.f64 	%fd225, %fd223, 0d4020000000000000, %fd210;
	add.f64 	%fd226, %fd211, %fd223;
	add.f64 	%fd227, %fd212, %fd223;
	add.f64 	%fd228, %fd213, %fd223;
	sub.f64 	%fd229, %fd214, %fd223;
	sub.f64 	%fd230, %fd215, %fd223;
	add.f64 	%fd231, %fd216, %fd223;
	add.f64 	%fd232, %fd217, %fd223;
	sub.f64 	%fd233, %fd218, %fd223;
	sub.f64 	%fd234, %fd219, %fd223;
	sub.f64 	%fd235, %fd220, %fd223;
	sub.f64 	%fd236, %fd221, %fd223;
	sub.f64 	%fd237, %fd222, %fd223;
	add.s64 	%rd94, %rd91, %rd57;
	ld.global.u32 	%r50, [%rd94];
	mul.wide.s32 	%rd95, %r50, 8;
	add.s64 	%rd96, %rd50, %rd95;
	ld.global.f64 	%fd238, [%rd96];
	add.f64 	%fd239, %fd224, %fd238;
	fma.rn.f64 	%fd240, %fd238, 0d4020000000000000, %fd225;
	add.f64 	%fd241, %fd226, %fd238;
	sub.f64 	%fd242, %fd227, %fd238;
	sub.f64 	%fd243, %fd228, %fd238;
	add.f64 	%fd244, %fd229, %fd238;
	add.f64 	%fd245, %fd230, %fd238;
	add.f64 	%fd246, %fd231, %fd238;
	add.f64 	%fd247, %fd232, %fd238;
	sub.f64 	%fd248, %fd233, %fd238;
	sub.f64 	%fd249, %fd234, %fd238;
	sub.f64 	%fd250, %fd235, %fd238;
	add.f64 	%fd251, %fd236, %fd238;
	add.f64 	%fd252, %fd237, %fd238;
	add.s64 	%rd97, %rd94, %rd57;
	ld.global.u32 	%r51, [%rd97];
	mul.wide.s32 	%rd98, %r51, 8;
	add.s64 	%rd99, %rd50, %rd98;
	ld.global.f64 	%fd253, [%rd99];
	add.f64 	%fd254, %fd239, %fd253;
	fma.rn.f64 	%fd255, %fd253, 0d4020000000000000, %fd240;
	add.f64 	%fd256, %fd241, %fd253;
	add.f64 	%fd257, %fd186, %fd253;
	add.f64 	%fd258, %fd187, %fd253;
	add.f64 	%fd259, %fd244, %fd253;
	add.f64 	%fd260, %fd245, %fd253;
	add.f64 	%fd261, %fd253, %fd253;
	sub.f64 	%fd262, %fd246, %fd261;
	sub.f64 	%fd263, %fd247, %fd261;
	add.f64 	%fd264, %fd194, %fd253;
	sub.f64 	%fd265, %fd252, %fd253;
	add.s64 	%rd100, %rd97, %rd57;
	ld.global.u32 	%r52, [%rd100];
	mul.wide.s32 	%rd101, %r52, 8;
	add.s64 	%rd102, %rd50, %rd101;
	ld.global.f64 	%fd266, [%rd102];
	add.f64 	%fd267, %fd254, %fd266;
	fma.rn.f64 	%fd268, %fd266, 0d4020000000000000, %fd255;
	add.f64 	%fd269, %fd256, %fd266;
	sub.f64 	%fd270, %fd257, %fd266;
	sub.f64 	%fd271, %fd258, %fd266;
	sub.f64 	%fd272, %fd259, %fd266;
	sub.f64 	%fd273, %fd260, %fd266;
	add.f64 	%fd274, %fd266, %fd266;
	sub.f64 	%fd275, %fd262, %fd274;
	sub.f64 	%fd276, %fd263, %fd274;
	add.f64 	%fd277, %fd253, %fd266;
	sub.f64 	%fd278, %fd264, %fd266;
	add.f64 	%fd279, %fd265, %fd266;
	add.s64 	%rd103, %rd100, %rd57;
	ld.global.u32 	%r53, [%rd103];
	mul.wide.s32 	%rd104, %r53, 8;
	add.s64 	%rd105, %rd50, %rd104;
	ld.global.f64 	%fd280, [%rd105];
	add.f64 	%fd281, %fd267, %fd280;
	fma.rn.f64 	%fd282, %fd280, 0d4020000000000000, %fd268;
	add.f64 	%fd283, %fd269, %fd280;
	add.f64 	%fd284, %fd270, %fd280;
	add.f64 	%fd285, %fd271, %fd280;
	sub.f64 	%fd286, %fd272, %fd280;
	sub.f64 	%fd287, %fd273, %fd280;
	add.f64 	%fd288, %fd280, %fd280;
	sub.f64 	%fd289, %fd275, %fd288;
	sub.f64 	%fd290, %fd276, %fd288;
	sub.f64 	%fd291, %fd277, %fd280;
	add.f64 	%fd292, %fd278, %fd280;
	add.f64 	%fd293, %fd279, %fd280;
	add.s64 	%rd106, %rd103, %rd57;
	ld.global.u32 	%r54, [%rd106];
	mul.wide.s32 	%rd107, %r54, 8;
	add.s64 	%rd108, %rd50, %rd107;
	ld.global.f64 	%fd294, [%rd108];
	add.f64 	%fd295, %fd281, %fd294;
	fma.rn.f64 	%fd296, %fd294, 0d4020000000000000, %fd282;
	add.f64 	%fd297, %fd283, %fd294;
	sub.f64 	%fd298, %fd284, %fd294;
	sub.f64 	%fd299, %fd285, %fd294;
	add.f64 	%fd300, %fd286, %fd294;
	add.f64 	%fd301, %fd287, %fd294;
	add.f64 	%fd302, %fd294, %fd294;
	sub.f64 	%fd303, %fd289, %fd302;
	sub.f64 	%fd304, %fd290, %fd302;
	sub.f64 	%fd305, %fd291, %fd294;
	sub.f64 	%fd306, %fd292, %fd294;
	sub.f64 	%fd307, %fd293, %fd294;
	mul.f64 	%fd308, %fd19, 0d3FE0000000000000;
	mul.f64 	%fd309, %fd308, %fd75;
	div.rn.f64 	%fd310, %fd309, %fd29;
	add.f64 	%fd311, %fd310, 0d3FF0000000000000;
	mul.f64 	%fd312, %fd311, 0d3FE0000000000000;
	setp.eq.f64 	%p5, %fd19, 0d3FF0000000000000;
	selp.f64 	%fd313, 0d3FE0000000000000, %fd312, %p5;
	mul.f64 	%fd314, %fd308, 0d0000000000000000;
	sqrt.rn.f64 	%fd315, %fd29;
	div.rn.f64 	%fd316, %fd314, %fd315;
	selp.f64 	%fd317, 0d0000000000000000, %fd316, %p5;
	div.rn.f64 	%fd318, %fd242, %fd62;
	fma.rn.f64 	%fd319, %fd689, %fd19, %fd45;
	fma.rn.f64 	%fd320, %fd54, %fd55, %fd319;
	fma.rn.f64 	%fd321, %fd320, 0d3FE0000000000000, %fd318;
	div.rn.f64 	%fd322, %fd298, %fd62;
	fma.rn.f64 	%fd323, %fd690, %fd19, %fd49;
	fma.rn.f64 	%fd324, %fd54, %fd56, %fd323;
	fma.rn.f64 	%fd325, %fd324, 0d3FE0000000000000, %fd322;
	div.rn.f64 	%fd326, %fd300, %fd62;
	fma.rn.f64 	%fd327, %fd691, %fd19, %fd53;
	fma.rn.f64 	%fd328, %fd54, %fd57, %fd327;
	fma.rn.f64 	%fd329, %fd328, 0d3FE0000000000000, %fd326;
	mul.f64 	%fd330, %fd325, %fd325;
	fma.rn.f64 	%fd331, %fd321, %fd321, %fd330;
	fma.rn.f64 	%fd332, %fd329, %fd329, %fd331;
	sqrt.rn.f64 	%fd333, %fd332;
	mul.f64 	%fd334, %fd317, %fd333;
	fma.rn.f64 	%fd335, %fd313, %fd313, %fd334;
	sqrt.rn.f64 	%fd336, %fd335;
	add.f64 	%fd337, %fd313, %fd336;
	div.rn.f64 	%fd338, %fd321, %fd337;
	div.rn.f64 	%fd339, %fd325, %fd337;
	div.rn.f64 	%fd340, %fd329, %fd337;
	mul.f64 	%fd341, %fd339, %fd339;
	fma.rn.f64 	%fd342, %fd338, %fd338, %fd341;
	mul.f64 	%fd343, %fd340, %fd340;
	add.f64 	%fd344, %fd343, %fd342;
	sqrt.rn.f64 	%fd345, %fd344;
	neg.f64 	%fd346, %fd19;
	mul.f64 	%fd347, %fd75, %fd346;
	div.rn.f64 	%fd348, %fd347, %fd29;
	mul.f64 	%fd349, %fd348, %fd338;
	mul.f64 	%fd350, %fd19, 0d0000000000000000;
	div.rn.f64 	%fd351, %fd350, %fd315;
	mul.f64 	%fd352, %fd351, %fd345;
	mul.f64 	%fd353, %fd338, %fd352;
	sub.f64 	%fd354, %fd349, %fd353;
	fma.rn.f64 	%fd355, %fd689, %fd19, %fd354;
	mul.f64 	%fd356, %fd348, %fd339;
	mul.f64 	%fd357, %fd339, %fd352;
	sub.f64 	%fd358, %fd356, %fd357;
	fma.rn.f64 	%fd359, %fd690, %fd19, %fd358;
	mul.f64 	%fd360, %fd348, %fd340;
	mul.f64 	%fd361, %fd340, %fd352;
	sub.f64 	%fd362, %fd360, %fd361;
	fma.rn.f64 	%fd363, %fd691, %fd19, %fd362;
	selp.f64 	%fd364, %fd689, %fd355, %p5;
	selp.f64 	%fd365, %fd690, %fd359, %p5;
	selp.f64 	%fd366, %fd691, %fd363, %p5;
	add.f64 	%fd367, %fd53, %fd366;
	fma.rn.f64 	%fd368, %fd54, %fd57, %fd367;
	mul.f64 	%fd369, %fd62, %fd368;
	add.f64 	%fd370, %fd49, %fd365;
	fma.rn.f64 	%fd371, %fd54, %fd56, %fd370;
	mul.f64 	%fd372, %fd62, %fd371;
	add.f64 	%fd373, %fd45, %fd364;
	fma.rn.f64 	%fd374, %fd54, %fd55, %fd373;
	mul.f64 	%fd375, %fd62, %fd374;
	mov.f64 	%fd376, 0d3FE0000000000000;
	div.rn.f64 	%fd377, %fd376, %fd19;
	mul.f64 	%fd378, %fd62, 0dBFE0000000000000;
	mul.f64 	%fd379, %fd378, %fd345;
	mul.f64 	%fd380, %fd345, %fd379;
	div.rn.f64 	%fd381, %fd380, %fd19;
	add.f64 	%fd382, %fd295, %fd381;
	mul.f64 	%fd383, %fd377, %fd382;
	mul.f64 	%fd384, %fd344, 0d4033000000000000;
	div.rn.f64 	%fd385, %fd384, %fd19;
	fma.rn.f64 	%fd386, %fd62, 0dC03E000000000000, %fd385;
	mul.f64 	%fd387, %fd383, 0d404C800000000000;
	fma.rn.f64 	%fd388, %fd19, %fd387, %fd386;
	sub.f64 	%fd389, %fd388, %fd296;
	fma.rn.f64 	%fd390, %fd65, %fd389, %fd296;
	mul.f64 	%fd391, %fd344, 0dC016000000000000;
	div.rn.f64 	%fd392, %fd391, %fd19;
	fma.rn.f64 	%fd393, %fd62, 0d4028000000000000, %fd392;
	mul.f64 	%fd394, %fd383, 0dC03B000000000000;
	fma.rn.f64 	%fd395, %fd19, %fd394, %fd393;
	sub.f64 	%fd396, %fd395, %fd297;
	fma.rn.f64 	%fd397, %fd65, %fd396, %fd297;
	add.f64 	%fd398, %fd242, %fd375;
	mul.f64 	%fd399, %fd338, 0dBFE5555555555555;
	mul.f64 	%fd400, %fd62, %fd399;
	sub.f64 	%fd401, %fd400, %fd243;
	fma.rn.f64 	%fd402, %fd71, %fd401, %fd243;
	fma.rn.f64 	%fd403, %fd71, 0dBFE0000000000000, 0d3FF0000000000000;
	mul.f64 	%fd404, %fd375, 0dBFE5555555555555;
	fma.rn.f64 	%fd405, %fd403, %fd404, %fd402;
	add.f64 	%fd406, %fd298, %fd372;
	mul.f64 	%fd407, %fd339, 0dBFE5555555555555;
	mul.f64 	%fd408, %fd62, %fd407;
	sub.f64 	%fd409, %fd408, %fd299;
	fma.rn.f64 	%fd410, %fd71, %fd409, %fd299;
	mul.f64 	%fd411, %fd372, 0dBFE5555555555555;
	fma.rn.f64 	%fd412, %fd403, %fd411, %fd410;
	add.f64 	%fd413, %fd300, %fd369;
	mul.f64 	%fd414, %fd340, 0dBFE5555555555555;
	mul.f64 	%fd415, %fd62, %fd414;
	sub.f64 	%fd416, %fd415, %fd301;
	fma.rn.f64 	%fd417, %fd71, %fd416, %fd301;
	mul.f64 	%fd418, %fd369, 0dBFE5555555555555;
	fma.rn.f64 	%fd419, %fd403, %fd418, %fd417;
	add.f64 	%fd420, %fd338, %fd338;
	mul.f64 	%fd421, %fd338, %fd420;
	sub.f64 	%fd422, %fd421, %fd341;
	sub.f64 	%fd423, %fd422, %fd343;
	mul.f64 	%fd424, %fd62, %fd423;
	div.rn.f64 	%fd425, %fd424, %fd19;
	sub.f64 	%fd426, %fd425, %fd303;
	fma.rn.f64 	%fd427, %fd65, %fd426, %fd303;
	div.rn.f64 	%fd428, %fd423, %fd19;
	mul.f64 	%fd429, %fd378, %fd428;
	sub.f64 	%fd430, %fd429, %fd304;
	fma.rn.f64 	%fd431, %fd65, %fd430, %fd304;
	sub.f64 	%fd432, %fd341, %fd343;
	mul.f64 	%fd433, %fd62, %fd432;
	div.rn.f64 	%fd434, %fd433, %fd19;
	sub.f64 	%fd435, %fd434, %fd248;
	fma.rn.f64 	%fd436, %fd65, %fd435, %fd248;
	mul.f64 	%fd437, %fd434, 0dBFE0000000000000;
	sub.f64 	%fd438, %fd437, %fd249;
	fma.rn.f64 	%fd439, %fd65, %fd438, %fd249;
	mul.f64 	%fd440, %fd62, %fd338;
	mul.f64 	%fd441, %fd339, %fd440;
	div.rn.f64 	%fd442, %fd441, %fd19;
	sub.f64 	%fd443, %fd442, %fd192;
	fma.rn.f64 	%fd444, %fd65, %fd443, %fd192;
	mul.f64 	%fd445, %fd62, %fd339;
	mul.f64 	%fd446, %fd340, %fd445;
	div.rn.f64 	%fd447, %fd446, %fd19;
	sub.f64 	%fd448, %fd447, %fd305;
	fma.rn.f64 	%fd449, %fd65, %fd448, %fd305;
	mul.f64 	%fd450, %fd340, %fd440;
	div.rn.f64 	%fd451, %fd450, %fd19;
	sub.f64 	%fd452, %fd451, %fd250;
	fma.rn.f64 	%fd453, %fd65, %fd452, %fd250;
	mul.f64 	%fd454, %fd71, %fd251;
	sub.f64 	%fd455, %fd251, %fd454;
	mul.f64 	%fd456, %fd71, %fd306;
	sub.f64 	%fd457, %fd306, %fd456;
	mul.f64 	%fd458, %fd71, %fd307;
	sub.f64 	%fd459, %fd307, %fd458;
	mul.f64 	%fd460, %fd62, 0d3FAAF286BCA1AF28;
	fma.rn.f64 	%fd461, %fd390, 0dBF89AA066A819A9E, %fd460;
	fma.rn.f64 	%fd462, %fd397, 0d3FA8618618618619, %fd461;
	st.global.f64 	[%rd51], %fd462;
	fma.rn.f64 	%fd463, %fd390, 0dBF72D204B4812D20, %fd460;
	fma.rn.f64 	%fd464, %fd397, 0dBF9041041041040F, %fd463;
	sub.f64 	%fd465, %fd398, %fd405;
	fma.rn.f64 	%fd466, %fd465, 0d3FB999999999999A, %fd464;
	sub.f64 	%fd467, %fd427, %fd431;
	fma.rn.f64 	%fd468, %fd467, 0d3FAC71C71C71C71C, %fd466;
	st.global.f64 	[%rd60], %fd468;
	sub.f64 	%fd469, %fd405, %fd398;
	fma.rn.f64 	%fd470, %fd469, 0d3FB999999999999A, %fd464;
	fma.rn.f64 	%fd471, %fd467, 0d3FAC71C71C71C71C, %fd470;
	st.global.f64 	[%rd56], %fd471;
	sub.f64 	%fd472, %fd406, %fd412;
	fma.rn.f64 	%fd473, %fd472, 0d3FB999999999999A, %fd464;
	sub.f64 	%fd474, %fd431, %fd427;
	fma.rn.f64 	%fd475, %fd474, 0d3F9C71C71C71C71D, %fd473;
	sub.f64 	%fd476, %fd436, %fd439;
	fma.rn.f64 	%fd477, %fd476, 0d3FB5555555555555, %fd475;
	st.global.f64 	[%rd66], %fd477;
	sub.f64 	%fd478, %fd412, %fd406;
	fma.rn.f64 	%fd479, %fd478, 0d3FB999999999999A, %fd464;
	fma.rn.f64 	%fd480, %fd474, 0d3F9C71C71C71C71D, %fd479;
	fma.rn.f64 	%fd481, %fd476, 0d3FB5555555555555, %fd480;
	st.global.f64 	[%rd63], %fd481;
	sub.f64 	%fd482, %fd413, %fd419;
	fma.rn.f64 	%fd483, %fd482, 0d3FB999999999999A, %fd464;
	fma.rn.f64 	%fd484, %fd474, 0d3F9C71C71C71C71D, %fd483;
	sub.f64 	%fd485, %fd439, %fd436;
	fma.rn.f64 	%fd486, %fd485, 0d3FB5555555555555, %fd484;
	st.global.f64 	[%rd72], %fd486;
	sub.f64 	%fd487, %fd419, %fd413;
	fma.rn.f64 	%fd488, %fd487, 0d3FB999999999999A, %fd464;
	fma.rn.f64 	%fd489, %fd474, 0d3F9C71C71C71C71D, %fd488;
	fma.rn.f64 	%fd490, %fd485, 0d3FB5555555555555, %fd489;
	st.global.f64 	[%rd69], %fd490;
	fma.rn.f64 	%fd491, %fd390, 0d3F6B6006D801B600, %fd460;
	fma.rn.f64 	%fd492, %fd397, 0d3F70410410410410, %fd491;
	add.f64 	%fd493, %fd398, %fd406;
	mul.f64 	%fd494, %fd493, 0d3FB999999999999A;
	add.f64 	%fd495, %fd494, %fd492;
	add.f64 	%fd496, %fd405, %fd412;
	mul.f64 	%fd497, %fd496, 0d3F9999999999999A;
	add.f64 	%fd498, %fd497, %fd495;
	mul.f64 	%fd499, %fd427, 0d3F9C71C71C71C71D;
	add.f64 	%fd500, %fd499, %fd498;
	mul.f64 	%fd501, %fd431, 0d3F8C71C71C71C71D;
	add.f64 	%fd502, %fd501, %fd500;
	mul.f64 	%fd503, %fd436, 0d3FB5555555555555;
	add.f64 	%fd504, %fd503, %fd502;
	mul.f64 	%fd505, %fd439, 0d3FA5555555555554;
	add.f64 	%fd506, %fd505, %fd504;
	mul.f64 	%fd507, %fd444, 0d3FD0000000000000;
	add.f64 	%fd508, %fd507, %fd506;
	sub.f64 	%fd509, %fd455, %fd457;
	fma.rn.f64 	%fd510, %fd509, 0d3FC0000000000000, %fd508;
	ld.global.u32 	%r55, [%rd76];
	mul.wide.s32 	%rd109, %r55, 8;
	add.s64 	%rd110, %rd50, %rd109;
	st.global.f64 	[%rd110], %fd510;
	sub.f64 	%fd511, %fd492, %fd494;
	sub.f64 	%fd512, %fd511, %fd497;
	add.f64 	%fd513, %fd499, %fd512;
	add.f64 	%fd514, %fd501, %fd513;
	add.f64 	%fd515, %fd503, %fd514;
	add.f64 	%fd516, %fd505, %fd515;
	add.f64 	%fd517, %fd507, %fd516;
	sub.f64 	%fd518, %fd457, %fd455;
	fma.rn.f64 	%fd519, %fd518, 0d3FC0000000000000, %fd517;
	ld.global.u32 	%r56, [%rd73];
	mul.wide.s32 	%rd111, %r56, 8;
	add.s64 	%rd112, %rd50, %rd111;
	st.global.f64 	[%rd112], %fd519;
	sub.f64 	%fd520, %fd398, %fd406;
	fma.rn.f64 	%fd521, %fd520, 0d3FB999999999999A, %fd492;
	sub.f64 	%fd522, %fd405, %fd412;
	fma.rn.f64 	%fd523, %fd522, 0d3F9999999999999A, %fd521;
	add.f64 	%fd524, %fd499, %fd523;
	add.f64 	%fd525, %fd501, %fd524;
	add.f64 	%fd526, %fd503, %fd525;
	add.f64 	%fd527, %fd505, %fd526;
	sub.f64 	%fd528, %fd527, %fd507;
	add.f64 	%fd529, %fd455, %fd457;
	mul.f64 	%fd530, %fd529, 0d3FC0000000000000;
	add.f64 	%fd531, %fd530, %fd528;
	ld.global.u32 	%r57, [%rd82];
	mul.wide.s32 	%rd113, %r57, 8;
	add.s64 	%rd114, %rd50, %rd113;
	st.global.f64 	[%rd114], %fd531;
	sub.f64 	%fd532, %fd406, %fd398;
	fma.rn.f64 	%fd533, %fd532, 0d3FB999999999999A, %fd492;
	sub.f64 	%fd534, %fd412, %fd405;
	fma.rn.f64 	%fd535, %fd534, 0d3F9999999999999A, %fd533;
	add.f64 	%fd536, %fd499, %fd535;
	add.f64 	%fd537, %fd501, %fd536;
	add.f64 	%fd538, %fd503, %fd537;
	add.f64 	%fd539, %fd505, %fd538;
	sub.f64 	%fd540, %fd539, %fd507;
	sub.f64 	%fd541, %fd540, %fd530;
	ld.global.u32 	%r58, [%rd79];
	mul.wide.s32 	%rd115, %r58, 8;
	add.s64 	%rd116, %rd50, %rd115;
	st.global.f64 	[%rd116], %fd541;
	add.f64 	%fd542, %fd398, %fd413;
	mul.f64 	%fd543, %fd542, 0d3FB999999999999A;
	add.f64 	%fd544, %fd543, %fd492;
	add.f64 	%fd545, %fd405, %fd419;
	mul.f64 	%fd546, %fd545, 0d3F9999999999999A;
	add.f64 	%fd547, %fd546, %fd544;
	add.f64 	%fd548, %fd499, %fd547;
	add.f64 	%fd549, %fd501, %fd548;
	sub.f64 	%fd550, %fd549, %fd503;
	sub.f64 	%fd551, %fd550, %fd505;
	mul.f64 	%fd552, %fd453, 0d3FD0000000000000;
	add.f64 	%fd553, %fd552, %fd551;
	sub.f64 	%fd554, %fd459, %fd455;
	fma.rn.f64 	%fd555, %fd554, 0d3FC0000000000000, %fd553;
	ld.global.u32 	%r59, [%rd88];
	mul.wide.s32 	%rd117, %r59, 8;
	add.s64 	%rd118, %rd50, %rd117;
	st.global.f64 	[%rd118], %fd555;
	sub.f64 	%fd556, %fd492, %fd543;
	sub.f64 	%fd557, %fd556, %fd546;
	add.f64 	%fd558, %fd499, %fd557;
	add.f64 	%fd559, %fd501, %fd558;
	sub.f64 	%fd560, %fd559, %fd503;
	sub.f64 	%fd561, %fd560, %fd505;
	add.f64 	%fd562, %fd552, %fd561;
	sub.f64 	%fd563, %fd455, %fd459;
	fma.rn.f64 	%fd564, %fd563, 0d3FC0000000000000, %fd562;
	ld.global.u32 	%r60, [%rd85];
	mul.wide.s32 	%rd119, %r60, 8;
	add.s64 	%rd120, %rd50, %rd119;
	st.global.f64 	[%rd120], %fd564;
	sub.f64 	%fd565, %fd398, %fd413;
	fma.rn.f64 	%fd566, %fd565, 0d3FB999999999999A, %fd492;
	sub.f64 	%fd567, %fd405, %fd419;
	fma.rn.f64 	%fd568, %fd567, 0d3F9999999999999A, %fd566;
	add.f64 	%fd569, %fd499, %fd568;
	add.f64 	%fd570, %fd501, %fd569;
	sub.f64 	%fd571, %fd570, %fd503;
	sub.f64 	%fd572, %fd571, %fd505;
	sub.f64 	%fd573, %fd572, %fd552;
	add.f64 	%fd574, %fd455, %fd459;
	mul.f64 	%fd575, %fd574, 0d3FC0000000000000;
	sub.f64 	%fd576, %fd573, %fd575;
	ld.global.u32 	%r61, [%rd94];
	mul.wide.s32 	%rd121, %r61, 8;
	add.s64 	%rd122, %rd50, %rd121;
	st.global.f64 	[%rd122], %fd576;
	sub.f64 	%fd577, %fd413, %fd398;
	fma.rn.f64 	%fd578, %fd577, 0d3FB999999999999A, %fd492;
	sub.f64 	%fd579, %fd419, %fd405;
	fma.rn.f64 	%fd580, %fd579, 0d3F9999999999999A, %fd578;
	add.f64 	%fd581, %fd499, %fd580;
	add.f64 	%fd582, %fd501, %fd581;
	sub.f64 	%fd583, %fd582, %fd503;
	sub.f64 	%fd584, %fd583, %fd505;
	sub.f64 	%fd585, %fd584, %fd552;
	add.f64 	%fd586, %fd575, %fd585;
	ld.global.u32 	%r62, [%rd91];
	mul.wide.s32 	%rd123, %r62, 8;
	add.s64 	%rd124, %rd50, %rd123;
	st.global.f64 	[%rd124], %fd586;
	add.f64 	%fd587, %fd406, %fd413;
	mul.f64 	%fd588, %fd587, 0d3FB999999999999A;
	add.f64 	%fd589, %fd588, %fd492;
	add.f64 	%fd590, %fd412, %fd419;
	mul.f64 	%fd591, %fd590, 0d3F9999999999999A;
	add.f64 	%fd592, %fd591, %fd589;
	mul.f64 	%fd593, %fd427, 0d3FAC71C71C71C71C;
	sub.f64 	%fd594, %fd592, %fd593;
	mul.f64 	%fd595, %fd431, 0d3F9C71C71C71C71D;
	sub.f64 	%fd596, %fd594, %fd595;
	mul.f64 	%fd597, %fd449, 0d3FD0000000000000;
	add.f64 	%fd598, %fd597, %fd596;
	sub.f64 	%fd599, %fd457, %fd459;
	fma.rn.f64 	%fd600, %fd599, 0d3FC0000000000000, %fd598;
	ld.global.u32 	%r63, [%rd100];
	mul.wide.s32 	%rd125, %r63, 8;
	add.s64 	%rd126, %rd50, %rd125;
	st.global.f64 	[%rd126], %fd600;
	sub.f64 	%fd601, %fd492, %fd588;
	sub.f64 	%fd602, %fd601, %fd591;
	sub.f64 	%fd603, %fd602, %fd593;
	sub.f64 	%fd604, %fd603, %fd595;
	add.f64 	%fd605, %fd597, %fd604;
	sub.f64 	%fd606, %fd459, %fd457;
	fma.rn.f64 	%fd607, %fd606, 0d3FC0000000000000, %fd605;
	ld.global.u32 	%r64, [%rd97];
	mul.wide.s32 	%rd127, %r64, 8;
	add.s64 	%rd128, %rd50, %rd127;
	st.global.f64 	[%rd128], %fd607;
	sub.f64 	%fd608, %fd406, %fd413;
	fma.rn.f64 	%fd609, %fd608, 0d3FB999999999999A, %fd492;
	sub.f64 	%fd610, %fd412, %fd419;
	fma.rn.f64 	%fd611, %fd610, 0d3F9999999999999A, %fd609;
	sub.f64 	%fd612, %fd611, %fd593;
	sub.f64 	%fd613, %fd612, %fd595;
	sub.f64 	%fd614, %fd613, %fd597;
	add.f64 	%fd615, %fd457, %fd459;
	mul.f64 	%fd616, %fd615, 0d3FC0000000000000;
	add.f64 	%fd617, %fd616, %fd614;
	ld.global.u32 	%r65, [%rd106];
	mul.wide.s32 	%rd129, %r65, 8;
	add.s64 	%rd130, %rd50, %rd129;
	st.global.f64 	[%rd130], %fd617;
	sub.f64 	%fd618, %fd413, %fd406;
	fma.rn.f64 	%fd619, %fd618, 0d3FB999999999999A, %fd492;
	sub.f64 	%fd620, %fd419, %fd412;
	fma.rn.f64 	%fd621, %fd620, 0d3F9999999999999A, %fd619;
	sub.f64 	%fd622, %fd621, %fd593;
	sub.f64 	%fd623, %fd622, %fd595;
	sub.f64 	%fd624, %fd623, %fd597;
	sub.f64 	%fd625, %fd624, %fd616;
	ld.global.u32 	%r66, [%rd103];
	mul.wide.s32 	%rd131, %r66, 8;
	add.s64 	%rd132, %rd50, %rd131;
	st.global.f64 	[%rd132], %fd625;
	cvta.to.global.u64 	%rd133, %rd155;
	add.s64 	%rd134, %rd133, %rd15;
	st.global.f64 	[%rd134], %fd338;
	add.s64 	%rd135, %rd134, %rd17;
	st.global.f64 	[%rd135], %fd339;
	add.s64 	%rd136, %rd135, %rd17;
	st.global.f64 	[%rd136], %fd340;
	cvta.to.global.u64 	%rd137, %rd156;
	add.s64 	%rd138, %rd137, %rd15;
	st.global.f64 	[%rd138], %fd383;
	mul.f64 	%fd626, %fd15, %fd15;
	mul.f64 	%fd627, %fd15, %fd626;
	mul.f64 	%fd628, %fd15, 0d3FF8000000000000;
	mul.f64 	%fd629, %fd15, %fd628;
	sub.f64 	%fd630, %fd627, %fd629;
	fma.rn.f64 	%fd631, %fd15, 0d3FE0000000000000, %fd630;
	mul.f64 	%fd632, %fd687, %fd631;
	mul.f64 	%fd633, %fd16, %fd16;
	mul.f64 	%fd634, %fd16, %fd633;
	mul.f64 	%fd635, %fd16, 0d3FF8000000000000;
	mul.f64 	%fd636, %fd16, %fd635;
	sub.f64 	%fd637, %fd634, %fd636;
	fma.rn.f64 	%fd638, %fd16, 0d3FE0000000000000, %fd637;
	mul.f64 	%fd639, %fd688, %fd638;
	sub.f64 	%fd640, %fd632, %fd639;
	add.f64 	%fd641, %fd685, %fd686;
	mul.f64 	%fd642, %fd641, 0d3FD0000000000000;
	mul.f64 	%fd643, %fd642, %fd18;
	sub.f64 	%fd644, %fd640, %fd643;
	cvta.to.global.u64 	%rd139, %rd149;
	add.s64 	%rd140, %rd139, %rd59;
	ld.global.f64 	%fd645, [%rd140];
	add.s64 	%rd141, %rd139, %rd55;
	ld.global.f64 	%fd646, [%rd141];
	mul.f64 	%fd647, %fd645, 0d0000000000000000;
	mul.f64 	%fd648, %fd684, %fd644;
	mul.f64 	%fd649, %fd17, %fd338;
	add.f64 	%fd650, %fd648, %fd649;
	fma.rn.f64 	%fd651, %fd650, 0d3FE0000000000000, %fd647;
	mul.f64 	%fd652, %fd646, 0d0000000000000000;
	sub.f64 	%fd653, %fd648, %fd649;
	fma.rn.f64 	%fd654, %fd653, 0d3FE0000000000000, %fd652;
	st.global.f64 	[%rd140], %fd651;
	st.global.f64 	[%rd141], %fd654;
	add.s64 	%rd142, %rd139, %rd65;
	ld.global.f64 	%fd655, [%rd142];
	add.s64 	%rd143, %rd139, %rd62;
	ld.global.f64 	%fd656, [%rd143];
	mul.f64 	%fd657, %fd655, 0d0000000000000000;
	mul.f64 	%fd658, %fd17, %fd339;
	add.f64 	%fd659, %fd648, %fd658;
	fma.rn.f64 	%fd660, %fd659, 0d3FE0000000000000, %fd657;
	mul.f64 	%fd661, %fd656, 0d0000000000000000;
	sub.f64 	%fd662, %fd648, %fd658;
	fma.rn.f64 	%fd663, %fd662, 0d3FE0000000000000, %fd661;
	st.global.f64 	[%rd142], %fd660;
	st.global.f64 	[%rd143], %fd663;
	add.s64 	%rd144, %rd139, %rd71;
	ld.global.f64 	%fd664, [%rd144];
	add.s64 	%rd145, %rd139, %rd68;
	ld.global.f64 	%fd665, [%rd145];
	mul.f64 	%fd666, %fd664, 0d0000000000000000;
	mul.f64 	%fd667, %fd17, %fd340;
	add.f64 	%fd668, %fd648, %fd667;
	fma.rn.f64 	%fd669, %fd668, 0d3FE0000000000000, %fd666;
	mul.f64 	%fd670, %fd665, 0d0000000000000000;
	sub.f64 	%fd671, %fd648, %fd667;
	fma.rn.f64 	%fd672, %fd671, 0d3FE0000000000000, %fd670;
	st.global.f64 	[%rd144], %fd669;
	st.global.f64 	[%rd145], %fd672;
	add.s64 	%rd146, %rd139, %rd15;
	ld.global.f64 	%fd673, [%rd146];
	mul.f64 	%fd674, %fd684, 0d4008000000000000;
	mul.f64 	%fd675, %fd674, %fd644;
	sub.f64 	%fd676, %fd673, %fd675;
	fma.rn.f64 	%fd677, %fd673, 0d0000000000000000, %fd676;
	st.global.f64 	[%rd146], %fd677;
$L__BB3_4:
	add.s32 	%r77, %r77, 1;
	mov.u32 	%r67, %ntid.x;
	add.s32 	%r76, %r76, %r67;
	add.s32 	%r75, %r75, %r67;
	add.s32 	%r74, %r74, %r67;
	add.s32 	%r73, %r73, %r67;
	add.s32 	%r72, %r72, %r67;
	add.s32 	%r71, %r71, %r67;
	setp.ne.s32 	%p6, %r77, 1;
	@%p6 bra 	$L__BB3_2;
$L__BB3_5:
	ret;

}
	// .globl	_Z42dvc_ScaLBL_D3Q19_AAeven_GreyscaleColorChemPdS_S_S_S_iiiddddddddddddddS_S_S_S_S_S_S_
.visible .entry _Z42dvc_ScaLBL_D3Q19_AAeven_GreyscaleColorChemPdS_S_S_S_iiiddddddddddddddS_S_S_S_S_S_S_(
	.param .u64 .ptr .align 1 _Z42dvc_ScaLBL_D3Q19_AAeven_GreyscaleColorChemPdS_S_S_S_iiiddddddddddddddS_S_S_S_S_S_S__param_0,
	.param .u64 .ptr .align 1 _Z42dvc_ScaLBL_D3Q19_AAeven_GreyscaleColorChemPdS_S_S_S_iiiddddddddddddddS_S_S_S_S_S_S__param_1,
	.param .u64 .ptr .align 1 _Z42dvc_ScaLBL_D3Q19_AAeven_GreyscaleColorChemPdS_S_S_S_iiiddddddddddddddS_S_S_S_S_S_S__param_2,
	.param .u64 .ptr .align 1 _Z42dvc_ScaLBL_D3Q19_AAeven_GreyscaleColorChemPdS_S_S_S_iiiddddddddddddddS_S_S_S_S_S_S__param_3,
	.param .u64 .ptr .align 1 _Z42dvc_ScaLBL_D3Q19_AAeven_GreyscaleColorChemPdS_S_S_S_iiiddddddddddddddS_S_S_S_S_S_S__param_4,
	.param .u32 _Z42dvc_ScaLBL_D3Q19_AAeven_GreyscaleColorChemPdS_S_S_S_iiiddddddddddddddS_S_S_S_S_S_S__param_5,
	.param .u32 _Z42dvc_ScaLBL_D3Q19_AAeven_GreyscaleColorChemPdS_S_S_S_iiiddddddddddddddS_S_S_S_S_S_S__param_6,
	.param .u32 _Z42dvc_ScaLBL_D3Q19_AAeven_GreyscaleColorChemPdS_S_S_S_iiiddddddddddddddS_S_S_S_S_S_S__param_7,
	.param .f64 _Z42dvc_ScaLBL_D3Q19_AAeven_GreyscaleColorChemPdS_S_S_S_iiiddddddddddddddS_S_S_S_S_S_S__param_8,
	.param .f64 _Z42dvc_ScaLBL_D3Q19_AAeven_GreyscaleColorChemPdS_S_S_S_iiiddddddddddddddS_S_S_S_S_S_S__param_9,
	.param .f64 _Z42dvc_ScaLBL_D3Q19_AAeven_GreyscaleColorChemPdS_S_S_S_iiiddddddddddddddS_S_S_S_S_S_S__param_10,
	.param .f64 _Z42dvc_ScaLBL_D3Q19_AAeven_GreyscaleColorChemPdS_S_S_S_iiiddddddddddddddS_S_S_S_S_S_S__param_11,
	.param .f64 _Z42dvc_ScaLBL_D3Q19_AAeven_GreyscaleColorChemPdS_S_S_S_iiiddddddddddddddS_S_S_S_S_S_S__param_12,
	.param .f64 _Z42dvc_ScaLBL_D3Q19_AAeven_GreyscaleColorChemPdS_S_S_S_iiiddddddddddddddS_S_S_S_S_S_S__param_13,
	.param .f64 _Z42dvc_ScaLBL_D3Q19_AAeven_GreyscaleColorChemPdS_S_S_S_iiiddddddddddddddS_S_S_S_S_S_S__param_14,
	.param .f64 _Z42dvc_ScaLBL_D3Q19_AAeven_GreyscaleColorChemPdS_S_S_S_iiiddddddddddddddS_S_S_S_S_S_S__param_15,
	.param .f64 _Z42dvc_ScaLBL_D3Q19_AAeven_GreyscaleColorChemPdS_S_S_S_iiiddddddddddddddS_S_S_S_S_S_S__param_16,
	.param .f64 _Z42dvc_ScaLBL_D3Q19_AAeven_GreyscaleColorChemPdS_S_S_S_iiiddddddddddddddS_S_S_S_S_S_S__param_17,
	.param .f64 _Z42dvc_ScaLBL_D3Q19_AAeven_GreyscaleColorChemPdS_S_S_S_iiiddddddddddddddS_S_S_S_S_S_S__param_18,
	.param .f64 _Z42dvc_ScaLBL_D3Q19_AAeven_GreyscaleColorChemPdS_S_S_S_iiiddddddddddddddS_S_S_S_S_S_S__param_19,
	.param .f64 _Z42dvc_ScaLBL_D3Q19_AAeven_GreyscaleColorChemPdS_S_S_S_iiiddddddddddddddS_S_S_S_S_S_S__param_20,
	.param .f64 _Z42dvc_ScaLBL_D3Q19_AAeven_GreyscaleColorChemPdS_S_S_S_iiiddddddddddddddS_S_S_S_S_S_S__param_21,
	.param .u64 .ptr .align 1 _Z42dvc_ScaLBL_D3Q19_AAeven_GreyscaleColorChemPdS_S_S_S_iiiddddddddddddddS_S_S_S_S_S_S__param_22,
	.param .u64 .ptr .align 1 _Z42dvc_ScaLBL_D3Q19_AAeven_GreyscaleColorChemPdS_S_S_S_iiiddddddddddddddS_S_S_S_S_S_S__param_23,
	.param .u64 .ptr .align 1 _Z42dvc_ScaLBL_D3Q19_AAeven_GreyscaleColorChemPdS_S_S_S_iiiddddddddddddddS_S_S_S_S_S_S__param_24,
	.param .u64 .ptr .align 1 _Z42dvc_ScaLBL_D3Q19_AAeven_GreyscaleColorChemPdS_S_S_S_iiiddddddddddddddS_S_S_S_S_S_S__param_25,
	.param .u64 .ptr .align 1 _Z42dvc_ScaLBL_D3Q19_AAeven_GreyscaleColorChemPdS_S_S_S_iiiddddddddddddddS_S_S_S_S_S_S__param_26,
	.param .u64 .ptr .align 1 _Z42dvc_ScaLBL_D3Q19_AAeven_GreyscaleColorChemPdS_S_S_S_iiiddddddddddddddS_S_S_S_S_S_S__param_27,
	.param .u64 .ptr .align 1 _Z42dvc_ScaLBL_D3Q19_AAeven_GreyscaleColorChemPdS_S_S_S_iiiddddddddddddddS_S_S_S_S_S_S__param_28
)
{
	.reg .pred 	%p<7>;
	.reg .b32 	%r<82>;
	.reg .b64 	%rd<103>;
	.reg .b64 	%fd<692>;

	ld.param.u32 	%r46, [_Z42dvc_ScaLBL_D3Q19_AAeven_GreyscaleColorChemPdS_S_S_S_iiiddddddddddddddS_S_S_S_S_S_S__param_5];
	ld.param.u32 	%r48, [_Z42dvc_ScaLBL_D3Q19_AAeven_GreyscaleColorChemPdS_S_S_S_iiiddddddddddddddS_S_S_S_S_S_S__param_7];
	setp.lt.s32 	%p1, %r48, -262143;
	@%p1 bra 	$L__BB4_5;
	ld.param.u32 	%r65, [_Z42dvc_ScaLBL_D3Q19_AAeven_GreyscaleColorChemPdS_S_S_S_iiiddddddddddddddS_S_S_S_S_S_S__param_7];
	shr.s32 	%r49, %r65, 31;
	shr.u32 	%r50, %r49, 14;
	add.s32 	%r51, %r65, %r50;
	shr.s32 	%r52, %r51, 18;
	neg.s32 	%r81, %r52;
	mov.u32 	%r53, %ctaid.x;
	mov.u32 	%r54, %ntid.x;
	mov.u32 	%r55, %tid.x;
	add.s32 	%r56, %r55, %r46;
	mul.lo.s32 	%r57, %r54, %r53;
	mad.lo.s32 	%r58, %r57, %r52, %r57;
	add.s32 	%r80, %r56, %r58;
	shl.b32 	%r59, %r65, 1;
	add.s32 	%r79, %r80, %r59;
	mad.lo.s32 	%r78, %r65, 12, %r80;
	mad.lo.s32 	%r77, %r65, 6, %r80;
	shl.b32 	%r60, %r65, 2;
	add.s32 	%r76, %r80, %r60;
	shl.b32 	%r61, %r65, 3;
	add.s32 	%r75, %r80, %r61;
	mad.lo.s32 	%r74, %r65, 10, %r80;
	mad.lo.s32 	%r73, %r65, 13, %r80;
	mad.lo.s32 	%r72, %r65, 14, %r80;
	mad.lo.s32 	%r71, %r65, 17, %r80;
	mad.lo.s32 	%r70, %r65, 18, %r80;
	shl.b32 	%r62, %r65, 4;
	add.s32 	%r69, %r80, %r62;
	mad.lo.s32 	%r68, %r65, 15, %r80;
	add.s32 	%r67, %r80, %r65;
$L__BB4_2:
	ld.param.u32 	%r64, [_Z42dvc_ScaLBL_D3Q19_AAeven_GreyscaleColorChemPdS_S_S_S_iiiddddddddddddddS_S_S_S_S_S_S__param_6];
	setp.ge.s32 	%p2, %r80, %r64;
	@%p2 bra 	$L__BB4_4;
	ld.param.u64 	%rd102, [_Z42dvc_ScaLBL_D3Q19_AAeven_GreyscaleColorChemPdS_S_S_S_iiiddddddddddddddS_S_S_S_S_S_S__param_28];
	ld.param.u64 	%rd101, [_Z42dvc_ScaLBL_D3Q19_AAeven_GreyscaleColorChemPdS_S_S_S_iiiddddddddddddddS_S_S_S_S_S_S__param_27];
	ld.param.u64 	%rd100, [_Z42dvc_ScaLBL_D3Q19_AAeven_GreyscaleColorChemPdS_S_S_S_iiiddddddddddddddS_S_S_S_S_S_S__param_26];
	ld.param.u64 	%rd99, [_Z42dvc_ScaLBL_D3Q19_AAeven_GreyscaleColorChemPdS_S_S_S_iiiddddddddddddddS_S_S_S_S_S_S__param_25];
	ld.param.u64 	%rd98, [_Z42dvc_ScaLBL_D3Q19_AAeven_GreyscaleColorChemPdS_S_S_S_iiiddddddddddddddS_S_S_S_S_S_S__param_24];
	ld.param.u64 	%rd97, [_Z42dvc_ScaLBL_D3Q19_AAeven_GreyscaleColorChemPdS_S_S_S_iiiddddddddddddddS_S_S_S_S_S_S__param_23];
	ld.param.u64 	%rd96, [_Z42dvc_ScaLBL_D3Q19_AAeven_GreyscaleColorChemPdS_S_S_S_iiiddddddddddddddS_S_S_S_S_S_S__param_22];
	ld.param.f64 	%fd691, [_Z42dvc_ScaLBL_D3Q19_AAeven_GreyscaleColorChemPdS_S_S_S_iiiddddddddddddddS_S_S_S_S_S_S__param_21];
	ld.param.f64 	%fd690, [_Z42dvc_ScaLBL_D3Q19_AAeven_GreyscaleColorChemPdS_S_S_S_iiiddddddddddddddS_S_S_S_S_S_S__param_20];
	ld.param.f64 	%fd689, [_Z42dvc_ScaLBL_D3Q19_AAeven_GreyscaleColorChemPdS_S_S_S_iiiddddddddddddddS_S_S_S_S_S_S__param_19];
	ld.param.f64 	%fd688, [_Z42dvc_ScaLBL_D3Q19_AAeven_GreyscaleColorChemPdS_S_S_S_iiiddddddddddddddS_S_S_S_S_S_S__param_18];
	ld.param.f64 	%fd687, [_Z42dvc_ScaLBL_D3Q19_AAeven_GreyscaleColorChemPdS_S_S_S_iiiddddddddddddddS_S_S_S_S_S_S__param_17];
	ld.param.f64 	%fd686, [_Z42dvc_ScaLBL_D3Q19_AAeven_GreyscaleColorChemPdS_S_S_S_iiiddddddddddddddS_S_S_S_S_S_S__param_16];
	ld.param.f64 	%fd685, [_Z42dvc_ScaLBL_D3Q19_AAeven_GreyscaleColorChemPdS_S_S_S_iiiddddddddddddddS_S_S_S_S_S_S__param_15];
	ld.param.f64 	%fd684, [_Z42dvc_ScaLBL_D3Q19_AAeven_GreyscaleColorChemPdS_S_S_S_iiiddddddddddddddS_S_S_S_S_S_S__param_14];
	ld.param.f64 	%fd683, [_Z42dvc_ScaLBL_D3Q19_AAeven_GreyscaleColorChemPdS_S_S_S_iiiddddddddddddddS_S_S_S_S_S_S__param_13];
	ld.param.f64 	%fd682, [_Z42dvc_ScaLBL_D3Q19_AAeven_GreyscaleColorChemPdS_S_S_S_iiiddddddddddddddS_S_S_S_S_S_S__param_12];
	ld.param.f64 	%fd681, [_Z42dvc_ScaLBL_D3Q19_AAeven_GreyscaleColorChemPdS_S_S_S_iiiddddddddddddddS_S_S_S_S_S_S__param_11];
	ld.param.f64 	%fd680, [_Z42dvc_ScaLBL_D3Q19_AAeven_GreyscaleColorChemPdS_S_S_S_iiiddddddddddddddS_S_S_S_S_S_S__param_10];
	ld.param.f64 	%fd679, [_Z42dvc_ScaLBL_D3Q19_AAeven_GreyscaleColorChemPdS_S_S_S_iiiddddddddddddddS_S_S_S_S_S_S__param_9];
	ld.param.f64 	%fd678, [_Z42dvc_ScaLBL_D3Q19_AAeven_GreyscaleColorChemPdS_S_S_S_iiiddddddddddddddS_S_S_S_S_S_S__param_8];
	ld.param.u32 	%r66, [_Z42dvc_ScaLBL_D3Q19_AAeven_GreyscaleColorChemPdS_S_S_S_iiiddddddddddddddS_S_S_S_S_S_S__param_7];
	ld.param.u64 	%rd95, [_Z42dvc_ScaLBL_D3Q19_AAeven_GreyscaleColorChemPdS_S_S_S_iiiddddddddddddddS_S_S_S_S_S_S__param_4];
	ld.param.u64 	%rd94, [_Z42dvc_ScaLBL_D3Q19_AAeven_GreyscaleColorChemPdS_S_S_S_iiiddddddddddddddS_S_S_S_S_S_S__param_3];
	ld.param.u64 	%rd93, [_Z42dvc_ScaLBL_D3Q19_AAeven_GreyscaleColorChemPdS_S_S_S_iiiddddddddddddddS_S_S_S_S_S_S__param_2];
	ld.param.u64 	%rd92, [_Z42dvc_ScaLBL_D3Q19_AAeven_GreyscaleColorChemPdS_S_S_S_iiiddddddddddddddS_S_S_S_S_S_S__param_1];
	ld.param.u64 	%rd91, [_Z42dvc_ScaLBL_D3Q19_AAeven_GreyscaleColorChemPdS_S_S_S_iiiddddddddddddddS_S_S_S_S_S_S__param_0];
	cvta.to.global.u64 	%rd13, %rd94;
	mul.wide.s32 	%rd14, %r80, 8;
	add.s64 	%rd15, %rd13, %rd14;
	ld.global.f64 	%fd15, [%rd15];
	mul.wide.s32 	%rd16, %r66, 8;
	add.s64 	%rd17, %rd15, %rd16;
	ld.global.f64 	%fd16, [%rd17];
	cvta.to.global.u64 	%rd18, %rd93;
	add.s64 	%rd19, %rd18, %rd14;
	ld.global.f64 	%fd17, [%rd19];
	cvta.to.global.u64 	%rd20, %rd102;
	add.s64 	%rd21, %rd20, %rd14;
	ld.global.f64 	%fd18, [%rd21];
	cvta.to.global.u64 	%rd22, %rd96;
	add.s64 	%rd23, %rd22, %rd14;
	ld.global.f64 	%fd19, [%rd23];
	cvta.to.global.u64 	%rd24, %rd97;
	add.s64 	%rd25, %rd24, %rd14;
	ld.global.f64 	%fd20, [%rd25];
	mul.f64 	%fd21, %fd15, %fd20;
	add.f64 	%fd22, %fd15, %fd16;
	div.rn.f64 	%fd23, %fd21, %fd22;
	setp.gt.f64 	%p3, %fd17, 0d0000000000000000;
	selp.f64 	%fd24, 0d3FF0000000000000, 0d0000000000000000, %p3;
	mul.f64 	%fd25, %fd16, %fd20;
	div.rn.f64 	%fd26, %fd25, %fd22;
	setp.lt.f64 	%p4, %fd17, 0d0000000000000000;
	selp.f64 	%fd27, 0d3FF0000000000000, 0d0000000000000000, %p4;
	mul.f64 	%fd28, %fd26, %fd27;
	fma.rn.f64 	%fd29, %fd23, %fd24, %fd28;
	cvta.to.global.u64 	%rd26, %rd100;
	add.s64 	%rd27, %rd26, %rd14;
	ld.global.f64 	%fd30, [%rd27];
	add.s64 	%rd28, %rd27, %rd16;
	ld.global.f64 	%fd31, [%rd28];
	add.s64 	%rd29, %rd28, %rd16;
	ld.global.f64 	%fd32, [%rd29];
	cvta.to.global.u64 	%rd30, %rd101;
	add.s64 	%rd31, %rd30, %rd14;
	ld.global.f64 	%fd33, [%rd31];
	mul.wide.s32 	%rd32, %r76, 8;
	add.s64 	%rd33, %rd30, %rd32;
	ld.global.f64 	%fd34, [%rd33];
	mul.wide.s32 	%rd34, %r75, 8;
	add.s64 	%rd35, %rd30, %rd34;
	ld.global.f64 	%fd35, [%rd35];
	add.s64 	%rd36, %rd35, %rd16;
	ld.global.f64 	%fd36, [%rd36];
	mul.wide.s32 	%rd37, %r68, 8;
	add.s64 	%rd38, %rd30, %rd37;
	ld.global.f64 	%fd37, [%rd38];
	add.s64 	%rd39, %rd36, %rd16;
	ld.global.f64 	%fd38, [%rd39];
	mul.wide.s32 	%rd40, %r73, 8;
	add.s64 	%rd41, %rd30, %rd40;
	ld.global.f64 	%fd39, [%rd41];
	add.s64 	%rd42, %rd41, %rd16;
	ld.global.f64 	%fd40, [%rd42];
	mul.wide.s32 	%rd43, %r71, 8;
	add.s64 	%rd44, %rd30, %rd43;
	ld.global.f64 	%fd41, [%rd44];
	mul.f64 	%fd42, %fd19, %fd30;
	add.f64 	%fd43, %fd33, %fd38;
	add.f64 	%fd44, %fd43, %fd41;
	sub.f64 	%fd45, %fd42, %fd44;
	mul.f64 	%fd46, %fd19, %fd31;
	add.f64 	%fd47, %fd34, %fd36;
	add.f64 	%fd48, %fd47, %fd40;
	sub.f64 	%fd49, %fd46, %fd48;
	mul.f64 	%fd50, %fd19, %fd32;
	add.f64 	%fd51, %fd37, %fd39;
	add.f64 	%fd52, %fd35, %fd51;
	sub.f64 	%fd53, %fd50, %fd52;
	sub.f64 	%fd54, %fd15, %fd16;
	cvta.to.global.u64 	%rd45, %rd95;
	add.s64 	%rd46, %rd45, %rd14;
	ld.global.f64 	%fd55, [%rd46];
	add.s64 	%rd47, %rd46, %rd16;
	ld.global.f64 	%fd56, [%rd47];
	add.s64 	%rd48, %rd47, %rd16;
	ld.global.f64 	%fd57, [%rd48];
	mov.f64 	%fd58, 0d3FF0000000000000;
	sub.f64 	%fd59, %fd58, %fd17;
	mul.f64 	%fd60, %fd59, 0d3FE0000000000000;
	sub.f64 	%fd61, %fd683, %fd682;
	fma.rn.f64 	%fd62, %fd61, %fd60, %fd682;
	sub.f64 	%fd63, %fd679, %fd678;
	fma.rn.f64 	%fd64, %fd63, %fd60, %fd678;
	rcp.rn.f64 	%fd65, %fd64;
	mov.f64 	%fd66, 0d4000000000000000;
	sub.f64 	%fd67, %fd66, %fd65;
	mul.f64 	%fd68, %fd67, 0d4020000000000000;
	mov.f64 	%fd69, 0d4020000000000000;
	sub.f64 	%fd70, %fd69, %fd65;
	div.rn.f64 	%fd71, %fd68, %fd70;
	sub.f64 	%fd72, %fd681, %fd680;
	fma.rn.f64 	%fd73, %fd72, %fd60, %fd680;
	add.f64 	%fd74, %fd73, 0dBFE0000000000000;
	div.rn.f64 	%fd75, %fd74, 0d4008000000000000;
	cvta.to.global.u64 	%rd49, %rd91;
	add.s64 	%rd50, %rd49, %rd14;
	ld.global.f64 	%fd76, [%rd50];
	mul.f64 	%fd77, %fd76, 0dC03E000000000000;
	mul.wide.s32 	%rd51, %r79, 8;
	add.s64 	%rd52, %rd49, %rd51;
	ld.global.f64 	%fd78, [%rd52];
	mul.f64 	%fd79, %fd78, 0d4026000000000000;
	sub.f64 	%fd80, %fd77, %fd79;
	mul.f64 	%fd81, %fd78, 0dC010000000000000;
	fma.rn.f64 	%fd82, %fd76, 0d4028000000000000, %fd81;
	add.s64 	%rd53, %rd50, %rd16;
	ld.global.f64 	%fd83, [%rd53];
	add.f64 	%fd84, %fd78, %fd83;
	mul.f64 	%fd85, %fd83, 0d4026000000000000;
	sub.f64 	%fd86, %fd80, %fd85;
	mul.f64 	%fd87, %fd83, 0d4010000000000000;
	sub.f64 	%fd88, %fd82, %fd87;
	sub.f64 	%fd89, %fd78, %fd83;
	add.f64 	%fd90, %fd81, %fd87;
	add.f64 	%fd91, %fd83, %fd83;
	fma.rn.f64 	%fd92, %fd78, 0d4000000000000000, %fd91;
	sub.f64 	%fd93, %fd81, %fd87;
	add.s64 	%rd54, %rd49, %rd32;
	ld.global.f64 	%fd94, [%rd54];
	add.f64 	%fd95, %fd84, %fd94;
	mul.f64 	%fd96, %fd94, 0d4026000000000000;
	sub.f64 	%fd97, %fd86, %fd96;
	mul.f64 	%fd98, %fd94, 0d4010000000000000;
	sub.f64 	%fd99, %fd88, %fd98;
	sub.f64 	%fd100, %fd92, %fd94;
	fma.rn.f64 	%fd101, %fd94, 0d4000000000000000, %fd93;
	mul.f64 	%fd102, %fd94, 0dC000000000000000;
	add.s64 	%rd55, %rd52, %rd16;
	ld.global.f64 	%fd103, [%rd55];
	add.f64 	%fd104, %fd95, %fd103;
	mul.f64 	%fd105, %fd103, 0d4026000000000000;
	sub.f64 	%fd106, %fd97, %fd105;
	mul.f64 	%fd107, %fd103, 0d4010000000000000;
	sub.f64 	%fd108, %fd99, %fd107;
	sub.f64 	%fd109, %fd94, %fd103;
	sub.f64 	%fd110, %fd107, %fd98;
	sub.f64 	%fd111, %fd100, %fd103;
	add.f64 	%fd112, %fd103, %fd103;
	add.f64 	%fd113, %fd101, %fd112;
	add.f64 	%fd114, %fd94, %fd103;
	sub.f64 	%fd115, %fd102, %fd112;
	mul.wide.s32 	%rd56, %r77, 8;
	add.s64 	%rd57, %rd49, %rd56;
	ld.global.f64 	%fd116, [%rd57];
	add.f64 	%fd117, %fd104, %fd116;
	mul.f64 	%fd118, %fd116, 0d4026000000000000;
	sub.f64 	%fd119, %fd106, %fd118;
	mul.f64 	%fd120, %fd116, 0d4010000000000000;
	sub.f64 	%fd121, %fd108, %fd120;
	sub.f64 	%fd122, %fd111, %fd116;
	fma.rn.f64 	%fd123, %fd116, 0d4000000000000000, %fd113;
	sub.f64 	%fd124, %fd114, %fd116;
	fma.rn.f64 	%fd125, %fd116, 0d4000000000000000, %fd115;
	add.s64 	%rd58, %rd54, %rd16;
	ld.global.f64 	%fd126, [%rd58];
	add.f64 	%fd127, %fd117, %fd126;
	mul.f64 	%fd128, %fd126, 0d4026000000000000;
	sub.f64 	%fd129, %fd119, %fd128;
	mul.f64 	%fd130, %fd126, 0d4010000000000000;
	sub.f64 	%fd131, %fd121, %fd130;
	sub.f64 	%fd132, %fd116, %fd126;
	sub.f64 	%fd133, %fd130, %fd120;
	sub.f64 	%fd134, %fd122, %fd126;
	fma.rn.f64 	%fd135, %fd126, 0d4000000000000000, %fd123;
	sub.f64 	%fd136, %fd124, %fd126;
	fma.rn.f64 	%fd137, %fd126, 0d4000000000000000, %fd125;
	add.s64 	%rd59, %rd49, %rd34;
	ld.global.f64 	%fd138, [%rd59];
	add.f64 	%fd139, %fd127, %fd138;
	fma.rn.f64 	%fd140, %fd138, 0d4020000000000000, %fd129;
	add.f64 	%fd141, %fd138, %fd131;
	add.f64 	%fd142, %fd89, %fd138;
	add.f64 	%fd143, %fd90, %fd138;
	add.f64 	%fd144, %fd109, %fd138;
	add.f64 	%fd145, %fd110, %fd138;
	add.f64 	%fd146, %fd138, %fd134;
	add.f64 	%fd147, %fd138, %fd135;
	add.f64 	%fd148, %fd136, %fd138;
	add.f64 	%fd149, %fd138, %fd137;
	add.s64 	%rd60, %rd57, %rd16;
	ld.global.f64 	%fd150, [%rd60];
	add.f64 	%fd151, %fd139, %fd150;
	fma.rn.f64 	%fd152, %fd150, 0d4020000000000000, %fd140;
	add.f64 	%fd153, %fd150, %fd141;
	sub.f64 	%fd154, %fd142, %fd150;
	sub.f64 	%fd155, %fd143, %fd150;
	sub.f64 	%fd156, %fd144, %fd150;
	sub.f64 	%fd157, %fd145, %fd150;
	add.f64 	%fd158, %fd150, %fd146;
	add.f64 	%fd159, %fd150, %fd147;
	add.f64 	%fd160, %fd148, %fd150;
	add.f64 	%fd161, %fd150, %fd149;
	add.f64 	%fd162, %fd138, %fd150;
	sub.f64 	%fd163, %fd138, %fd150;
	sub.f64 	%fd164, %fd150, %fd138;
	mul.wide.s32 	%rd61, %r74, 8;
	add.s64 	%rd62, %rd49, %rd61;
	ld.global.f64 	%fd165, [%rd62];
	add.f64 	%fd166, %fd151, %fd165;
	fma.rn.f64 	%fd167, %fd165, 0d4020000000000000, %fd152;
	add.f64 	%fd168, %fd165, %fd153;
	add.f64 	%fd169, %fd154, %fd165;
	add.f64 	%fd170, %fd155, %fd165;
	sub.f64 	%fd171, %fd156, %fd165;
	sub.f64 	%fd172, %fd157, %fd165;
	add.f64 	%fd173, %fd165, %fd158;
	add.f64 	%fd174, %fd165, %fd159;
	add.f64 	%fd175, %fd160, %fd165;
	add.f64 	%fd176, %fd165, %fd161;
	sub.f64 	%fd177, %fd162, %fd165;
	add.f64 	%fd178, %fd163, %fd165;
	add.f64 	%fd179, %fd164, %fd165;
	add.s64 	%rd63, %rd59, %rd16;
	ld.global.f64 	%fd180, [%rd63];
	add.f64 	%fd181, %fd166, %fd180;
	fma.rn.f64 	%fd182, %fd180, 0d4020000000000000, %fd167;
	add.f64 	%fd183, %fd180, %fd168;
	sub.f64 	%fd184, %fd169, %fd180;
	sub.f64 	%fd185, %fd170, %fd180;
	add.f64 	%fd186, %fd171, %fd180;
	add.f64 	%fd187, %fd172, %fd180;
	add.f64 	%fd188, %fd180, %fd173;
	add.f64 	%fd189, %fd180, %fd174;
	add.f64 	%fd190, %fd175, %fd180;
	add.f64 	%fd191, %fd180, %fd176;
	sub.f64 	%fd192, %fd177, %fd180;
	sub.f64 	%fd193, %fd178, %fd180;
	sub.f64 	%fd194, %fd179, %fd180;
	mul.wide.s32 	%rd64, %r78, 8;
	add.s64 	%rd65, %rd49, %rd64;
	ld.global.f64 	%fd195, [%rd65];
	add.f64 	%fd196, %fd181, %fd195;
	fma.rn.f64 	%fd197, %fd195, 0d4020000000000000, %fd182;
	add.f64 	%fd198, %fd195, %fd183;
	add.f64 	%fd199, %fd184, %fd195;
	add.f64 	%fd200, %fd185, %fd195;
	add.f64 	%fd201, %fd132, %fd195;
	add.f64 	%fd202, %fd133, %fd195;
	add.f64 	%fd203, %fd195, %fd188;
	add.f64 	%fd204, %fd195, %fd189;
	sub.f64 	%fd205, %fd190, %fd195;
	sub.f64 	%fd206, %fd191, %fd195;
	sub.f64 	%fd207, %fd193, %fd195;
	add.s64 	%rd66, %rd62, %rd16;
	ld.global.f64 	%fd208, [%rd66];
	add.f64 	%fd209, %fd196, %fd208;
	fma.rn.f64 	%fd210, %fd208, 0d4020000000000000, %fd197;
	add.f64 	%fd211, %fd208, %fd198;
	sub.f64 	%fd212, %fd199, %fd208;
	sub.f64 	%fd213, %fd200, %fd208;
	sub.f64 	%fd214, %fd201, %fd208;
	sub.f64 	%fd215, %fd202, %fd208;
	add.f64 	%fd216, %fd208, %fd203;
	add.f64 	%fd217, %fd208, %fd204;
	sub.f64 	%fd218, %fd205, %fd208;
	sub.f64 	%fd219, %fd206, %fd208;
	add.f64 	%fd220, %fd195, %fd208;
	add.f64 	%fd221, %fd207, %fd208;
	sub.f64 	%fd222, %fd195, %fd208;
	mul.wide.s32 	%rd67, %r72, 8;
	add.s64 	%rd68, %rd49, %rd67;
	ld.global.f64 	%fd223, [%rd68];
	add.f64 	%fd224, %fd209, %fd223;
	fma.rn.f64 	%fd225, %fd223, 0d4020000000000000, %fd210;
	add.f64 	%fd226, %fd223, %fd211;
	add.f64 	%fd227, %fd212, %fd223;
	add.f64 	%fd228, %fd213, %fd223;
	sub.f64 	%fd229, %fd214, %fd223;
	sub.f64 	%fd230, %fd215, %fd223;
	add.f64 	%fd231, %fd223, %fd216;
	add.f64 	%fd232, %fd223, %fd217;
	sub.f64 	%fd233, %fd218, %fd223;
	sub.f64 	%fd234, %fd219, %fd223;
	sub.f64 	%fd235, %fd220, %fd223;
	sub.f64 	%fd236, %fd221, %fd223;
	sub.f64 	%fd237, %fd222, %fd223;
	add.s64 	%rd69, %rd65, %rd16;
	ld.global.f64 	%fd238, [%rd69];
	add.f64 	%fd239, %fd224, %fd238;
	fma.rn.f64 	%fd240, %fd238, 0d4020000000000000, %fd225;
	add.f64 	%fd241, %fd238, %fd226;
	sub.f64 	%fd242, %fd227, %fd238;
	sub.f64 	%fd243, %fd228, %fd238;
	add.f64 	%fd244, %fd229, %fd238;
	add.f64 	%fd245, %fd230, %fd238;
	add.f64 	%fd246, %fd238, %fd231;
	add.f64 	%fd247, %fd238, %fd232;
	sub.f64 	%fd248, %fd233, %fd238;
	sub.f64 	%fd249, %fd234, %fd238;
	sub.f64 	%fd250, %fd235, %fd238;
	add.f64 	%fd251, %fd236, %fd238;
	add.f64 	%fd252, %fd237, %fd238;
	mul.wide.s32 	%rd70, %r69, 8;
	add.s64 	%rd71, %rd49, %rd70;
	ld.global.f64 	%fd253, [%rd71];
	add.f64 	%fd254, %fd239, %fd253;
	fma.rn.f64 	%fd255, %fd253, 0d4020000000000000, %fd240;
	add.f64 	%fd256, %fd253, %fd241;
	add.f64 	%fd257, %fd186, %fd253;
	add.f64 	%fd258, %fd187, %fd253;
	add.f64 	%fd259, %fd244, %fd253;
	add.f64 	%fd260, %fd245, %fd253;
	add.f64 	%fd261, %fd253, %fd253;
	sub.f64 	%fd262, %fd246, %fd261;
	sub.f64 	%fd263, %fd247, %fd261;
	add.f64 	%fd264, %fd194, %fd253;
	sub.f64 	%fd265, %fd252, %fd253;
	add.s64 	%rd72, %rd68, %rd16;
	ld.global.f64 	%fd266, [%rd72];
	add.f64 	%fd267, %fd254, %fd266;
	fma.rn.f64 	%fd268, %fd266, 0d4020000000000000, %fd255;
	add.f64 	%fd269, %fd266, %fd256;
	sub.f64 	%fd270, %fd257, %fd266;
	sub.f64 	%fd271, %fd258, %fd266;
	sub.f64 	%fd272, %fd259, %fd266;
	sub.f64 	%fd273, %fd260, %fd266;
	add.f64 	%fd274, %fd266, %fd266;
	sub.f64 	%fd275, %fd262, %fd274;
	sub.f64 	%fd276, %fd263, %fd274;
	add.f64 	%fd277, %fd253, %fd266;
	sub.f64 	%fd278, %fd264, %fd266;
	add.f64 	%fd279, %fd265, %fd266;
	mul.wide.s32 	%rd73, %r70, 8;
	add.s64 	%rd74, %rd49, %rd73;
	ld.global.f64 	%fd280, [%rd74];
	add.f64 	%fd281, %fd267, %fd280;
	fma.rn.f64 	%fd282, %fd280, 0d4020000000000000, %fd268;
	add.f64 	%fd283, %fd280, %fd269;
	add.f64 	%fd284, %fd270, %fd280;
	add.f64 	%fd285, %fd271, %fd280;
	sub.f64 	%fd286, %fd272, %fd280;
	sub.f64 	%fd287, %fd273, %fd280;
	add.f64 	%fd288, %fd280, %fd280;
	sub.f64 	%fd289, %fd275, %fd288;
	sub.f64 	%fd290, %fd276, %fd288;
	sub.f64 	%fd291, %fd277, %fd280;
	add.f64 	%fd292, %fd278, %fd280;
	add.f64 	%fd293, %fd279, %fd280;
	add.s64 	%rd75, %rd71, %rd16;
	ld.global.f64 	%fd294, [%rd75];
	add.f64 	%fd295, %fd281, %fd294;
	fma.rn.f64 	%fd296, %fd294, 0d4020000000000000, %fd282;
	add.f64 	%fd297, %fd294, %fd283;
	sub.f64 	%fd298, %fd284, %fd294;
	sub.f64 	%fd299, %fd285, %fd294;
	add.f64 	%fd300, %fd286, %fd294;
	add.f64 	%fd301, %fd287, %fd294;
	add.f64 	%fd302, %fd294, %fd294;
	sub.f64 	%fd303, %fd289, %fd302;
	sub.f64 	%fd304, %fd290, %fd302;
	sub.f64 	%fd305, %fd291, %fd294;
	sub.f64 	%fd306, %fd292, %fd294;
	sub.f64 	%fd307, %fd293, %fd294;
	mul.f64 	%fd308, %fd19, 0d3FE0000000000000;
	mul.f64 	%fd309, %fd308, %fd75;
	div.rn.f64 	%fd310, %fd309, %fd29;
	add.f64 	%fd311, %fd310, 0d3FF0000000000000;
	mul.f64 	%fd312, %fd311, 0d3FE0000000000000;
	setp.eq.f64 	%p5, %fd19, 0d3FF0000000000000;
	selp.f64 	%fd313, 0d3FE0000000000000, %fd312, %p5;
	mul.f64 	%fd314, %fd308, 0d0000000000000000;
	sqrt.rn.f64 	%fd315, %fd29;
	div.rn.f64 	%fd316, %fd314, %fd315;
	selp.f64 	%fd317, 0d0000000000000000, %fd316, %p5;
	div.rn.f64 	%fd318, %fd242, %fd62;
	fma.rn.f64 	%fd319, %fd689, %fd19, %fd45;
	fma.rn.f64 	%fd320, %fd54, %fd55, %fd319;
	fma.rn.f64 	%fd321, %fd320, 0d3FE0000000000000, %fd318;
	div.rn.f64 	%fd322, %fd298, %fd62;
	fma.rn.f64 	%fd323, %fd690, %fd19, %fd49;
	fma.rn.f64 	%fd324, %fd54, %fd56, %fd323;
	fma.rn.f64 	%fd325, %fd324, 0d3FE0000000000000, %fd322;
	div.rn.f64 	%fd326, %fd300, %fd62;
	fma.rn.f64 	%fd327, %fd691, %fd19, %fd53;
	fma.rn.f64 	%fd328, %fd54, %fd57, %fd327;
	fma.rn.f64 	%fd329, %fd328, 0d3FE0000000000000, %fd326;
	mul.f64 	%fd330, %fd325, %fd325;
	fma.rn.f64 	%fd331, %fd321, %fd321, %fd330;
	fma.rn.f64 	%fd332, %fd329, %fd329, %fd331;
	sqrt.rn.f64 	%fd333, %fd332;
	mul.f64 	%fd334, %fd317, %fd333;
	fma.rn.f64 	%fd335, %fd313, %fd313, %fd334;
	sqrt.rn.f64 	%fd336, %fd335;
	add.f64 	%fd337, %fd313, %fd336;
	div.rn.f64 	%fd338, %fd321, %fd337;
	div.rn.f64 	%fd339, %fd325, %fd337;
	div.rn.f64 	%fd340, %fd329, %fd337;
	mul.f64 	%fd341, %fd339, %fd339;
	fma.rn.f64 	%fd342, %fd338, %fd338, %fd341;
	mul.f64 	%fd343, %fd340, %fd340;
	add.f64 	%fd344, %fd343, %fd342;
	sqrt.rn.f64 	%fd345, %fd344;
	neg.f64 	%fd346, %fd19;
	mul.f64 	%fd347, %fd75, %fd346;
	div.rn.f64 	%fd348, %fd347, %fd29;
	mul.f64 	%fd349, %fd348, %fd338;
	mul.f64 	%fd350, %fd19, 0d0000000000000000;
	div.rn.f64 	%fd351, %fd350, %fd315;
	mul.f64 	%fd352, %fd351, %fd345;
	mul.f64 	%fd353, %fd338, %fd352;
	sub.f64 	%fd354, %fd349, %fd353;
	fma.rn.f64 	%fd355, %fd689, %fd19, %fd354;
	mul.f64 	%fd356, %fd348, %fd339;
	mul.f64 	%fd357, %fd339, %fd352;
	sub.f64 	%fd358, %fd356, %fd357;
	fma.rn.f64 	%fd359, %fd690, %fd19, %fd358;
	mul.f64 	%fd360, %fd348, %fd340;
	mul.f64 	%fd361, %fd340, %fd352;
	sub.f64 	%fd362, %fd360, %fd361;
	fma.rn.f64 	%fd363, %fd691, %fd19, %fd362;
	selp.f64 	%fd364, %fd689, %fd355, %p5;
	selp.f64 	%fd365, %fd690, %fd359, %p5;
	selp.f64 	%fd366, %fd691, %fd363, %p5;
	add.f64 	%fd367, %fd53, %fd366;
	fma.rn.f64 	%fd368, %fd54, %fd57, %fd367;
	mul.f64 	%fd369, %fd62, %fd368;
	add.f64 	%fd370, %fd49, %fd365;
	fma.rn.f64 	%fd371, %fd54, %fd56, %fd370;
	mul.f64 	%fd372, %fd62, %fd371;
	add.f64 	%fd373, %fd45, %fd364;
	fma.rn.f64 	%fd374, %fd54, %fd55, %fd373;
	mul.f64 	%fd375, %fd62, %fd374;
	mov.f64 	%fd376, 0d3FE0000000000000;
	div.rn.f64 	%fd377, %fd376, %fd19;
	mul.f64 	%fd378, %fd62, 0dBFE0000000000000;
	mul.f64 	%fd379, %fd378, %fd345;
	mul.f64 	%fd380, %fd345, %fd379;
	div.rn.f64 	%fd381, %fd380, %fd19;
	add.f64 	%fd382, %fd295, %fd381;
	mul.f64 	%fd383, %fd377, %fd382;
	mul.f64 	%fd384, %fd344, 0d4033000000000000;
	div.rn.f64 	%fd385, %fd384, %fd19;
	fma.rn.f64 	%fd386, %fd62, 0dC03E000000000000, %fd385;
	mul.f64 	%fd387, %fd383, 0d404C800000000000;
	fma.rn.f64 	%fd388, %fd19, %fd387, %fd386;
	sub.f64 	%fd389, %fd388, %fd296;
	fma.rn.f64 	%fd390, %fd65, %fd389, %fd296;
	mul.f64 	%fd391, %fd344, 0dC016000000000000;
	div.rn.f64 	%fd392, %fd391, %fd19;
	fma.rn.f64 	%fd393, %fd62, 0d4028000000000000, %fd392;
	mul.f64 	%fd394, %fd383, 0dC03B000000000000;
	fma.rn.f64 	%fd395, %fd19, %fd394, %fd393;
	sub.f64 	%fd396, %fd395, %fd297;
	fma.rn.f64 	%fd397, %fd65, %fd396, %fd297;
	add.f64 	%fd398, %fd242, %fd375;
	mul.f64 	%fd399, %fd338, 0dBFE5555555555555;
	mul.f64 	%fd400, %fd62, %fd399;
	sub.f64 	%fd401, %fd400, %fd243;
	fma.rn.f64 	%fd402, %fd71, %fd401, %fd243;
	fma.rn.f64 	%fd403, %fd71, 0dBFE0000000000000, 0d3FF0000000000000;
	mul.f64 	%fd404, %fd375, 0dBFE5555555555555;
	fma.rn.f64 	%fd405, %fd403, %fd404, %fd402;
	add.f64 	%fd406, %fd298, %fd372;
	mul.f64 	%fd407, %fd339, 0dBFE5555555555555;
	mul.f64 	%fd408, %fd62, %fd407;
	sub.f64 	%fd409, %fd408, %fd299;
	fma.rn.f64 	%fd410, %fd71, %fd409, %fd299;
	mul.f64 	%fd411, %fd372, 0dBFE5555555555555;
	fma.rn.f64 	%fd412, %fd403, %fd411, %fd410;
	add.f64 	%fd413, %fd300, %fd369;
	mul.f64 	%fd414, %fd340, 0dBFE5555555555555;
	mul.f64 	%fd415, %fd62, %fd414;
	sub.f64 	%fd416, %fd415, %fd301;
	fma.rn.f64 	%fd417, %fd71, %fd416, %fd301;
	mul.f64 	%fd418, %fd369, 0dBFE5555555555555;
	fma.rn.f64 	%fd419, %fd403, %fd418, %fd417;
	add.f64 	%fd420, %fd338, %fd338;
	mul.f64 	%fd421, %fd338, %fd420;
	sub.f64 	%fd422, %fd421, %fd341;
	sub.f64 	%fd423, %fd422, %fd343;
	mul.f64 	%fd424, %fd62, %fd423;
	div.rn.f64 	%fd425, %fd424, %fd19;
	sub.f64 	%fd426, %fd425, %fd303;
	fma.rn.f64 	%fd427, %fd65, %fd426, %fd303;
	div.rn.f64 	%fd428, %fd423, %fd19;
	mul.f64 	%fd429, %fd378, %fd428;
	sub.f64 	%fd430, %fd429, %fd304;
	fma.rn.f64 	%fd431, %fd65, %fd430, %fd304;
	sub.f64 	%fd432, %fd341, %fd343;
	mul.f64 	%fd433, %fd62, %fd432;
	div.rn.f64 	%fd434, %fd433, %fd19;
	sub.f64 	%fd435, %fd434, %fd248;
	fma.rn.f64 	%fd436, %fd65, %fd435, %fd248;
	mul.f64 	%fd437, %fd434, 0dBFE0000000000000;
	sub.f64 	%fd438, %fd437, %fd249;
	fma.rn.f64 	%fd439, %fd65, %fd438, %fd249;
	mul.f64 	%fd440, %fd62, %fd338;
	mul.f64 	%fd441, %fd339, %fd440;
	div.rn.f64 	%fd442, %fd441, %fd19;
	sub.f64 	%fd443, %fd442, %fd192;
	fma.rn.f64 	%fd444, %fd65, %fd443, %fd192;
	mul.f64 	%fd445, %fd62, %fd339;
	mul.f64 	%fd446, %fd340, %fd445;
	div.rn.f64 	%fd447, %fd446, %fd19;
	sub.f64 	%fd448, %fd447, %fd305;
	fma.rn.f64 	%fd449, %fd65, %fd448, %fd305;
	mul.f64 	%fd450, %fd340, %fd440;
	div.rn.f64 	%fd451, %fd450, %fd19;
	sub.f64 	%fd452, %fd451, %fd250;
	fma.rn.f64 	%fd453, %fd65, %fd452, %fd250;
	mul.f64 	%fd454, %fd71, %fd251;
	sub.f64 	%fd455, %fd251, %fd454;
	mul.f64 	%fd456, %fd71, %fd306;
	sub.f64 	%fd457, %fd306, %fd456;
	mul.f64 	%fd458, %fd71, %fd307;
	sub.f64 	%fd459, %fd307, %fd458;
	mul.f64 	%fd460, %fd62, 0d3FAAF286BCA1AF28;
	fma.rn.f64 	%fd461, %fd390, 0dBF89AA066A819A9E, %fd460;
	fma.rn.f64 	%fd462, %fd397, 0d3FA8618618618619, %fd461;
	st.global.f64 	[%rd50], %fd462;
	fma.rn.f64 	%fd463, %fd390, 0dBF72D204B4812D20, %fd460;
	fma.rn.f64 	%fd464, %fd397, 0dBF9041041041040F, %fd463;
	sub.f64 	%fd465, %fd398, %fd405;
	fma.rn.f64 	%fd466, %fd465, 0d3FB999999999999A, %fd464;
	sub.f64 	%fd467, %fd427, %fd431;
	fma.rn.f64 	%fd468, %fd467, 0d3FAC71C71C71C71C, %fd466;
	st.global.f64 	[%rd53], %fd468;
	sub.f64 	%fd469, %fd405, %fd398;
	fma.rn.f64 	%fd470, %fd469, 0d3FB999999999999A, %fd464;
	fma.rn.f64 	%fd471, %fd467, 0d3FAC71C71C71C71C, %fd470;
	st.global.f64 	[%rd52], %fd471;
	sub.f64 	%fd472, %fd406, %fd412;
	fma.rn.f64 	%fd473, %fd472, 0d3FB999999999999A, %fd464;
	sub.f64 	%fd474, %fd431, %fd427;
	fma.rn.f64 	%fd475, %fd474, 0d3F9C71C71C71C71D, %fd473;
	sub.f64 	%fd476, %fd436, %fd439;
	fma.rn.f64 	%fd477, %fd476, 0d3FB5555555555555, %fd475;
	st.global.f64 	[%rd55], %fd477;
	sub.f64 	%fd478, %fd412, %fd406;
	fma.rn.f64 	%fd479, %fd478, 0d3FB999999999999A, %fd464;
	fma.rn.f64 	%fd480, %fd474, 0d3F9C71C71C71C71D, %fd479;
	fma.rn.f64 	%fd481, %fd476, 0d3FB5555555555555, %fd480;
	st.global.f64 	[%rd54], %fd481;
	sub.f64 	%fd482, %fd413, %fd419;
	fma.rn.f64 	%fd483, %fd482, 0d3FB999999999999A, %fd464;
	fma.rn.f64 	%fd484, %fd474, 0d3F9C71C71C71C71D, %fd483;
	sub.f64 	%fd485, %fd439, %fd436;
	fma.rn.f64 	%fd486, %fd485, 0d3FB5555555555555, %fd484;
	st.global.f64 	[%rd58], %fd486;
	sub.f64 	%fd487, %fd419, %fd413;
	fma.rn.f64 	%fd488, %fd487, 0d3FB999999999999A, %fd464;
	fma.rn.f64 	%fd489, %fd474, 0d3F9C71C71C71C71D, %fd488;
	fma.rn.f64 	%fd490, %fd485, 0d3FB5555555555555, %fd489;
	st.global.f64 	[%rd57], %fd490;
	fma.rn.f64 	%fd491, %fd390, 0d3F6B6006D801B600, %fd460;
	fma.rn.f64 	%fd492, %fd397, 0d3F70410410410410, %fd491;
	add.f64 	%fd493, %fd398, %fd406;
	mul.f64 	%fd494, %fd493, 0d3FB999999999999A;
	add.f64 	%fd495, %fd494, %fd492;
	add.f64 	%fd496, %fd405, %fd412;
	mul.f64 	%fd497, %fd496, 0d3F9999999999999A;
	add.f64 	%fd498, %fd497, %fd495;
	mul.f64 	%fd499, %fd427, 0d3F9C71C71C71C71D;
	add.f64 	%fd500, %fd499, %fd498;
	mul.f64 	%fd501, %fd431, 0d3F8C71C71C71C71D;
	add.f64 	%fd502, %fd501, %fd500;
	mul.f64 	%fd503, %fd436, 0d3FB5555555555555;
	add.f64 	%fd504, %fd503, %fd502;
	mul.f64 	%fd505, %fd439, 0d3FA5555555555554;
	add.f64 	%fd506, %fd505, %fd504;
	mul.f64 	%fd507, %fd444, 0d3FD0000000000000;
	add.f64 	%fd508, %fd507, %fd506;
	sub.f64 	%fd509, %fd455, %fd457;
	fma.rn.f64 	%fd510, %fd509, 0d3FC0000000000000, %fd508;
	st.global.f64 	[%rd60], %fd510;
	sub.f64 	%fd511, %fd492, %fd494;
	sub.f64 	%fd512, %fd511, %fd497;
	add.f64 	%fd513, %fd499, %fd512;
	add.f64 	%fd514, %fd501, %fd513;
	add.f64 	%fd515, %fd503, %fd514;
	add.f64 	%fd516, %fd505, %fd515;
	add.f64 	%fd517, %fd507, %fd516;
	sub.f64 	%fd518, %fd457, %fd455;
	fma.rn.f64 	%fd519, %fd518, 0d3FC0000000000000, %fd517;
	st.global.f64 	[%rd59], %fd519;
	sub.f64 	%fd520, %fd398, %fd406;
	fma.rn.f64 	%fd521, %fd520, 0d3FB999999999999A, %fd492;
	sub.f64 	%fd522, %fd405, %fd412;
	fma.rn.f64 	%fd523, %fd522, 0d3F9999999999999A, %fd521;
	add.f64 	%fd524, %fd499, %fd523;
	add.f64 	%fd525, %fd501, %fd524;
	add.f64 	%fd526, %fd503, %fd525;
	add.f64 	%fd527, %fd505, %fd526;
	sub.f64 	%fd528, %fd527, %fd507;
	add.f64 	%fd529, %fd455, %fd457;
	mul.f64 	%fd530, %fd529, 0d3FC0000000000000;
	add.f64 	%fd531, %fd530, %fd528;
	st.global.f64 	[%rd63], %fd531;
	sub.f64 	%fd532, %fd406, %fd398;
	fma.rn.f64 	%fd533, %fd532, 0d3FB999999999999A, %fd492;
	sub.f64 	%fd534, %fd412, %fd405;
	fma.rn.f64 	%fd535, %fd534, 0d3F9999999999999A, %fd533;
	add.f64 	%fd536, %fd499, %fd535;
	add.f64 	%fd537, %fd501, %fd536;
	add.f64 	%fd538, %fd503, %fd537;
	add.f64 	%fd539, %fd505, %fd538;
	sub.f64 	%fd540, %fd539, %fd507;
	sub.f64 	%fd541, %fd540, %fd530;
	st.global.f64 	[%rd62], %fd541;
	add.f64 	%fd542, %fd398, %fd413;
	mul.f64 	%fd543, %fd542, 0d3FB999999999999A;
	add.f64 	%fd544, %fd543, %fd492;
	add.f64 	%fd545, %fd405, %fd419;
	mul.f64 	%fd546, %fd545, 0d3F9999999999999A;
	add.f64 	%fd547, %fd546, %fd544;
	add.f64 	%fd548, %fd499, %fd547;
	add.f64 	%fd549, %fd501, %fd548;
	sub.f64 	%fd550, %fd549, %fd503;
	sub.f64 	%fd551, %fd550, %fd505;
	mul.f64 	%fd552, %fd453, 0d3FD0000000000000;
	add.f64 	%fd553, %fd552, %fd551;
	sub.f64 	%fd554, %fd459, %fd455;
	fma.rn.f64 	%fd555, %fd554, 0d3FC0000000000000, %fd553;
	st.global.f64 	[%rd66], %fd555;
	sub.f64 	%fd556, %fd492, %fd543;
	sub.f64 	%fd557, %fd556, %fd546;
	add.f64 	%fd558, %fd499, %fd557;
	add.f64 	%fd559, %fd501, %fd558;
	sub.f64 	%fd560, %fd559, %fd503;
	sub.f64 	%fd561, %fd560, %fd505;
	add.f64 	%fd562, %fd552, %fd561;
	sub.f64 	%fd563, %fd455, %fd459;
	fma.rn.f64 	%fd564, %fd563, 0d3FC0000000000000, %fd562;
	st.global.f64 	[%rd65], %fd564;
	sub.f64 	%fd565, %fd398, %fd413;
	fma.rn.f64 	%fd566, %fd565, 0d3FB999999999999A, %fd492;
	sub.f64 	%fd567, %fd405, %fd419;
	fma.rn.f64 	%fd568, %fd567, 0d3F9999999999999A, %fd566;
	add.f64 	%fd569, %fd499, %fd568;
	add.f64 	%fd570, %fd501, %fd569;
	sub.f64 	%fd571, %fd570, %fd503;
	sub.f64 	%fd572, %fd571, %fd505;
	sub.f64 	%fd573, %fd572, %fd552;
	add.f64 	%fd574, %fd455, %fd459;
	mul.f64 	%fd575, %fd574, 0d3FC0000000000000;
	sub.f64 	%fd576, %fd573, %fd575;
	st.global.f64 	[%rd69], %fd576;
	sub.f64 	%fd577, %fd413, %fd398;
	fma.rn.f64 	%fd578, %fd577, 0d3FB999999999999A, %fd492;
	sub.f64 	%fd579, %fd419, %fd405;
	fma.rn.f64 	%fd580, %fd579, 0d3F9999999999999A, %fd578;
	add.f64 	%fd581, %fd499, %fd580;
	add.f64 	%fd582, %fd501, %fd581;
	sub.f64 	%fd583, %fd582, %fd503;
	sub.f64 	%fd584, %fd583, %fd505;
	sub.f64 	%fd585, %fd584, %fd552;
	add.f64 	%fd586, %fd575, %fd585;
	st.global.f64 	[%rd68], %fd586;
	add.f64 	%fd587, %fd406, %fd413;
	mul.f64 	%fd588, %fd587, 0d3FB999999999999A;
	add.f64 	%fd589, %fd588, %fd492;
	add.f64 	%fd590, %fd412, %fd419;
	mul.f64 	%fd591, %fd590, 0d3F9999999999999A;
	add.f64 	%fd592, %fd591, %fd589;
	mul.f64 	%fd593, %fd427, 0d3FAC71C71C71C71C;
	sub.f64 	%fd594, %fd592, %fd593;
	mul.f64 	%fd595, %fd431, 0d3F9C71C71C71C71D;
	sub.f64 	%fd596, %fd594, %fd595;
	mul.f64 	%fd597, %fd449, 0d3FD0000000000000;
	add.f64 	%fd598, %fd597, %fd596;
	sub.f64 	%fd599, %fd457, %fd459;
	fma.rn.f64 	%fd600, %fd599, 0d3FC0000000000000, %fd598;
	st.global.f64 	[%rd72], %fd600;
	sub.f64 	%fd601, %fd492, %fd588;
	sub.f64 	%fd602, %fd601, %fd591;
	sub.f64 	%fd603, %fd602, %fd593;
	sub.f64 	%fd604, %fd603, %fd595;
	add.f64 	%fd605, %fd597, %fd604;
	sub.f64 	%fd606, %fd459, %fd457;
	fma.rn.f64 	%fd607, %fd606, 0d3FC0000000000000, %fd605;
	st.global.f64 	[%rd71], %fd607;
	sub.f64 	%fd608, %fd406, %fd413;
	fma.rn.f64 	%fd609, %fd608, 0d3FB999999999999A, %fd492;
	sub.f64 	%fd610, %fd412, %fd419;
	fma.rn.f64 	%fd611, %fd610, 0d3F9999999999999A, %fd609;
	sub.f64 	%fd612, %fd611, %fd593;
	sub.f64 	%fd613, %fd612, %fd595;
	sub.f64 	%fd614, %fd613, %fd597;
	add.f64 	%fd615, %fd457, %fd459;
	mul.f64 	%fd616, %fd615, 0d3FC0000000000000;
	add.f64 	%fd617, %fd616, %fd614;
	st.global.f64 	[%rd75], %fd617;
	sub.f64 	%fd618, %fd413, %fd406;
	fma.rn.f64 	%fd619, %fd618, 0d3FB999999999999A, %fd492;
	sub.f64 	%fd620, %fd419, %fd412;
	fma.rn.f64 	%fd621, %fd620, 0d3F9999999999999A, %fd619;
	sub.f64 	%fd622, %fd621, %fd593;
	sub.f64 	%fd623, %fd622, %fd595;
	sub.f64 	%fd624, %fd623, %fd597;
	sub.f64 	%fd625, %fd624, %fd616;
	st.global.f64 	[%rd74], %fd625;
	cvta.to.global.u64 	%rd76, %rd98;
	add.s64 	%rd77, %rd76, %rd14;
	st.global.f64 	[%rd77], %fd338;
	add.s64 	%rd78, %rd77, %rd16;
	st.global.f64 	[%rd78], %fd339;
	add.s64 	%rd79, %rd78, %rd16;
	st.global.f64 	[%rd79], %fd340;
	cvta.to.global.u64 	%rd80, %rd99;
	add.s64 	%rd81, %rd80, %rd14;
	st.global.f64 	[%rd81], %fd383;
	mul.f64 	%fd626, %fd15, %fd15;
	mul.f64 	%fd627, %fd15, %fd626;
	mul.f64 	%fd628, %fd15, 0d3FF8000000000000;
	mul.f64 	%fd629, %fd15, %fd628;
	sub.f64 	%fd630, %fd627, %fd629;
	fma.rn.f64 	%fd631, %fd15, 0d3FE0000000000000, %fd630;
	mul.f64 	%fd632, %fd687, %fd631;
	mul.f64 	%fd633, %fd16, %fd16;
	mul.f64 	%fd634, %fd16, %fd633;
	mul.f64 	%fd635, %fd16, 0d3FF8000000000000;
	mul.f64 	%fd636, %fd16, %fd635;
	sub.f64 	%fd637, %fd634, %fd636;
	fma.rn.f64 	%fd638, %fd16, 0d3FE0000000000000, %fd637;
	mul.f64 	%fd639, %fd688, %fd638;
	sub.f64 	%fd640, %fd632, %fd639;
	add.f64 	%fd641, %fd685, %fd686;
	mul.f64 	%fd642, %fd641, 0d3FD0000000000000;
	mul.f64 	%fd643, %fd642, %fd18;
	sub.f64 	%fd644, %fd640, %fd643;
	cvta.to.global.u64 	%rd82, %rd92;
	mul.wide.s32 	%rd83, %r67, 8;
	add.s64 	%rd84, %rd82, %rd83;
	ld.global.f64 	%fd645, [%rd84];
	add.s64 	%rd85, %rd84, %rd16;
	ld.global.f64 	%fd646, [%rd85];
	mul.f64 	%fd647, %fd645, 0d0000000000000000;
	mul.f64 	%fd648, %fd684, %fd644;
	mul.f64 	%fd649, %fd17, %fd338;
	add.f64 	%fd650, %fd648, %fd649;
	fma.rn.f64 	%fd651, %fd650, 0d3FE0000000000000, %fd647;
	mul.f64 	%fd652, %fd646, 0d0000000000000000;
	sub.f64 	%fd653, %fd648, %fd649;
	fma.rn.f64 	%fd654, %fd653, 0d3FE0000000000000, %fd652;
	st.global.f64 	[%rd84], %fd651;
	st.global.f64 	[%rd85], %fd654;
	add.s64 	%rd86, %rd85, %rd16;
	ld.global.f64 	%fd655, [%rd86];
	add.s64 	%rd87, %rd86, %rd16;
	ld.global.f64 	%fd656, [%rd87];
	mul.f64 	%fd657, %fd655, 0d0000000000000000;
	mul.f64 	%fd658, %fd17, %fd339;
	add.f64 	%fd659, %fd648, %fd658;
	fma.rn.f64 	%fd660, %fd659, 0d3FE0000000000000, %fd657;
	mul.f64 	%fd661, %fd656, 0d0000000000000000;
	sub.f64 	%fd662, %fd648, %fd658;
	fma.rn.f64 	%fd663, %fd662, 0d3FE0000000000000, %fd661;
	st.global.f64 	[%rd86], %fd660;
	st.global.f64 	[%rd87], %fd663;
	add.s64 	%rd88, %rd87, %rd16;
	ld.global.f64 	%fd664, [%rd88];
	add.s64 	%rd89, %rd88, %rd16;
	ld.global.f64 	%fd665, [%rd89];
	mul.f64 	%fd666, %fd664, 0d0000000000000000;
	mul.f64 	%fd667, %fd17, %fd340;
	add.f64 	%fd668, %fd648, %fd667;
	fma.rn.f64 	%fd669, %fd668, 0d3FE0000000000000, %fd666;
	mul.f64 	%fd670, %fd665, 0d0000000000000000;
	sub.f64 	%fd671, %fd648, %fd667;
	fma.rn.f64 	%fd672, %fd671, 0d3FE0000000000000, %fd670;
	st.global.f64 	[%rd88], %fd669;
	st.global.f64 	[%rd89], %fd672;
	add.s64 	%rd90, %rd82, %rd14;
	ld.global.f64 	%fd673, [%rd90];
	mul.f64 	%fd674, %fd684, 0d4008000000000000;
	mul.f64 	%fd675, %fd674, %fd644;
	sub.f64 	%fd676, %fd673, %fd675;
	fma.rn.f64 	%fd677, %fd673, 0d0000000000000000, %fd676;
	st.global.f64 	[%rd90], %fd677;
$L__BB4_4:
	add.s32 	%r81, %r81, 1;
	mov.u32 	%r63, %ntid.x;
	add.s32 	%r80, %r80, %r63;
	add.s32 	%r79, %r79, %r63;
	add.s32 	%r78, %r78, %r63;
	add.s32 	%r77, %r77, %r63;
	add.s32 	%r76, %r76, %r63;
	add.s32 	%r75, %r75, %r63;
	add.s32 	%r74, %r74, %r63;
	add.s32 	%r73, %r73, %r63;
	add.s32 	%r72, %r72, %r63;
	add.s32 	%r71, %r71, %r63;
	add.s32 	%r70, %r70, %r63;
	add.s32 	%r69, %r69, %r63;
	add.s32 	%r68, %r68, %r63;
	add.s32 	%r67, %r67, %r63;
	setp.ne.s32 	%p6, %r81, 1;
	@%p6 bra 	$L__BB4_2;
$L__BB4_5:
	ret;

}
	// .globl	_Z35dvc_ScaLBL_D3Q19_GreyColorIMRT_InitPdS_ddi
.visible .entry _Z35dvc_ScaLBL_D3Q19_GreyColorIMRT_InitPdS_ddi(
	.param .u64 .ptr .align 1 _Z35dvc_ScaLBL_D3Q19_GreyColorIMRT_InitPdS_ddi_param_0,
	.param .u64 .ptr .align 1 _Z35dvc_ScaLBL_D3Q19_GreyColorIMRT_InitPdS_ddi_param_1,
	.param .f64 _Z35dvc_ScaLBL_D3Q19_GreyColorIMRT_InitPdS_ddi_param_2,
	.param .f64 _Z35dvc_ScaLBL_D3Q19_GreyColorIMRT_InitPdS_ddi_param_3,
	.param .u32 _Z35dvc_ScaLBL_D3Q19_GreyColorIMRT_InitPdS_ddi_param_4
)
{
	.reg .pred 	%p<4>;
	.reg .b32 	%r<19>;
	.reg .b64 	%rd<30>;
	.reg .b64 	%fd<16>;

	ld.param.u64 	%rd3, [_Z35dvc_ScaLBL_D3Q19_GreyColorIMRT_InitPdS_ddi_param_0];
	ld.param.u64 	%rd4, [_Z35dvc_ScaLBL_D3Q19_GreyColorIMRT_InitPdS_ddi_param_1];
	ld.param.f64 	%fd1, [_Z35dvc_ScaLBL_D3Q19_GreyColorIMRT_InitPdS_ddi_param_2];
	ld.param.f64 	%fd2, [_Z35dvc_ScaLBL_D3Q19_GreyColorIMRT_InitPdS_ddi_param_3];
	ld.param.u32 	%r8, [_Z35dvc_ScaLBL_D3Q19_GreyColorIMRT_InitPdS_ddi_param_4];
	setp.lt.s32 	%p1, %r8, -262143;
	@%p1 bra 	$L__BB5_5;
	shr.s32 	%r9, %r8, 31;
	shr.u32 	%r10, %r9, 14;
	add.s32 	%r11, %r8, %r10;
	shr.s32 	%r12, %r11, 18;
	neg.s32 	%r18, %r12;
	mov.u32 	%r13, %ctaid.x;
	mov.u32 	%r1, %ntid.x;
	mov.u32 	%r14, %tid.x;
	mul.lo.s32 	%r15, %r1, %r13;
	mad.lo.s32 	%r16, %r15, %r12, %r15;
	add.s32 	%r17, %r14, %r16;
	cvta.to.global.u64 	%rd1, %rd4;
	cvta.to.global.u64 	%rd2, %rd3;
	mul.wide.s32 	%rd7, %r8, 8;
$L__BB5_2:
	setp.ge.s32 	%p2, %r17, %r8;
	@%p2 bra 	$L__BB5_4;
	mul.wide.s32 	%rd5, %r17, 8;
	add.s64 	%rd6, %rd1, %rd5;
	ld.global.f64 	%fd3, [%rd6];
	add.s64 	%rd8, %rd6, %rd7;
	ld.global.f64 	%fd4, [%rd8];
	sub.f64 	%fd5, %fd3, %fd4;
	add.f64 	%fd6, %fd3, %fd4;
	div.rn.f64 	%fd7, %fd5, %fd6;
	add.f64 	%fd8, %fd7, 0d3FF0000000000000;
	mul.f64 	%fd9, %fd8, 0d3FE0000000000000;
	mov.f64 	%fd10, 0d3FF0000000000000;
	sub.f64 	%fd11, %fd10, %fd7;
	mul.f64 	%fd12, %fd11, 0d3FE0000000000000;
	mul.f64 	%fd13, %fd2, %fd12;
	fma.rn.f64 	%fd14, %fd1, %fd9, %fd13;
	add.f64 	%fd15, %fd14, 0dBFE5555555555556;
	add.s64 	%rd9, %rd2, %rd5;
	st.global.f64 	[%rd9], %fd15;
	add.s64 	%rd10, %rd9, %rd7;
	mov.b64 	%rd11, 4588167220373341980;
	st.global.u64 	[%rd10], %rd11;
	add.s64 	%rd12, %rd10, %rd7;
	st.global.u64 	[%rd12], %rd11;
	add.s64 	%rd13, %rd12, %rd7;
	st.global.u64 	[%rd13], %rd11;
	add.s64 	%rd14, %rd13, %rd7;
	st.global.u64 	[%rd14], %rd11;
	add.s64 	%rd15, %rd14, %rd7;
	st.global.u64 	[%rd15], %rd11;
	add.s64 	%rd16, %rd15, %rd7;
	st.global.u64 	[%rd16], %rd11;
	add.s64 	%rd17, %rd16, %rd7;
	mov.b64 	%rd18, 4583663620745971491;
	st.global.u64 	[%rd17], %rd18;
	add.s64 	%rd19, %rd17, %rd7;
	st.global.u64 	[%rd19], %rd18;
	add.s64 	%rd20, %rd19, %rd7;
	st.global.u64 	[%rd20], %rd18;
	add.s64 	%rd21, %rd20, %rd7;
	st.global.u64 	[%rd21], %rd18;
	add.s64 	%rd22, %rd21, %rd7;
	st.global.u64 	[%rd22], %rd18;
	add.s64 	%rd23, %rd22, %rd7;
	st.global.u64 	[%rd23], %rd18;
	add.s64 	%rd24, %rd23, %rd7;
	st.global.u64 	[%rd24], %rd18;
	add.s64 	%rd25, %rd24, %rd7;
	st.global.u64 	[%rd25], %rd18;
	add.s64 	%rd26, %rd25, %rd7;
	st.global.u64 	[%rd26], %rd18;
	add.s64 	%rd27, %rd26, %rd7;
	st.global.u64 	[%rd27], %rd18;
	add.s64 	%rd28, %rd27, %rd7;
	st.global.u64 	[%rd28], %rd18;
	add.s64 	%rd29, %rd28, %rd7;
	st.global.u64 	[%rd29], %rd18;
$L__BB5_4:
	add.s32 	%r18, %r18, 1;
	add.s32 	%r17, %r17, %r1;
	setp.ne.s32 	%p3, %r18, 1;
	@%p3 bra 	$L__BB5_2;
$L__BB5_5:
	ret;

}
	// .globl	_Z34dvc_ScaLBL_D3Q7_GreyColorIMRT_InitPdS_S_dddddiii
.visible .entry _Z34dvc_ScaLBL_D3Q7_GreyColorIMRT_InitPdS_S_dddddiii(
	.param .u64 .ptr .align 1 _Z34dvc_ScaLBL_D3Q7_GreyColorIMRT_InitPdS_S_dddddiii_param_0,
	.param .u64 .ptr .align 1 _Z34dvc_ScaLBL_D3Q7_GreyColorIMRT_InitPdS_S_dddddiii_param_1,
	.param .u64 .ptr .align 1 _Z34dvc_ScaLBL_D3Q7_GreyColorIMRT_InitPdS_S_dddddiii_param_2,
	.param .f64 _Z34dvc_ScaLBL_D3Q7_GreyColorIMRT_InitPdS_S_dddddiii_param_3,
	.param .f64 _Z34dvc_ScaLBL_D3Q7_GreyColorIMRT_InitPdS_S_dddddiii_param_4,
	.param .f64 _Z34dvc_ScaLBL_D3Q7_GreyColorIMRT_InitPdS_S_dddddiii_param_5,
	.param .f64 _Z34dvc_ScaLBL_D3Q7_GreyColorIMRT_InitPdS_S_dddddiii_param_6,
	.param .f64 _Z34dvc_ScaLBL_D3Q7_GreyColorIMRT_InitPdS_S_dddddiii_param_7,
	.param .u32 _Z34dvc_ScaLBL_D3Q7_GreyColorIMRT_InitPdS_S_dddddiii_param_8,
	.param .u32 _Z34dvc_ScaLBL_D3Q7_GreyColorIMRT_InitPdS_S_dddddiii_param_9,
	.param .u32 _Z34dvc_ScaLBL_D3Q7_GreyColorIMRT_InitPdS_S_dddddiii_param_10
)
{
	.reg .pred 	%p<8>;
	.reg .b32 	%r<61>;
	.reg .b64 	%rd<46>;
	.reg .b64 	%fd<88>;

	ld.param.u64 	%rd4, [_Z34dvc_ScaLBL_D3Q7_GreyColorIMRT_InitPdS_S_dddddiii_param_0];
	ld.param.u64 	%rd5, [_Z34dvc_ScaLBL_D3Q7_GreyColorIMRT_InitPdS_S_dddddiii_param_1];
	ld.param.u64 	%rd6, [_Z34dvc_ScaLBL_D3Q7_GreyColorIMRT_InitPdS_S_dddddiii_param_2];
	ld.param.f64 	%fd4, [_Z34dvc_ScaLBL_D3Q7_GreyColorIMRT_InitPdS_S_dddddiii_param_3];
	ld.param.f64 	%fd5, [_Z34dvc_ScaLBL_D3Q7_GreyColorIMRT_InitPdS_S_dddddiii_param_4];
	ld.param.f64 	%fd6, [_Z34dvc_ScaLBL_D3Q7_GreyColorIMRT_InitPdS_S_dddddiii_param_5];
	ld.param.u32 	%r28, [_Z34dvc_ScaLBL_D3Q7_GreyColorIMRT_InitPdS_S_dddddiii_param_10];
	cvta.to.global.u64 	%rd1, %rd5;
	cvta.to.global.u64 	%rd2, %rd6;
	cvta.to.global.u64 	%rd3, %rd4;
	setp.lt.s32 	%p1, %r28, -262143;
	@%p1 bra 	$L__BB6_11;
	ld.param.u32 	%r49, [_Z34dvc_ScaLBL_D3Q7_GreyColorIMRT_InitPdS_S_dddddiii_param_8];
	shr.s32 	%r30, %r28, 31;
	shr.u32 	%r31, %r30, 14;
	add.s32 	%r32, %r28, %r31;
	shr.s32 	%r1, %r32, 18;
	add.s32 	%r2, %r1, 1;
	mov.u32 	%r3, %ctaid.x;
	mov.u32 	%r4, %ntid.x;
	mad.lo.s32 	%r5, %r3, %r1, %r3;
	mov.u32 	%r6, %tid.x;
	add.s32 	%r7, %r49, %r6;
	add.f64 	%fd9, %fd5, %fd6;
	mul.f64 	%fd1, %fd9, 0d3FD0000000000000;
	mul.f64 	%fd2, %fd4, 0d3FE0000000000000;
	mul.f64 	%fd3, %fd4, 0d4008000000000000;
	add.s32 	%r33, %r28, 262143;
	setp.lt.u32 	%p2, %r33, 524287;
	mov.b32 	%r60, 0;
	@%p2 bra 	$L__BB6_8;
	ld.param.u32 	%r50, [_Z34dvc_ScaLBL_D3Q7_GreyColorIMRT_InitPdS_S_dddddiii_param_8];
	and.b32  	%r34, %r2, -2;
	neg.s32 	%r59, %r34;
	mad.lo.s32 	%r35, %r4, %r5, %r4;
	add.s32 	%r58, %r7, %r35;
	add.s32 	%r36, %r6, %r28;
	add.s32 	%r37, %r36, %r50;
	add.s32 	%r57, %r37, %r35;
	mul.lo.s32 	%r38, %r4, %r3;
	mul.lo.s32 	%r39, %r38, %r2;
	add.s32 	%r56, %r7, %r39;
	add.s32 	%r55, %r37, %r39;
	mul.wide.s32 	%rd9, %r28, 8;
$L__BB6_3:
	ld.param.u32 	%r52, [_Z34dvc_ScaLBL_D3Q7_GreyColorIMRT_InitPdS_S_dddddiii_param_9];
	setp.ge.s32 	%p3, %r56, %r52;
	@%p3 bra 	$L__BB6_5;
	ld.param.f64 	%fd85, [_Z34dvc_ScaLBL_D3Q7_GreyColorIMRT_InitPdS_S_dddddiii_param_7];
	ld.param.f64 	%fd82, [_Z34dvc_ScaLBL_D3Q7_GreyColorIMRT_InitPdS_S_dddddiii_param_6];
	mul.wide.s32 	%rd7, %r56, 8;
	add.s64 	%rd8, %rd3, %rd7;
	ld.global.f64 	%fd10, [%rd8];
	add.s64 	%rd10, %rd8, %rd9;
	ld.global.f64 	%fd11, [%rd10];
	sub.f64 	%fd12, %fd10, %fd11;
	add.s64 	%rd11, %rd2, %rd7;
	ld.global.f64 	%fd13, [%rd11];
	mul.f64 	%fd14, %fd10, %fd10;
	mul.f64 	%fd15, %fd10, %fd14;
	mul.f64 	%fd16, %fd10, 0d3FF8000000000000;
	mul.f64 	%fd17, %fd10, %fd16;
	sub.f64 	%fd18, %fd15, %fd17;
	fma.rn.f64 	%fd19, %fd10, 0d3FE0000000000000, %fd18;
	mul.f64 	%fd20, %fd82, %fd19;
	mul.f64 	%fd21, %fd11, %fd11;
	mul.f64 	%fd22, %fd11, %fd21;
	mul.f64 	%fd23, %fd11, 0d3FF8000000000000;
	mul.f64 	%fd24, %fd11, %fd23;
	sub.f64 	%fd25, %fd22, %fd24;
	fma.rn.f64 	%fd26, %fd11, 0d3FE0000000000000, %fd25;
	mul.f64 	%fd27, %fd85, %fd26;
	sub.f64 	%fd28, %fd20, %fd27;
	mul.f64 	%fd29, %fd1, %fd13;
	sub.f64 	%fd30, %fd28, %fd29;
	mul.f64 	%fd31, %fd2, %fd30;
	mul.wide.s32 	%rd12, %r55, 8;
	add.s64 	%rd13, %rd1, %rd12;
	st.global.f64 	[%rd13], %fd31;
	add.s64 	%rd14, %rd13, %rd9;
	st.global.f64 	[%rd14], %fd31;
	add.s64 	%rd15, %rd14, %rd9;
	st.global.f64 	[%rd15], %fd31;
	add.s64 	%rd16, %rd15, %rd9;
	st.global.f64 	[%rd16], %fd31;
	add.s64 	%rd17, %rd16, %rd9;
	st.global.f64 	[%rd17], %fd31;
	add.s64 	%rd18, %rd17, %rd9;
	st.global.f64 	[%rd18], %fd31;
	mul.f64 	%fd32, %fd3, %fd30;
	sub.f64 	%fd33, %fd12, %fd32;
	add.s64 	%rd19, %rd1, %rd7;
	st.global.f64 	[%rd19], %fd33;
$L__BB6_5:
	ld.param.u32 	%r53, [_Z34dvc_ScaLBL_D3Q7_GreyColorIMRT_InitPdS_S_dddddiii_param_9];
	setp.ge.s32 	%p4, %r58, %r53;
	@%p4 bra 	$L__BB6_7;
	ld.param.f64 	%fd86, [_Z34dvc_ScaLBL_D3Q7_GreyColorIMRT_InitPdS_S_dddddiii_param_7];
	ld.param.f64 	%fd83, [_Z34dvc_ScaLBL_D3Q7_GreyColorIMRT_InitPdS_S_dddddiii_param_6];
	mul.wide.s32 	%rd20, %r58, 8;
	add.s64 	%rd21, %rd3, %rd20;
	ld.global.f64 	%fd34, [%rd21];
	mul.wide.s32 	%rd22, %r28, 8;
	add.s64 	%rd23, %rd21, %rd22;
	ld.global.f64 	%fd35, [%rd23];
	sub.f64 	%fd36, %fd34, %fd35;
	add.s64 	%rd24, %rd2, %rd20;
	ld.global.f64 	%fd37, [%rd24];
	mul.f64 	%fd38, %fd34, %fd34;
	mul.f64 	%fd39, %fd34, %fd38;
	mul.f64 	%fd40, %fd34, 0d3FF8000000000000;
	mul.f64 	%fd41, %fd34, %fd40;
	sub.f64 	%fd42, %fd39, %fd41;
	fma.rn.f64 	%fd43, %fd34, 0d3FE0000000000000, %fd42;
	mul.f64 	%fd44, %fd83, %fd43;
	mul.f64 	%fd45, %fd35, %fd35;
	mul.f64 	%fd46, %fd35, %fd45;
	mul.f64 	%fd47, %fd35, 0d3FF8000000000000;
	mul.f64 	%fd48, %fd35, %fd47;
	sub.f64 	%fd49, %fd46, %fd48;
	fma.rn.f64 	%fd50, %fd35, 0d3FE0000000000000, %fd49;
	mul.f64 	%fd51, %fd86, %fd50;
	sub.f64 	%fd52, %fd44, %fd51;
	mul.f64 	%fd53, %fd1, %fd37;
	sub.f64 	%fd54, %fd52, %fd53;
	mul.f64 	%fd55, %fd2, %fd54;
	mul.wide.s32 	%rd25, %r57, 8;
	add.s64 	%rd26, %rd1, %rd25;
	st.global.f64 	[%rd26], %fd55;
	add.s64 	%rd27, %rd26, %rd22;
	st.global.f64 	[%rd27], %fd55;
	add.s64 	%rd28, %rd27, %rd22;
	st.global.f64 	[%rd28], %fd55;
	add.s64 	%rd29, %rd28, %rd22;
	st.global.f64 	[%rd29], %fd55;
	add.s64 	%rd30, %rd29, %rd22;
	st.global.f64 	[%rd30], %fd55;
	add.s64 	%rd31, %rd30, %rd22;
	st.global.f64 	[%rd31], %fd55;
	mul.f64 	%fd56, %fd3, %fd54;
	sub.f64 	%fd57, %fd36, %fd56;
	add.s64 	%rd32, %rd1, %rd20;
	st.global.f64 	[%rd32], %fd57;
$L__BB6_7:
	add.s32 	%r40, %r1, 1;
	and.b32  	%r60, %r40, -2;
	add.s32 	%r59, %r59, 2;
	mov.u32 	%r41, %ntid.x;
	shl.b32 	%r42, %r41, 1;
	add.s32 	%r58, %r58, %r42;
	add.s32 	%r57, %r57, %r42;
	add.s32 	%r56, %r56, %r42;
	add.s32 	%r55, %r55, %r42;
	setp.ne.s32 	%p5, %r59, 0;
	@%p5 bra 	$L__BB6_3;
$L__BB6_8:
	and.b32  	%r43, %r1, 1;
	setp.eq.b32 	%p6, %r43, 1;
	@%p6 bra 	$L__BB6_11;
	ld.param.u32 	%r54, [_Z34dvc_ScaLBL_D3Q7_GreyColorIMRT_InitPdS_S_dddddiii_param_9];
	ld.param.u32 	%r51, [_Z34dvc_ScaLBL_D3Q7_GreyColorIMRT_InitPdS_S_dddddiii_param_8];
	add.s32 	%r44, %r60, %r5;
	mov.u32 	%r45, %ntid.x;
	mov.u32 	%r46, %tid.x;
	add.s32 	%r47, %r51, %r46;
	mad.lo.s32 	%r25, %r44, %r45, %r47;
	setp.ge.s32 	%p7, %r25, %r54;
	@%p7 bra 	$L__BB6_11;
	ld.param.f64 	%fd87, [_Z34dvc_ScaLBL_D3Q7_GreyColorIMRT_InitPdS_S_dddddiii_param_7];
	ld.param.f64 	%fd84, [_Z34dvc_ScaLBL_D3Q7_GreyColorIMRT_InitPdS_S_dddddiii_param_6];
	mul.wide.s32 	%rd33, %r25, 8;
	add.s64 	%rd34, %rd3, %rd33;
	ld.global.f64 	%fd58, [%rd34];
	add.s32 	%r48, %r25, %r28;
	mul.wide.s32 	%rd35, %r28, 8;
	add.s64 	%rd36, %rd34, %rd35;
	ld.global.f64 	%fd59, [%rd36];
	sub.f64 	%fd60, %fd58, %fd59;
	add.s64 	%rd37, %rd2, %rd33;
	ld.global.f64 	%fd61, [%rd37];
	mul.f64 	%fd62, %fd58, %fd58;
	mul.f64 	%fd63, %fd58, %fd62;
	mul.f64 	%fd64, %fd58, 0d3FF8000000000000;
	mul.f64 	%fd65, %fd58, %fd64;
	sub.f64 	%fd66, %fd63, %fd65;
	fma.rn.f64 	%fd67, %fd58, 0d3FE0000000000000, %fd66;
	mul.f64 	%fd68, %fd84, %fd67;
	mul.f64 	%fd69, %fd59, %fd59;
	mul.f64 	%fd70, %fd59, %fd69;
	mul.f64 	%fd71, %fd59, 0d3FF8000000000000;
	mul.f64 	%fd72, %fd59, %fd71;
	sub.f64 	%fd73, %fd70, %fd72;
	fma.rn.f64 	%fd74, %fd59, 0d3FE0000000000000, %fd73;
	mul.f64 	%fd75, %fd87, %fd74;
	sub.f64 	%fd76, %fd68, %fd75;
	mul.f64 	%fd77, %fd1, %fd61;
	sub.f64 	%fd78, %fd76, %fd77;
	mul.f64 	%fd79, %fd2, %fd78;
	mul.wide.s32 	%rd38, %r48, 8;
	add.s64 	%rd39, %rd1, %rd38;
	st.global.f64 	[%rd39], %fd79;
	add.s64 	%rd40, %rd39, %rd35;
	st.global.f64 	[%rd40], %fd79;
	add.s64 	%rd41, %rd40, %rd35;
	st.global.f64 	[%rd41], %fd79;
	add.s64 	%rd42, %rd41, %rd35;
	st.global.f64 	[%rd42], %fd79;
	add.s64 	%rd43, %rd42, %rd35;
	st.global.f64 	[%rd43], %fd79;
	add.s64 	%rd44, %rd43, %rd35;
	st.global.f64 	[%rd44], %fd79;
	mul.f64 	%fd80, %fd3, %fd78;
	sub.f64 	%fd81, %fd60, %fd80;
	add.s64 	%rd45, %rd1, %rd33;
	st.global.f64 	[%rd45], %fd81;
$L__BB6_11:
	ret;

}
	// .globl	_Z43dvc_ScaLBL_D3Q7_AAodd_GreyscaleColorDensityPiPdS0_S0_S0_iii
.visible .entry _Z43dvc_ScaLBL_D3Q7_AAodd_GreyscaleColorDensityPiPdS0_S0_S0_iii(
	.param .u64 .ptr .align 1 _Z43dvc_ScaLBL_D3Q7_AAodd_GreyscaleColorDensityPiPdS0_S0_S0_iii_param_0,
	.param .u64 .ptr .align 1 _Z43dvc_ScaLBL_D3Q7_AAodd_GreyscaleColorDensityPiPdS0_S0_S0_iii_param_1,
	.param .u64 .ptr .align 1 _Z43dvc_ScaLBL_D3Q7_AAodd_GreyscaleColorDensityPiPdS0_S0_S0_iii_param_2,
	.param .u64 .ptr .align 1 _Z43dvc_ScaLBL_D3Q7_AAodd_GreyscaleColorDensityPiPdS0_S0_S0_iii_param_3,
	.param .u64 .ptr .align 1 _Z43dvc_ScaLBL_D3Q7_AAodd_GreyscaleColorDensityPiPdS0_S0_S0_iii_param_4,
	.param .u32 _Z43dvc_ScaLBL_D3Q7_AAodd_GreyscaleColorDensityPiPdS0_S0_S0_iii_param_5,
	.param .u32 _Z43dvc_ScaLBL_D3Q7_AAodd_GreyscaleColorDensityPiPdS0_S0_S0_iii_param_6,
	.param .u32 _Z43dvc_ScaLBL_D3Q7_AAodd_GreyscaleColorDensityPiPdS0_S0_S0_iii_param_7
)
{
	.reg .pred 	%p<8>;
	.reg .b32 	%r<62>;
	.reg .b64 	%rd<120>;
	.reg .b64 	%fd<82>;

	ld.param.u64 	%rd6, [_Z43dvc_ScaLBL_D3Q7_AAodd_GreyscaleColorDensityPiPdS0_S0_S0_iii_param_0];
	ld.param.u64 	%rd7, [_Z43dvc_ScaLBL_D3Q7_AAodd_GreyscaleColorDensityPiPdS0_S0_S0_iii_param_1];
	ld.param.u64 	%rd8, [_Z43dvc_ScaLBL_D3Q7_AAodd_GreyscaleColorDensityPiPdS0_S0_S0_iii_param_4];
	ld.param.u32 	%r19, [_Z43dvc_ScaLBL_D3Q7_AAodd_GreyscaleColorDensityPiPdS0_S0_S0_iii_param_5];
	ld.param.u32 	%r21, [_Z43dvc_ScaLBL_D3Q7_AAodd_GreyscaleColorDensityPiPdS0_S0_S0_iii_param_7];
	cvta.to.global.u64 	%rd1, %rd8;
	cvta.to.global.u64 	%rd2, %rd6;
	cvta.to.global.u64 	%rd3, %rd7;
	setp.lt.s32 	%p1, %r21, -262143;
	@%p1 bra 	$L__BB7_11;
	shr.s32 	%r23, %r21, 31;
	shr.u32 	%r24, %r23, 14;
	add.s32 	%r25, %r21, %r24;
	shr.s32 	%r1, %r25, 18;
	add.s32 	%r2, %r1, 1;
	mov.u32 	%r3, %ctaid.x;
	mov.u32 	%r4, %ntid.x;
	mad.lo.s32 	%r5, %r3, %r1, %r3;
	mov.u32 	%r26, %tid.x;
	add.s32 	%r6, %r19, %r26;
	add.s32 	%r27, %r21, 262143;
	setp.lt.u32 	%p2, %r27, 524287;
	mov.b32 	%r61, 0;
	@%p2 bra 	$L__BB7_8;
	and.b32  	%r28, %r2, -2;
	neg.s32 	%r60, %r28;
	mad.lo.s32 	%r29, %r4, %r5, %r4;
	add.s32 	%r59, %r6, %r29;
	mul.lo.s32 	%r30, %r4, %r3;
	mad.lo.s32 	%r58, %r30, %r2, %r6;
	mul.wide.s32 	%rd18, %r21, 4;
	mul.wide.s32 	%rd41, %r21, 8;
$L__BB7_3:
	ld.param.u32 	%r55, [_Z43dvc_ScaLBL_D3Q7_AAodd_GreyscaleColorDensityPiPdS0_S0_S0_iii_param_6];
	setp.ge.s32 	%p3, %r58, %r55;
	@%p3 bra 	$L__BB7_5;
	ld.param.u64 	%rd117, [_Z43dvc_ScaLBL_D3Q7_AAodd_GreyscaleColorDensityPiPdS0_S0_S0_iii_param_3];
	ld.param.u64 	%rd114, [_Z43dvc_ScaLBL_D3Q7_AAodd_GreyscaleColorDensityPiPdS0_S0_S0_iii_param_2];
	mul.wide.s32 	%rd9, %r58, 8;
	add.s64 	%rd10, %rd3, %rd9;
	ld.global.f64 	%fd1, [%rd10];
	cvta.to.global.u64 	%rd11, %rd114;
	add.s64 	%rd12, %rd11, %rd9;
	ld.global.f64 	%fd2, [%rd12];
	mul.wide.s32 	%rd13, %r58, 4;
	add.s64 	%rd14, %rd2, %rd13;
	ld.global.u32 	%r31, [%rd14];
	mul.wide.s32 	%rd15, %r31, 8;
	add.s64 	%rd16, %rd3, %rd15;
	ld.global.f64 	%fd3, [%rd16];
	add.f64 	%fd4, %fd1, %fd3;
	add.s64 	%rd17, %rd11, %rd15;
	ld.global.f64 	%fd5, [%rd17];
	add.f64 	%fd6, %fd2, %fd5;
	add.s64 	%rd19, %rd14, %rd18;
	ld.global.u32 	%r32, [%rd19];
	mul.wide.s32 	%rd20, %r32, 8;
	add.s64 	%rd21, %rd3, %rd20;
	ld.global.f64 	%fd7, [%rd21];
	add.f64 	%fd8, %fd4, %fd7;
	add.s64 	%rd22, %rd11, %rd20;
	ld.global.f64 	%fd9, [%rd22];
	add.f64 	%fd10, %fd6, %fd9;
	add.s64 	%rd23, %rd19, %rd18;
	ld.global.u32 	%r33, [%rd23];
	mul.wide.s32 	%rd24, %r33, 8;
	add.s64 	%rd25, %rd3, %rd24;
	ld.global.f64 	%fd11, [%rd25];
	add.f64 	%fd12, %fd8, %fd11;
	add.s64 	%rd26, %rd11, %rd24;
	ld.global.f64 	%fd13, [%rd26];
	add.f64 	%fd14, %fd10, %fd13;
	add.s64 	%rd27, %rd23, %rd18;
	ld.global.u32 	%r34, [%rd27];
	mul.wide.s32 	%rd28, %r34, 8;
	add.s64 	%rd29, %rd3, %rd28;
	ld.global.f64 	%fd15, [%rd29];
	add.f64 	%fd16, %fd12, %fd15;
	add.s64 	%rd30, %rd11, %rd28;
	ld.global.f64 	%fd17, [%rd30];
	add.f64 	%fd18, %fd14, %fd17;
	add.s64 	%rd31, %rd27, %rd18;
	ld.global.u32 	%r35, [%rd31];
	mul.wide.s32 	%rd32, %r35, 8;
	add.s64 	%rd33, %rd3, %rd32;
	ld.global.f64 	%fd19, [%rd33];
	add.f64 	%fd20, %fd16, %fd19;
	add.s64 	%rd34, %rd11, %rd32;
	ld.global.f64 	%fd21, [%rd34];
	add.f64 	%fd22, %fd18, %fd21;
	add.s64 	%rd35, %rd31, %rd18;
	ld.global.u32 	%r36, [%rd35];
	mul.wide.s32 	%rd36, %r36, 8;
	add.s64 	%rd37, %rd3, %rd36;
	ld.global.f64 	%fd23, [%rd37];
	add.f64 	%fd24, %fd20, %fd23;
	add.s64 	%rd38, %rd11, %rd36;
	ld.global.f64 	%fd25, [%rd38];
	add.f64 	%fd26, %fd22, %fd25;
	cvta.to.global.u64 	%rd39, %rd117;
	add.s64 	%rd40, %rd39, %rd9;
	st.global.f64 	[%rd40], %fd24;
	add.s64 	%rd42, %rd40, %rd41;
	st.global.f64 	[%rd42], %fd26;
	sub.f64 	%fd27, %fd24, %fd26;
	add.s64 	%rd43, %rd1, %rd9;
	st.global.f64 	[%rd43], %fd27;
$L__BB7_5:
	ld.param.u32 	%r56, [_Z43dvc_ScaLBL_D3Q7_AAodd_GreyscaleColorDensityPiPdS0_S0_S0_iii_param_6];
	setp.ge.s32 	%p4, %r59, %r56;
	@%p4 bra 	$L__BB7_7;
	ld.param.u64 	%rd118, [_Z43dvc_ScaLBL_D3Q7_AAodd_GreyscaleColorDensityPiPdS0_S0_S0_iii_param_3];
	ld.param.u64 	%rd115, [_Z43dvc_ScaLBL_D3Q7_AAodd_GreyscaleColorDensityPiPdS0_S0_S0_iii_param_2];
	mul.wide.s32 	%rd44, %r59, 8;
	add.s64 	%rd45, %rd3, %rd44;
	ld.global.f64 	%fd28, [%rd45];
	cvta.to.global.u64 	%rd46, %rd115;
	add.s64 	%rd47, %rd46, %rd44;
	ld.global.f64 	%fd29, [%rd47];
	mul.wide.s32 	%rd48, %r59, 4;
	add.s64 	%rd49, %rd2, %rd48;
	ld.global.u32 	%r37, [%rd49];
	mul.wide.s32 	%rd50, %r37, 8;
	add.s64 	%rd51, %rd3, %rd50;
	ld.global.f64 	%fd30, [%rd51];
	add.f64 	%fd31, %fd28, %fd30;
	add.s64 	%rd52, %rd46, %rd50;
	ld.global.f64 	%fd32, [%rd52];
	add.f64 	%fd33, %fd29, %fd32;
	mul.wide.s32 	%rd53, %r21, 4;
	add.s64 	%rd54, %rd49, %rd53;
	ld.global.u32 	%r38, [%rd54];
	mul.wide.s32 	%rd55, %r38, 8;
	add.s64 	%rd56, %rd3, %rd55;
	ld.global.f64 	%fd34, [%rd56];
	add.f64 	%fd35, %fd31, %fd34;
	add.s64 	%rd57, %rd46, %rd55;
	ld.global.f64 	%fd36, [%rd57];
	add.f64 	%fd37, %fd33, %fd36;
	add.s64 	%rd58, %rd54, %rd53;
	ld.global.u32 	%r39, [%rd58];
	mul.wide.s32 	%rd59, %r39, 8;
	add.s64 	%rd60, %rd3, %rd59;
	ld.global.f64 	%fd38, [%rd60];
	add.f64 	%fd39, %fd35, %fd38;
	add.s64 	%rd61, %rd46, %rd59;
	ld.global.f64 	%fd40, [%rd61];
	add.f64 	%fd41, %fd37, %fd40;
	add.s64 	%rd62, %rd58, %rd53;
	ld.global.u32 	%r40, [%rd62];
	mul.wide.s32 	%rd63, %r40, 8;
	add.s64 	%rd64, %rd3, %rd63;
	ld.global.f64 	%fd42, [%rd64];
	add.f64 	%fd43, %fd39, %fd42;
	add.s64 	%rd65, %rd46, %rd63;
	ld.global.f64 	%fd44, [%rd65];
	add.f64 	%fd45, %fd41, %fd44;
	add.s64 	%rd66, %rd62, %rd53;
	ld.global.u32 	%r41, [%rd66];
	mul.wide.s32 	%rd67, %r41, 8;
	add.s64 	%rd68, %rd3, %rd67;
	ld.global.f64 	%fd46, [%rd68];
	add.f64 	%fd47, %fd43, %fd46;
	add.s64 	%rd69, %rd46, %rd67;
	ld.global.f64 	%fd48, [%rd69];
	add.f64 	%fd49, %fd45, %fd48;
	add.s64 	%rd70, %rd66, %rd53;
	ld.global.u32 	%r42, [%rd70];
	mul.wide.s32 	%rd71, %r42, 8;
	add.s64 	%rd72, %rd3, %rd71;
	ld.global.f64 	%fd50, [%rd72];
	add.f64 	%fd51, %fd47, %fd50;
	add.s64 	%rd73, %rd46, %rd71;
	ld.global.f64 	%fd52, [%rd73];
	add.f64 	%fd53, %fd49, %fd52;
	cvta.to.global.u64 	%rd74, %rd118;
	add.s64 	%rd75, %rd74, %rd44;
	st.global.f64 	[%rd75], %fd51;
	mul.wide.s32 	%rd76, %r21, 8;
	add.s64 	%rd77, %rd75, %rd76;
	st.global.f64 	[%rd77], %fd53;
	sub.f64 	%fd54, %fd51, %fd53;
	add.s64 	%rd78, %rd1, %rd44;
	st.global.f64 	[%rd78], %fd54;
$L__BB7_7:
	add.s32 	%r43, %r1, 1;
	and.b32  	%r61, %r43, -2;
	add.s32 	%r60, %r60, 2;
	mov.u32 	%r44, %ntid.x;
	shl.b32 	%r45, %r44, 1;
	add.s32 	%r59, %r59, %r45;
	add.s32 	%r58, %r58, %r45;
	setp.ne.s32 	%p5, %r60, 0;
	@%p5 bra 	$L__BB7_3;
$L__BB7_8:
	and.b32  	%r46, %r1, 1;
	setp.eq.b32 	%p6, %r46, 1;
	@%p6 bra 	$L__BB7_11;
	ld.param.u32 	%r57, [_Z43dvc_ScaLBL_D3Q7_AAodd_GreyscaleColorDensityPiPdS0_S0_S0_iii_param_6];
	add.s32 	%r47, %r61, %r5;
	mov.u32 	%r48, %ntid.x;
	mad.lo.s32 	%r18, %r47, %r48, %r6;
	setp.ge.s32 	%p7, %r18, %r57;
	@%p7 bra 	$L__BB7_11;
	ld.param.u64 	%rd119, [_Z43dvc_ScaLBL_D3Q7_AAodd_GreyscaleColorDensityPiPdS0_S0_S0_iii_param_3];
	ld.param.u64 	%rd116, [_Z43dvc_ScaLBL_D3Q7_AAodd_GreyscaleColorDensityPiPdS0_S0_S0_iii_param_2];
	mul.wide.s32 	%rd79, %r18, 8;
	add.s64 	%rd80, %rd3, %rd79;
	ld.global.f64 	%fd55, [%rd80];
	cvta.to.global.u64 	%rd81, %rd116;
	add.s64 	%rd82, %rd81, %rd79;
	ld.global.f64 	%fd56, [%rd82];
	mul.wide.s32 	%rd83, %r18, 4;
	add.s64 	%rd84, %rd2, %rd83;
	ld.global.u32 	%r49, [%rd84];
	mul.wide.s32 	%rd85, %r49, 8;
	add.s64 	%rd86, %rd3, %rd85;
	ld.global.f64 	%fd57, [%rd86];
	add.f64 	%fd58, %fd55, %fd57;
	add.s64 	%rd87, %rd81, %rd85;
	ld.global.f64 	%fd59, [%rd87];
	add.f64 	%fd60, %fd56, %fd59;
	mul.wide.s32 	%rd88, %r21, 4;
	add.s64 	%rd89, %rd84, %rd88;
	ld.global.u32 	%r50, [%rd89];
	mul.wide.s32 	%rd90, %r50, 8;
	add.s64 	%rd91, %rd3, %rd90;
	ld.global.f64 	%fd61, [%rd91];
	add.f64 	%fd62, %fd58, %fd61;
	add.s64 	%rd92, %rd81, %rd90;
	ld.global.f64 	%fd63, [%rd92];
	add.f64 	%fd64, %fd60, %fd63;
	add.s64 	%rd93, %rd89, %rd88;
	ld.global.u32 	%r51, [%rd93];
	mul.wide.s32 	%rd94, %r51, 8;
	add.s64 	%rd95, %rd3, %rd94;
	ld.global.f64 	%fd65, [%rd95];
	add.f64 	%fd66, %fd62, %fd65;
	add.s64 	%rd96, %rd81, %rd94;
	ld.global.f64 	%fd67, [%rd96];
	add.f64 	%fd68, %fd64, %fd67;
	add.s64 	%rd97, %rd93, %rd88;
	ld.global.u32 	%r52, [%rd97];
	mul.wide.s32 	%rd98, %r52, 8;
	add.s64 	%rd99, %rd3, %rd98;
	ld.global.f64 	%fd69, [%rd99];
	add.f64 	%fd70, %fd66, %fd69;
	add.s64 	%rd100, %rd81, %rd98;
	ld.global.f64 	%fd71, [%rd100];
	add.f64 	%fd72, %fd68, %fd71;
	add.s64 	%rd101, %rd97, %rd88;
	ld.global.u32 	%r53, [%rd101];
	mul.wide.s32 	%rd102, %r53, 8;
	add.s64 	%rd103, %rd3, %rd102;
	ld.global.f64 	%fd73, [%rd103];
	add.f64 	%fd74, %fd70, %fd73;
	add.s64 	%rd104, %rd81, %rd102;
	ld.global.f64 	%fd75, [%rd104];
	add.f64 	%fd76, %fd72, %fd75;
	add.s64 	%rd105, %rd101, %rd88;
	ld.global.u32 	%r54, [%rd105];
	mul.wide.s32 	%rd106, %r54, 8;
	add.s64 	%rd107, %rd3, %rd106;
	ld.global.f64 	%fd77, [%rd107];
	add.f64 	%fd78, %fd74, %fd77;
	add.s64 	%rd108, %rd81, %rd106;
	ld.global.f64 	%fd79, [%rd108];
	add.f64 	%fd80, %fd76, %fd79;
	cvta.to.global.u64 	%rd109, %rd119;
	add.s64 	%rd110, %rd109, %rd79;
	st.global.f64 	[%rd110], %fd78;
	mul.wide.s32 	%rd111, %r21, 8;
	add.s64 	%rd112, %rd110, %rd111;
	st.global.f64 	[%rd112], %fd80;
	sub.f64 	%fd81, %fd78, %fd80;
	add.s64 	%rd113, %rd1, %rd79;
	st.global.f64 	[%rd113], %fd81;
$L__BB7_11:
	ret;

}
	// .globl	_Z44dvc_ScaLBL_D3Q7_AAeven_GreyscaleColorDensityPdS_S_S_iii
.visible .entry _Z44dvc_ScaLBL_D3Q7_AAeven_GreyscaleColorDensityPdS_S_S_iii(
	.param .u64 .ptr .align 1 _Z44dvc_ScaLBL_D3Q7_AAeven_GreyscaleColorDensityPdS_S_S_iii_param_0,
	.param .u64 .ptr .align 1 _Z44dvc_ScaLBL_D3Q7_AAeven_GreyscaleColorDensityPdS_S_S_iii_param_1,
	.param .u64 .ptr .align 1 _Z44dvc_ScaLBL_D3Q7_AAeven_GreyscaleColorDensityPdS_S_S_iii_param_2,
	.param .u64 .ptr .align 1 _Z44dvc_ScaLBL_D3Q7_AAeven_GreyscaleColorDensityPdS_S_S_iii_param_3,
	.param .u32 _Z44dvc_ScaLBL_D3Q7_AAeven_GreyscaleColorDensityPdS_S_S_iii_param_4,
	.param .u32 _Z44dvc_ScaLBL_D3Q7_AAeven_GreyscaleColorDensityPdS_S_S_iii_param_5,
	.param .u32 _Z44dvc_ScaLBL_D3Q7_AAeven_GreyscaleColorDensityPdS_S_S_iii_param_6
)
{
	.reg .pred 	%p<8>;
	.reg .b32 	%r<69>;
	.reg .b64 	%rd<75>;
	.reg .b64 	%fd<82>;

	ld.param.u64 	%rd5, [_Z44dvc_ScaLBL_D3Q7_AAeven_GreyscaleColorDensityPdS_S_S_iii_param_0];
	ld.param.u64 	%rd6, [_Z44dvc_ScaLBL_D3Q7_AAeven_GreyscaleColorDensityPdS_S_S_iii_param_1];
	ld.param.u64 	%rd7, [_Z44dvc_ScaLBL_D3Q7_AAeven_GreyscaleColorDensityPdS_S_S_iii_param_2];
	ld.param.u64 	%rd8, [_Z44dvc_ScaLBL_D3Q7_AAeven_GreyscaleColorDensityPdS_S_S_iii_param_3];
	ld.param.u32 	%r32, [_Z44dvc_ScaLBL_D3Q7_AAeven_GreyscaleColorDensityPdS_S_S_iii_param_4];
	ld.param.u32 	%r34, [_Z44dvc_ScaLBL_D3Q7_AAeven_GreyscaleColorDensityPdS_S_S_iii_param_6];
	cvta.to.global.u64 	%rd1, %rd8;
	cvta.to.global.u64 	%rd2, %rd7;
	cvta.to.global.u64 	%rd3, %rd6;
	cvta.to.global.u64 	%rd4, %rd5;
	setp.lt.s32 	%p1, %r34, -262143;
	@%p1 bra 	$L__BB8_11;
	shr.s32 	%r36, %r34, 31;
	shr.u32 	%r37, %r36, 14;
	add.s32 	%r38, %r34, %r37;
	shr.s32 	%r1, %r38, 18;
	add.s32 	%r2, %r1, 1;
	mov.u32 	%r3, %ctaid.x;
	mov.u32 	%r4, %ntid.x;
	mad.lo.s32 	%r5, %r3, %r1, %r3;
	mov.u32 	%r39, %tid.x;
	add.s32 	%r6, %r32, %r39;
	shl.b32 	%r7, %r34, 1;
	add.s32 	%r40, %r34, 262143;
	setp.lt.u32 	%p2, %r40, 524287;
	mov.b32 	%r68, 0;
	@%p2 bra 	$L__BB8_8;
	and.b32  	%r41, %r2, -2;
	neg.s32 	%r67, %r41;
	mad.lo.s32 	%r42, %r4, %r5, %r4;
	add.s32 	%r66, %r6, %r42;
	shl.b32 	%r43, %r34, 2;
	add.s32 	%r65, %r66, %r43;
	mul.lo.s32 	%r44, %r34, 6;
	add.s32 	%r64, %r66, %r44;
	mul.lo.s32 	%r45, %r4, %r3;
	mad.lo.s32 	%r63, %r45, %r2, %r6;
	add.s32 	%r62, %r63, %r43;
	add.s32 	%r61, %r63, %r44;
	mul.wide.s32 	%rd12, %r7, 8;
	mul.wide.s32 	%rd15, %r34, 8;
$L__BB8_3:
	ld.param.u32 	%r58, [_Z44dvc_ScaLBL_D3Q7_AAeven_GreyscaleColorDensityPdS_S_S_iii_param_5];
	setp.ge.s32 	%p3, %r63, %r58;
	@%p3 bra 	$L__BB8_5;
	mul.wide.s32 	%rd9, %r63, 8;
	add.s64 	%rd10, %rd4, %rd9;
	ld.global.f64 	%fd1, [%rd10];
	add.s64 	%rd11, %rd3, %rd9;
	ld.global.f64 	%fd2, [%rd11];
	add.s64 	%rd13, %rd10, %rd12;
	ld.global.f64 	%fd3, [%rd13];
	add.f64 	%fd4, %fd1, %fd3;
	add.s64 	%rd14, %rd11, %rd12;
	ld.global.f64 	%fd5, [%rd14];
	add.f64 	%fd6, %fd2, %fd5;
	add.s64 	%rd16, %rd10, %rd15;
	ld.global.f64 	%fd7, [%rd16];
	add.f64 	%fd8, %fd4, %fd7;
	add.s64 	%rd17, %rd11, %rd15;
	ld.global.f64 	%fd9, [%rd17];
	add.f64 	%fd10, %fd6, %fd9;
	mul.wide.s32 	%rd18, %r62, 8;
	add.s64 	%rd19, %rd4, %rd18;
	ld.global.f64 	%fd11, [%rd19];
	add.f64 	%fd12, %fd8, %fd11;
	add.s64 	%rd20, %rd3, %rd18;
	ld.global.f64 	%fd13, [%rd20];
	add.f64 	%fd14, %fd10, %fd13;
	add.s64 	%rd21, %rd13, %rd15;
	ld.global.f64 	%fd15, [%rd21];
	add.f64 	%fd16, %fd12, %fd15;
	add.s64 	%rd22, %rd14, %rd15;
	ld.global.f64 	%fd17, [%rd22];
	add.f64 	%fd18, %fd14, %fd17;
	mul.wide.s32 	%rd23, %r61, 8;
	add.s64 	%rd24, %rd4, %rd23;
	ld.global.f64 	%fd19, [%rd24];
	add.f64 	%fd20, %fd16, %fd19;
	add.s64 	%rd25, %rd3, %rd23;
	ld.global.f64 	%fd21, [%rd25];
	add.f64 	%fd22, %fd18, %fd21;
	add.s64 	%rd26, %rd19, %rd15;
	ld.global.f64 	%fd23, [%rd26];
	add.f64 	%fd24, %fd20, %fd23;
	add.s64 	%rd27, %rd20, %rd15;
	ld.global.f64 	%fd25, [%rd27];
	add.f64 	%fd26, %fd22, %fd25;
	add.s64 	%rd28, %rd2, %rd9;
	st.global.f64 	[%rd28], %fd24;
	add.s64 	%rd29, %rd28, %rd15;
	st.global.f64 	[%rd29], %fd26;
	sub.f64 	%fd27, %fd24, %fd26;
	add.s64 	%rd30, %rd1, %rd9;
	st.global.f64 	[%rd30], %fd27;
$L__BB8_5:
	ld.param.u32 	%r59, [_Z44dvc_ScaLBL_D3Q7_AAeven_GreyscaleColorDensityPdS_S_S_iii_param_5];
	setp.ge.s32 	%p4, %r66, %r59;
	@%p4 bra 	$L__BB8_7;
	mul.wide.s32 	%rd31, %r66, 8;
	add.s64 	%rd32, %rd4, %rd31;
	ld.global.f64 	%fd28, [%rd32];
	add.s64 	%rd33, %rd3, %rd31;
	ld.global.f64 	%fd29, [%rd33];
	mul.wide.s32 	%rd34, %r7, 8;
	add.s64 	%rd35, %rd32, %rd34;
	ld.global.f64 	%fd30, [%rd35];
	add.f64 	%fd31, %fd28, %fd30;
	add.s64 	%rd36, %rd33, %rd34;
	ld.global.f64 	%fd32, [%rd36];
	add.f64 	%fd33, %fd29, %fd32;
	mul.wide.s32 	%rd37, %r34, 8;
	add.s64 	%rd38, %rd32, %rd37;
	ld.global.f64 	%fd34, [%rd38];
	add.f64 	%fd35, %fd31, %fd34;
	add.s64 	%rd39, %rd33, %rd37;
	ld.global.f64 	%fd36, [%rd39];
	add.f64 	%fd37, %fd33, %fd36;
	mul.wide.s32 	%rd40, %r65, 8;
	add.s64 	%rd41, %rd4, %rd40;
	ld.global.f64 	%fd38, [%rd41];
	add.f64 	%fd39, %fd35, %fd38;
	add.s64 	%rd42, %rd3, %rd40;
	ld.global.f64 	%fd40, [%rd42];
	add.f64 	%fd41, %fd37, %fd40;
	add.s64 	%rd43, %rd35, %rd37;
	ld.global.f64 	%fd42, [%rd43];
	add.f64 	%fd43, %fd39, %fd42;
	add.s64 	%rd44, %rd36, %rd37;
	ld.global.f64 	%fd44, [%rd44];
	add.f64 	%fd45, %fd41, %fd44;
	mul.wide.s32 	%rd45, %r64, 8;
	add.s64 	%rd46, %rd4, %rd45;
	ld.global.f64 	%fd46, [%rd46];
	add.f64 	%fd47, %fd43, %fd46;
	add.s64 	%rd47, %rd3, %rd45;
	ld.global.f64 	%fd48, [%rd47];
	add.f64 	%fd49, %fd45, %fd48;
	add.s64 	%rd48, %rd41, %rd37;
	ld.global.f64 	%fd50, [%rd48];
	add.f64 	%fd51, %fd47, %fd50;
	add.s64 	%rd49, %rd42, %rd37;
	ld.global.f64 	%fd52, [%rd49];
	add.f64 	%fd53, %fd49, %fd52;
	add.s64 	%rd50, %rd2, %rd31;
	st.global.f64 	[%rd50], %fd51;
	add.s64 	%rd51, %rd50, %rd37;
	st.global.f64 	[%rd51], %fd53;
	sub.f64 	%fd54, %fd51, %fd53;
	add.s64 	%rd52, %rd1, %rd31;
	st.global.f64 	[%rd52], %fd54;
$L__BB8_7:
	add.s32 	%r46, %r1, 1;
	and.b32  	%r68, %r46, -2;
	add.s32 	%r67, %r67, 2;
	mov.u32 	%r47, %ntid.x;
	shl.b32 	%r48, %r47, 1;
	add.s32 	%r66, %r66, %r48;
	add.s32 	%r65, %r65, %r48;
	add.s32 	%r64, %r64, %r48;
	add.s32 	%r63, %r63, %r48;
	add.s32 	%r62, %r62, %r48;
	add.s32 	%r61, %r61, %r48;
	setp.ne.s32 	%p5, %r67, 0;
	@%p5 bra 	$L__BB8_3;
$L__BB8_8:
	and.b32  	%r49, %r1, 1;
	setp.eq.b32 	%p6, %r49, 1;
	@%p6 bra 	$L__BB8_11;
	ld.param.u32 	%r60, [_Z44dvc_ScaLBL_D3Q7_AAeven_GreyscaleColorDensityPdS_S_S_iii_param_5];
	add.s32 	%r50, %r68, %r5;
	mov.u32 	%r51, %ntid.x;
	mad.lo.s32 	%r31, %r50, %r51, %r6;
	setp.ge.s32 	%p7, %r31, %r60;
	@%p7 bra 	$L__BB8_11;
	mul.wide.s32 	%rd53, %r31, 8;
	add.s64 	%rd54, %rd4, %rd53;
	ld.global.f64 	%fd55, [%rd54];
	add.s64 	%rd55, %rd3, %rd53;
	ld.global.f64 	%fd56, [%rd55];
	add.s32 	%r52, %r7, %r31;
	mul.wide.s32 	%rd56, %r7, 8;
	add.s64 	%rd57, %rd54, %rd56;
	ld.global.f64 	%fd57, [%rd57];
	add.f64 	%fd58, %fd55, %fd57;
	add.s64 	%rd58, %rd55, %rd56;
	ld.global.f64 	%fd59, [%rd58];
	add.f64 	%fd60, %fd56, %fd59;
	sub.s32 	%r53, %r52, %r34;
	mul.wide.s32 	%rd59, %r34, 8;
	add.s64 	%rd60, %rd54, %rd59;
	ld.global.f64 	%fd61, [%rd60];
	add.f64 	%fd62, %fd58, %fd61;
	add.s64 	%rd61, %rd55, %rd59;
	ld.global.f64 	%fd63, [%rd61];
	add.f64 	%fd64, %fd60, %fd63;
	mul.lo.s32 	%r54, %r34, 3;
	add.s32 	%r55, %r53, %r54;
	mul.wide.s32 	%rd62, %r55, 8;
	add.s64 	%rd63, %rd4, %rd62;
	ld.global.f64 	%fd65, [%rd63];
	add.f64 	%fd66, %fd62, %fd65;
	add.s64 	%rd64, %rd3, %rd62;
	ld.global.f64 	%fd67, [%rd64];
	add.f64 	%fd68, %fd64, %fd67;
	add.s32 	%r56, %r52, %r34;
	add.s64 	%rd65, %rd57, %rd59;
	ld.global.f64 	%fd69, [%rd65];
	add.f64 	%fd70, %fd66, %fd69;
	add.s64 	%rd66, %rd58, %rd59;
	ld.global.f64 	%fd71, [%rd66];
	add.f64 	%fd72, %fd68, %fd71;
	add.s32 	%r57, %r56, %r54;
	mul.wide.s32 	%rd67, %r57, 8;
	add.s64 	%rd68, %rd4, %rd67;
	ld.global.f64 	%fd73, [%rd68];
	add.f64 	%fd74, %fd70, %fd73;
	add.s64 	%rd69, %rd3, %rd67;
	ld.global.f64 	%fd75, [%rd69];
	add.f64 	%fd76, %fd72, %fd75;
	add.s64 	%rd70, %rd63, %rd59;
	ld.global.f64 	%fd77, [%rd70];
	add.f64 	%fd78, %fd74, %fd77;
	add.s64 	%rd71, %rd64, %rd59;
	ld.global.f64 	%fd79, [%rd71];
	add.f64 	%fd80, %fd76, %fd79;
	add.s64 	%rd72, %rd2, %rd53;
	st.global.f64 	[%rd72], %fd78;
	add.s64 	%rd73, %rd72, %rd59;
	st.global.f64 	[%rd73], %fd80;
	sub.f64 	%fd81, %fd78, %fd80;
	add.s64 	%rd74, %rd1, %rd53;
	st.global.f64 	[%rd74], %fd81;
$L__BB8_11:
	ret;

}
	// .globl	_Z39dvc_ScaLBL_D3Q7_AAodd_GreyscaleColorPhiPiPdS0_S0_iii
.visible .entry _Z39dvc_ScaLBL_D3Q7_AAodd_GreyscaleColorPhiPiPdS0_S0_iii(
	.param .u64 .ptr .align 1 _Z39dvc_ScaLBL_D3Q7_AAodd_GreyscaleColorPhiPiPdS0_S0_iii_param_0,
	.param .u64 .ptr .align 1 _Z39dvc_ScaLBL_D3Q7_AAodd_GreyscaleColorPhiPiPdS0_S0_iii_param_1,
	.param .u64 .ptr .align 1 _Z39dvc_ScaLBL_D3Q7_AAodd_GreyscaleColorPhiPiPdS0_S0_iii_param_2,
	.param .u64 .ptr .align 1 _Z39dvc_ScaLBL_D3Q7_AAodd_GreyscaleColorPhiPiPdS0_S0_iii_param_3,
	.param .u32 _Z39dvc_ScaLBL_D3Q7_AAodd_GreyscaleColorPhiPiPdS0_S0_iii_param_4,
	.param .u32 _Z39dvc_ScaLBL_D3Q7_AAodd_GreyscaleColorPhiPiPdS0_S0_iii_param_5,
	.param .u32 _Z39dvc_ScaLBL_D3Q7_AAodd_GreyscaleColorPhiPiPdS0_S0_iii_param_6
)
{
	.reg .pred 	%p<8>;
	.reg .b32 	%r<55>;
	.reg .b64 	%rd<87>;
	.reg .b64 	%fd<55>;

	ld.param.u64 	%rd5, [_Z39dvc_ScaLBL_D3Q7_AAodd_GreyscaleColorPhiPiPdS0_S0_iii_param_0];
	ld.param.u64 	%rd6, [_Z39dvc_ScaLBL_D3Q7_AAodd_GreyscaleColorPhiPiPdS0_S0_iii_param_1];
	ld.param.u64 	%rd7, [_Z39dvc_ScaLBL_D3Q7_AAodd_GreyscaleColorPhiPiPdS0_S0_iii_param_2];
	ld.param.u64 	%rd8, [_Z39dvc_ScaLBL_D3Q7_AAodd_GreyscaleColorPhiPiPdS0_S0_iii_param_3];
	ld.param.u32 	%r19, [_Z39dvc_ScaLBL_D3Q7_AAodd_GreyscaleColorPhiPiPdS0_S0_iii_param_4];
	ld.param.u32 	%r20, [_Z39dvc_ScaLBL_D3Q7_AAodd_GreyscaleColorPhiPiPdS0_S0_iii_param_5];
	ld.param.u32 	%r21, [_Z39dvc_ScaLBL_D3Q7_AAodd_GreyscaleColorPhiPiPdS0_S0_iii_param_6];
	cvta.to.global.u64 	%rd1, %rd8;
	cvta.to.global.u64 	%rd2, %rd7;
	cvta.to.global.u64 	%rd3, %rd5;
	cvta.to.global.u64 	%rd4, %rd6;
	setp.lt.s32 	%p1, %r21, -262143;
	@%p1 bra 	$L__BB9_11;
	shr.s32 	%r23, %r21, 31;
	shr.u32 	%r24, %r23, 14;
	add.s32 	%r25, %r21, %r24;
	shr.s32 	%r1, %r25, 18;
	add.s32 	%r2, %r1, 1;
	mov.u32 	%r3, %ctaid.x;
	mov.u32 	%r4, %ntid.x;
	mad.lo.s32 	%r5, %r3, %r1, %r3;
	mov.u32 	%r26, %tid.x;
	add.s32 	%r6, %r19, %r26;
	add.s32 	%r27, %r21, 262143;
	setp.lt.u32 	%p2, %r27, 524287;
	mov.b32 	%r54, 0;
	@%p2 bra 	$L__BB9_8;
	and.b32  	%r54, %r2, -2;
	neg.s32 	%r53, %r54;
	mad.lo.s32 	%r28, %r4, %r5, %r4;
	add.s32 	%r52, %r6, %r28;
	mul.lo.s32 	%r29, %r4, %r3;
	mad.lo.s32 	%r51, %r29, %r2, %r6;
	mul.wide.s32 	%rd15, %r21, 4;
	mul.wide.s32 	%rd32, %r21, 8;
$L__BB9_3:
	setp.ge.s32 	%p3, %r51, %r20;
	@%p3 bra 	$L__BB9_5;
	mul.wide.s32 	%rd9, %r51, 8;
	add.s64 	%rd10, %rd4, %rd9;
	ld.global.f64 	%fd1, [%rd10];
	mul.wide.s32 	%rd11, %r51, 4;
	add.s64 	%rd12, %rd3, %rd11;
	ld.global.u32 	%r30, [%rd12];
	mul.wide.s32 	%rd13, %r30, 8;
	add.s64 	%rd14, %rd4, %rd13;
	ld.global.f64 	%fd2, [%rd14];
	add.f64 	%fd3, %fd1, %fd2;
	add.s64 	%rd16, %rd12, %rd15;
	ld.global.u32 	%r31, [%rd16];
	mul.wide.s32 	%rd17, %r31, 8;
	add.s64 	%rd18, %rd4, %rd17;
	ld.global.f64 	%fd4, [%rd18];
	add.f64 	%fd5, %fd3, %fd4;
	add.s64 	%rd19, %rd16, %rd15;
	ld.global.u32 	%r32, [%rd19];
	mul.wide.s32 	%rd20, %r32, 8;
	add.s64 	%rd21, %rd4, %rd20;
	ld.global.f64 	%fd6, [%rd21];
	add.f64 	%fd7, %fd5, %fd6;
	add.s64 	%rd22, %rd19, %rd15;
	ld.global.u32 	%r33, [%rd22];
	mul.wide.s32 	%rd23, %r33, 8;
	add.s64 	%rd24, %rd4, %rd23;
	ld.global.f64 	%fd8, [%rd24];
	add.f64 	%fd9, %fd7, %fd8;
	add.s64 	%rd25, %rd22, %rd15;
	ld.global.u32 	%r34, [%rd25];
	mul.wide.s32 	%rd26, %r34, 8;
	add.s64 	%rd27, %rd4, %rd26;
	ld.global.f64 	%fd10, [%rd27];
	add.f64 	%fd11, %fd9, %fd10;
	add.s64 	%rd28, %rd25, %rd15;
	ld.global.u32 	%r35, [%rd28];
	mul.wide.s32 	%rd29, %r35, 8;
	add.s64 	%rd30, %rd4, %rd29;
	ld.global.f64 	%fd12, [%rd30];
	add.f64 	%fd13, %fd11, %fd12;
	add.f64 	%fd14, %fd13, 0d3FF0000000000000;
	mul.f64 	%fd15, %fd14, 0d3FE0000000000000;
	add.s64 	%rd31, %rd2, %rd9;
	st.global.f64 	[%rd31], %fd15;
	mov.f64 	%fd16, 0d3FF0000000000000;
	sub.f64 	%fd17, %fd16, %fd13;
	mul.f64 	%fd18, %fd17, 0d3FE0000000000000;
	add.s64 	%rd33, %rd31, %rd32;
	st.global.f64 	[%rd33], %fd18;
	add.s64 	%rd34, %rd1, %rd9;
	st.global.f64 	[%rd34], %fd13;
$L__BB9_5:
	setp.ge.s32 	%p4, %r52, %r20;
	@%p4 bra 	$L__BB9_7;
	mul.wide.s32 	%rd35, %r52, 8;
	add.s64 	%rd36, %rd4, %rd35;
	ld.global.f64 	%fd19, [%rd36];
	mul.wide.s32 	%rd37, %r52, 4;
	add.s64 	%rd38, %rd3, %rd37;
	ld.global.u32 	%r36, [%rd38];
	mul.wide.s32 	%rd39, %r36, 8;
	add.s64 	%rd40, %rd4, %rd39;
	ld.global.f64 	%fd20, [%rd40];
	add.f64 	%fd21, %fd19, %fd20;
	mul.wide.s32 	%rd41, %r21, 4;
	add.s64 	%rd42, %rd38, %rd41;
	ld.global.u32 	%r37, [%rd42];
	mul.wide.s32 	%rd43, %r37, 8;
	add.s64 	%rd44, %rd4, %rd43;
	ld.global.f64 	%fd22, [%rd44];
	add.f64 	%fd23, %fd21, %fd22;
	add.s64 	%rd45, %rd42, %rd41;
	ld.global.u32 	%r38, [%rd45];
	mul.wide.s32 	%rd46, %r38, 8;
	add.s64 	%rd47, %rd4, %rd46;
	ld.global.f64 	%fd24, [%rd47];
	add.f64 	%fd25, %fd23, %fd24;
	add.s64 	%rd48, %rd45, %rd41;
	ld.global.u32 	%r39, [%rd48];
	mul.wide.s32 	%rd49, %r39, 8;
	add.s64 	%rd50, %rd4, %rd49;
	ld.global.f64 	%fd26, [%rd50];
	add.f64 	%fd27, %fd25, %fd26;
	add.s64 	%rd51, %rd48, %rd41;
	ld.global.u32 	%r40, [%rd51];
	mul.wide.s32 	%rd52, %r40, 8;
	add.s64 	%rd53, %rd4, %rd52;
	ld.global.f64 	%fd28, [%rd53];
	add.f64 	%fd29, %fd27, %fd28;
	add.s64 	%rd54, %rd51, %rd41;
	ld.global.u32 	%r41, [%rd54];
	mul.wide.s32 	%rd55, %r41, 8;
	add.s64 	%rd56, %rd4, %rd55;
	ld.global.f64 	%fd30, [%rd56];
	add.f64 	%fd31, %fd29, %fd30;
	add.f64 	%fd32, %fd31, 0d3FF0000000000000;
	mul.f64 	%fd33, %fd32, 0d3FE0000000000000;
	add.s64 	%rd57, %rd2, %rd35;
	st.global.f64 	[%rd57], %fd33;
	mov.f64 	%fd34, 0d3FF0000000000000;
	sub.f64 	%fd35, %fd34, %fd31;
	mul.f64 	%fd36, %fd35, 0d3FE0000000000000;
	mul.wide.s32 	%rd58, %r21, 8;
	add.s64 	%rd59, %rd57, %rd58;
	st.global.f64 	[%rd59], %fd36;
	add.s64 	%rd60, %rd1, %rd35;
	st.global.f64 	[%rd60], %fd31;
$L__BB9_7:
	add.s32 	%r53, %r53, 2;
	shl.b32 	%r42, %r4, 1;
	add.s32 	%r52, %r52, %r42;
	add.s32 	%r51, %r51, %r42;
	setp.ne.s32 	%p5, %r53, 0;
	@%p5 bra 	$L__BB9_3;
$L__BB9_8:
	and.b32  	%r43, %r1, 1;
	setp.eq.b32 	%p6, %r43, 1;
	@%p6 bra 	$L__BB9_11;
	add.s32 	%r44, %r54, %r5;
	mad.lo.s32 	%r18, %r44, %r4, %r6;
	setp.ge.s32 	%p7, %r18, %r20;
	@%p7 bra 	$L__BB9_11;
	mul.wide.s32 	%rd61, %r18, 8;
	add.s64 	%rd62, %rd4, %rd61;
	ld.global.f64 	%fd37, [%rd62];
	mul.wide.s32 	%rd63, %r18, 4;
	add.s64 	%rd64, %rd3, %rd63;
	ld.global.u32 	%r45, [%rd64];
	mul.wide.s32 	%rd65, %r45, 8;
	add.s64 	%rd66, %rd4, %rd65;
	ld.global.f64 	%fd38, [%rd66];
	add.f64 	%fd39, %fd37, %fd38;
	mul.wide.s32 	%rd67, %r21, 4;
	add.s64 	%rd68, %rd64, %rd67;
	ld.global.u32 	%r46, [%rd68];
	mul.wide.s32 	%rd69, %r46, 8;
	add.s64 	%rd70, %rd4, %rd69;
	ld.global.f64 	%fd40, [%rd70];
	add.f64 	%fd41, %fd39, %fd40;
	add.s64 	%rd71, %rd68, %rd67;
	ld.global.u32 	%r47, [%rd71];
	mul.wide.s32 	%rd72, %r47, 8;
	add.s64 	%rd73, %rd4, %rd72;
	ld.global.f64 	%fd42, [%rd73];
	add.f64 	%fd43, %fd41, %fd42;
	add.s64 	%rd74, %rd71, %rd67;
	ld.global.u32 	%r48, [%rd74];
	mul.wide.s32 	%rd75, %r48, 8;
	add.s64 	%rd76, %rd4, %rd75;
	ld.global.f64 	%fd44, [%rd76];
	add.f64 	%fd45, %fd43, %fd44;
	add.s64 	%rd77, %rd74, %rd67;
	ld.global.u32 	%r49, [%rd77];
	mul.wide.s32 	%rd78, %r49, 8;
	add.s64 	%rd79, %rd4, %rd78;
	ld.global.f64 	%fd46, [%rd79];
	add.f64 	%fd47, %fd45, %fd46;
	add.s64 	%rd80, %rd77, %rd67;
	ld.global.u32 	%r50, [%rd80];
	mul.wide.s32 	%rd81, %r50, 8;
	add.s64 	%rd82, %rd4, %rd81;
	ld.global.f64 	%fd48, [%rd82];
	add.f64 	%fd49, %fd47, %fd48;
	add.f64 	%fd50, %fd49, 0d3FF0000000000000;
	mul.f64 	%fd51, %fd50, 0d3FE0000000000000;
	add.s64 	%rd83, %rd2, %rd61;
	st.global.f64 	[%rd83], %fd51;
	mov.f64 	%fd52, 0d3FF0000000000000;
	sub.f64 	%fd53, %fd52, %fd49;
	mul.f64 	%fd54, %fd53, 0d3FE0000000000000;
	mul.wide.s32 	%rd84, %r21, 8;
	add.s64 	%rd85, %rd83, %rd84;
	st.global.f64 	[%rd85], %fd54;
	add.s64 	%rd86, %rd1, %rd61;
	st.global.f64 	[%rd86], %fd49;
$L__BB9_11:
	ret;

}
	// .globl	_Z40dvc_ScaLBL_D3Q7_AAeven_GreyscaleColorPhiPdS_S_iii
.visible .entry _Z40dvc_ScaLBL_D3Q7_AAeven_GreyscaleColorPhiPdS_S_iii(
	.param .u64 .ptr .align 1 _Z40dvc_ScaLBL_D3Q7_AAeven_GreyscaleColorPhiPdS_S_iii_param_0,
	.param .u64 .ptr .align 1 _Z40dvc_ScaLBL_D3Q7_AAeven_GreyscaleColorPhiPdS_S_iii_param_1,
	.param .u64 .ptr .align 1 _Z40dvc_ScaLBL_D3Q7_AAeven_GreyscaleColorPhiPdS_S_iii_param_2,
	.param .u32 _Z40dvc_ScaLBL_D3Q7_AAeven_GreyscaleColorPhiPdS_S_iii_param_3,
	.param .u32 _Z40dvc_ScaLBL_D3Q7_AAeven_GreyscaleColorPhiPdS_S_iii_param_4,
	.param .u32 _Z40dvc_ScaLBL_D3Q7_AAeven_GreyscaleColorPhiPdS_S_iii_param_5
)
{
	.reg .pred 	%p<14>;
	.reg .b32 	%r<109>;
	.reg .b64 	%rd<112>;
	.reg .b64 	%fd<127>;

	ld.param.u64 	%rd4, [_Z40dvc_ScaLBL_D3Q7_AAeven_GreyscaleColorPhiPdS_S_iii_param_0];
	ld.param.u64 	%rd5, [_Z40dvc_ScaLBL_D3Q7_AAeven_GreyscaleColorPhiPdS_S_iii_param_1];
	ld.param.u64 	%rd6, [_Z40dvc_ScaLBL_D3Q7_AAeven_GreyscaleColorPhiPdS_S_iii_param_2];
	ld.param.u32 	%r55, [_Z40dvc_ScaLBL_D3Q7_AAeven_GreyscaleColorPhiPdS_S_iii_param_3];
	ld.param.u32 	%r56, [_Z40dvc_ScaLBL_D3Q7_AAeven_GreyscaleColorPhiPdS_S_iii_param_4];
	ld.param.u32 	%r57, [_Z40dvc_ScaLBL_D3Q7_AAeven_GreyscaleColorPhiPdS_S_iii_param_5];
	cvta.to.global.u64 	%rd1, %rd6;
	cvta.to.global.u64 	%rd2, %rd5;
	cvta.to.global.u64 	%rd3, %rd4;
	setp.lt.s32 	%p1, %r57, -262143;
	@%p1 bra 	$L__BB10_22;
	shr.s32 	%r59, %r57, 31;
	shr.u32 	%r60, %r59, 14;
	add.s32 	%r61, %r57, %r60;
	shr.s32 	%r1, %r61, 18;
	add.s32 	%r2, %r1, 1;
	mov.u32 	%r3, %ctaid.x;
	mov.u32 	%r4, %ntid.x;
	mad.lo.s32 	%r5, %r3, %r1, %r3;
	mov.u32 	%r62, %tid.x;
	add.s32 	%r6, %r55, %r62;
	shl.b32 	%r7, %r57, 1;
	setp.lt.u32 	%p2, %r1, 3;
	mov.b32 	%r108, 0;
	@%p2 bra 	$L__BB10_12;
	and.b32  	%r63, %r2, -4;
	neg.s32 	%r106, %r63;
	mad.lo.s32 	%r64, %r4, %r5, %r4;
	add.s32 	%r105, %r6, %r64;
	shl.b32 	%r65, %r57, 2;
	add.s32 	%r104, %r105, %r65;
	mul.lo.s32 	%r66, %r57, 6;
	add.s32 	%r103, %r105, %r66;
	add.s32 	%r67, %r5, 2;
	mad.lo.s32 	%r102, %r4, %r67, %r6;
	add.s32 	%r101, %r102, %r65;
	add.s32 	%r100, %r102, %r66;
	add.s32 	%r68, %r5, 3;
	mad.lo.s32 	%r99, %r4, %r68, %r6;
	add.s32 	%r98, %r99, %r65;
	add.s32 	%r97, %r99, %r66;
	mul.lo.s32 	%r69, %r4, %r3;
	mad.lo.s32 	%r96, %r69, %r2, %r6;
	add.s32 	%r95, %r96, %r65;
	add.s32 	%r94, %r96, %r66;
	mul.wide.s32 	%rd9, %r7, 8;
	mul.wide.s32 	%rd11, %r57, 8;
$L__BB10_3:
	.pragma "nounroll";
	setp.ge.s32 	%p3, %r96, %r56;
	@%p3 bra 	$L__BB10_5;
	mul.wide.s32 	%rd7, %r96, 8;
	add.s64 	%rd8, %rd3, %rd7;
	ld.global.f64 	%fd1, [%rd8];
	add.s64 	%rd10, %rd8, %rd9;
	ld.global.f64 	%fd2, [%rd10];
	add.f64 	%fd3, %fd1, %fd2;
	add.s64 	%rd12, %rd8, %rd11;
	ld.global.f64 	%fd4, [%rd12];
	add.f64 	%fd5, %fd3, %fd4;
	mul.wide.s32 	%rd13, %r95, 8;
	add.s64 	%rd14, %rd3, %rd13;
	ld.global.f64 	%fd6, [%rd14];
	add.f64 	%fd7, %fd5, %fd6;
	add.s64 	%rd15, %rd10, %rd11;
	ld.global.f64 	%fd8, [%rd15];
	add.f64 	%fd9, %fd7, %fd8;
	mul.wide.s32 	%rd16, %r94, 8;
	add.s64 	%rd17, %rd3, %rd16;
	ld.global.f64 	%fd10, [%rd17];
	add.f64 	%fd11, %fd9, %fd10;
	add.s64 	%rd18, %rd14, %rd11;
	ld.global.f64 	%fd12, [%rd18];
	add.f64 	%fd13, %fd11, %fd12;
	add.f64 	%fd14, %fd13, 0d3FF0000000000000;
	mul.f64 	%fd15, %fd14, 0d3FE0000000000000;
	add.s64 	%rd19, %rd2, %rd7;
	st.global.f64 	[%rd19], %fd15;
	mov.f64 	%fd16, 0d3FF0000000000000;
	sub.f64 	%fd17, %fd16, %fd13;
	mul.f64 	%fd18, %fd17, 0d3FE0000000000000;
	add.s64 	%rd20, %rd19, %rd11;
	st.global.f64 	[%rd20], %fd18;
	add.s64 	%rd21, %rd1, %rd7;
	st.global.f64 	[%rd21], %fd13;
$L__BB10_5:
	setp.ge.s32 	%p4, %r105, %r56;
	@%p4 bra 	$L__BB10_7;
	mul.wide.s32 	%rd22, %r105, 8;
	add.s64 	%rd23, %rd3, %rd22;
	ld.global.f64 	%fd19, [%rd23];
	mul.wide.s32 	%rd24, %r7, 8;
	add.s64 	%rd25, %rd23, %rd24;
	ld.global.f64 	%fd20, [%rd25];
	add.f64 	%fd21, %fd19, %fd20;
	mul.wide.s32 	%rd26, %r57, 8;
	add.s64 	%rd27, %rd23, %rd26;
	ld.global.f64 	%fd22, [%rd27];
	add.f64 	%fd23, %fd21, %fd22;
	mul.wide.s32 	%rd28, %r104, 8;
	add.s64 	%rd29, %rd3, %rd28;
	ld.global.f64 	%fd24, [%rd29];
	add.f64 	%fd25, %fd23, %fd24;
	add.s64 	%rd30, %rd25, %rd26;
	ld.global.f64 	%fd26, [%rd30];
	add.f64 	%fd27, %fd25, %fd26;
	mul.wide.s32 	%rd31, %r103, 8;
	add.s64 	%rd32, %rd3, %rd31;
	ld.global.f64 	%fd28, [%rd32];
	add.f64 	%fd29, %fd27, %fd28;
	add.s64 	%rd33, %rd29, %rd26;
	ld.global.f64 	%fd30, [%rd33];
	add.f64 	%fd31, %fd29, %fd30;
	add.f64 	%fd32, %fd31, 0d3FF0000000000000;
	mul.f64 	%fd33, %fd32, 0d3FE0000000000000;
	add.s64 	%rd34, %rd2, %rd22;
	st.global.f64 	[%rd34], %fd33;
	mov.f64 	%fd34, 0d3FF0000000000000;
	sub.f64 	%fd35, %fd34, %fd31;
	mul.f64 	%fd36, %fd35, 0d3FE0000000000000;
	add.s64 	%rd35, %rd34, %rd26;
	st.global.f64 	[%rd35], %fd36;
	add.s64 	%rd36, %rd1, %rd22;
	st.global.f64 	[%rd36], %fd31;
$L__BB10_7:
	setp.ge.s32 	%p5, %r102, %r56;
	@%p5 bra 	$L__BB10_9;
	mul.wide.s32 	%rd37, %r102, 8;
	add.s64 	%rd38, %rd3, %rd37;
	ld.global.f64 	%fd37, [%rd38];
	mul.wide.s32 	%rd39, %r7, 8;
	add.s64 	%rd40, %rd38, %rd39;
	ld.global.f64 	%fd38, [%rd40];
	add.f64 	%fd39, %fd37, %fd38;
	mul.wide.s32 	%rd41, %r57, 8;
	add.s64 	%rd42, %rd38, %rd41;
	ld.global.f64 	%fd40, [%rd42];
	add.f64 	%fd41, %fd39, %fd40;
	mul.wide.s32 	%rd43, %r101, 8;
	add.s64 	%rd44, %rd3, %rd43;
	ld.global.f64 	%fd42, [%rd44];
	add.f64 	%fd43, %fd41, %fd42;
	add.s64 	%rd45, %rd40, %rd41;
	ld.global.f64 	%fd44, [%rd45];
	add.f64 	%fd45, %fd43, %fd44;
	mul.wide.s32 	%rd46, %r100, 8;
	add.s64 	%rd47, %rd3, %rd46;
	ld.global.f64 	%fd46, [%rd47];
	add.f64 	%fd47, %fd45, %fd46;
	add.s64 	%rd48, %rd44, %rd41;
	ld.global.f64 	%fd48, [%rd48];
	add.f64 	%fd49, %fd47, %fd48;
	add.f64 	%fd50, %fd49, 0d3FF0000000000000;
	mul.f64 	%fd51, %fd50, 0d3FE0000000000000;
	add.s64 	%rd49, %rd2, %rd37;
	st.global.f64 	[%rd49], %fd51;
	mov.f64 	%fd52, 0d3FF0000000000000;
	sub.f64 	%fd53, %fd52, %fd49;
	mul.f64 	%fd54, %fd53, 0d3FE0000000000000;
	add.s64 	%rd50, %rd49, %rd41;
	st.global.f64 	[%rd50], %fd54;
	add.s64 	%rd51, %rd1, %rd37;
	st.global.f64 	[%rd51], %fd49;
$L__BB10_9:
	setp.ge.s32 	%p6, %r99, %r56;
	@%p6 bra 	$L__BB10_11;
	mul.wide.s32 	%rd52, %r99, 8;
	add.s64 	%rd53, %rd3, %rd52;
	ld.global.f64 	%fd55, [%rd53];
	mul.wide.s32 	%rd54, %r7, 8;
	add.s64 	%rd55, %rd53, %rd54;
	ld.global.f64 	%fd56, [%rd55];
	add.f64 	%fd57, %fd55, %fd56;
	mul.wide.s32 	%rd56, %r57, 8;
	add.s64 	%rd57, %rd53, %rd56;
	ld.global.f64 	%fd58, [%rd57];
	add.f64 	%fd59, %fd57, %fd58;
	mul.wide.s32 	%rd58, %r98, 8;
	add.s64 	%rd59, %rd3, %rd58;
	ld.global.f64 	%fd60, [%rd59];
	add.f64 	%fd61, %fd59, %fd60;
	add.s64 	%rd60, %rd55, %rd56;
	ld.global.f64 	%fd62, [%rd60];
	add.f64 	%fd63, %fd61, %fd62;
	mul.wide.s32 	%rd61, %r97, 8;
	add.s64 	%rd62, %rd3, %rd61;
	ld.global.f64 	%fd64, [%rd62];
	add.f64 	%fd65, %fd63, %fd64;
	add.s64 	%rd63, %rd59, %rd56;
	ld.global.f64 	%fd66, [%rd63];
	add.f64 	%fd67, %fd65, %fd66;
	add.f64 	%fd68, %fd67, 0d3FF0000000000000;
	mul.f64 	%fd69, %fd68, 0d3FE0000000000000;
	add.s64 	%rd64, %rd2, %rd52;
	st.global.f64 	[%rd64], %fd69;
	mov.f64 	%fd70, 0d3FF0000000000000;
	sub.f64 	%fd71, %fd70, %fd67;
	mul.f64 	%fd72, %fd71, 0d3FE0000000000000;
	add.s64 	%rd65, %rd64, %rd56;
	st.global.f64 	[%rd65], %fd72;
	add.s64 	%rd66, %rd1, %rd52;
	st.global.f64 	[%rd66], %fd67;
$L__BB10_11:
	and.b32  	%r108, %r2, -4;
	add.s32 	%r106, %r106, 4;
	shl.b32 	%r70, %r4, 2;
	add.s32 	%r105, %r105, %r70;
	add.s32 	%r104, %r104, %r70;
	add.s32 	%r103, %r103, %r70;
	add.s32 	%r102, %r102, %r70;
	add.s32 	%r101, %r101, %r70;
	add.s32 	%r100, %r100, %r70;
	add.s32 	%r99, %r99, %r70;
	add.s32 	%r98, %r98, %r70;
	add.s32 	%r97, %r97, %r70;
	add.s32 	%r96, %r96, %r70;
	add.s32 	%r95, %r95, %r70;
	add.s32 	%r94, %r94, %r70;
	setp.ne.s32 	%p7, %r106, 0;
	@%p7 bra 	$L__BB10_3;
$L__BB10_12:
	mov.u32 	%r72, %ctaid.x;
	mul.lo.s32 	%r49, %r2, %r72;
	and.b32  	%r71, %r2, 3;
	setp.eq.s32 	%p8, %r71, 0;
	@%p8 bra 	$L__BB10_22;
	setp.eq.s32 	%p9, %r71, 1;
	@%p9 bra 	$L__BB10_19;
	add.s32 	%r73, %r108, %r49;
	mad.lo.s32 	%r50, %r73, %r4, %r6;
	setp.ge.s32 	%p10, %r50, %r56;
	@%p10 bra 	$L__BB10_16;
	mul.wide.s32 	%rd67, %r50, 8;
	add.s64 	%rd68, %rd3, %rd67;
	ld.global.f64 	%fd73, [%rd68];
	add.s32 	%r74, %r7, %r50;
	mul.wide.s32 	%rd69, %r7, 8;
	add.s64 	%rd70, %rd68, %rd69;
	ld.global.f64 	%fd74, [%rd70];
	add.f64 	%fd75, %fd73, %fd74;
	sub.s32 	%r75, %r74, %r57;
	mul.wide.s32 	%rd71, %r57, 8;
	add.s64 	%rd72, %rd68, %rd71;
	ld.global.f64 	%fd76, [%rd72];
	add.f64 	%fd77, %fd75, %fd76;
	mul.lo.s32 	%r76, %r57, 3;
	add.s32 	%r77, %r75, %r76;
	mul.wide.s32 	%rd73, %r77, 8;
	add.s64 	%rd74, %rd3, %rd73;
	ld.global.f64 	%fd78, [%rd74];
	add.f64 	%fd79, %fd77, %fd78;
	add.s32 	%r78, %r74, %r57;
	add.s64 	%rd75, %rd70, %rd71;
	ld.global.f64 	%fd80, [%rd75];
	add.f64 	%fd81, %fd79, %fd80;
	add.s32 	%r79, %r78, %r76;
	mul.wide.s32 	%rd76, %r79, 8;
	add.s64 	%rd77, %rd3, %rd76;
	ld.global.f64 	%fd82, [%rd77];
	add.f64 	%fd83, %fd81, %fd82;
	add.s64 	%rd78, %rd74, %rd71;
	ld.global.f64 	%fd84, [%rd78];
	add.f64 	%fd85, %fd83, %fd84;
	add.f64 	%fd86, %fd85, 0d3FF0000000000000;
	mul.f64 	%fd87, %fd86, 0d3FE0000000000000;
	add.s64 	%rd79, %rd2, %rd67;
	st.global.f64 	[%rd79], %fd87;
	mov.f64 	%fd88, 0d3FF0000000000000;
	sub.f64 	%fd89, %fd88, %fd85;
	mul.f64 	%fd90, %fd89, 0d3FE0000000000000;
	add.s64 	%rd80, %rd79, %rd71;
	st.global.f64 	[%rd80], %fd90;
	add.s64 	%rd81, %rd1, %rd67;
	st.global.f64 	[%rd81], %fd85;
$L__BB10_16:
	add.s32 	%r51, %r50, %r4;
	setp.ge.s32 	%p11, %r51, %r56;
	@%p11 bra 	$L__BB10_18;
	mul.wide.s32 	%rd82, %r51, 8;
	add.s64 	%rd83, %rd3, %rd82;
	ld.global.f64 	%fd91, [%rd83];
	add.s32 	%r80, %r7, %r51;
	mul.wide.s32 	%rd84, %r7, 8;
	add.s64 	%rd85, %rd83, %rd84;
	ld.global.f64 	%fd92, [%rd85];
	add.f64 	%fd93, %fd91, %fd92;
	sub.s32 	%r81, %r80, %r57;
	mul.wide.s32 	%rd86, %r57, 8;
	add.s64 	%rd87, %rd83, %rd86;
	ld.global.f64 	%fd94, [%rd87];
	add.f64 	%fd95, %fd93, %fd94;
	mul.lo.s32 	%r82, %r57, 3;
	add.s32 	%r83, %r81, %r82;
	mul.wide.s32 	%rd88, %r83, 8;
	add.s64 	%rd89, %rd3, %rd88;
	ld.global.f64 	%fd96, [%rd89];
	add.f64 	%fd97, %fd95, %fd96;
	add.s32 	%r84, %r80, %r57;
	add.s64 	%rd90, %rd85, %rd86;
	ld.global.f64 	%fd98, [%rd90];
	add.f64 	%fd99, %fd97, %fd98;
	add.s32 	%r85, %r84, %r82;
	mul.wide.s32 	%rd91, %r85, 8;
	add.s64 	%rd92, %rd3, %rd91;
	ld.global.f64 	%fd100, [%rd92];
	add.f64 	%fd101, %fd99, %fd100;
	add.s64 	%rd93, %rd89, %rd86;
	ld.global.f64 	%fd102, [%rd93];
	add.f64 	%fd103, %fd101, %fd102;
	add.f64 	%fd104, %fd103, 0d3FF0000000000000;
	mul.f64 	%fd105, %fd104, 0d3FE0000000000000;
	add.s64 	%rd94, %rd2, %rd82;
	st.global.f64 	[%rd94], %fd105;
	mov.f64 	%fd106, 0d3FF0000000000000;
	sub.f64 	%fd107, %fd106, %fd103;
	mul.f64 	%fd108, %fd107, 0d3FE0000000000000;
	add.s64 	%rd95, %rd94, %rd86;
	st.global.f64 	[%rd95], %fd108;
	add.s64 	%rd96, %rd1, %rd82;
	st.global.f64 	[%rd96], %fd103;
$L__BB10_18:
	add.s32 	%r108, %r108, 2;
$L__BB10_19:
	and.b32  	%r86, %r1, 1;
	setp.eq.b32 	%p12, %r86, 1;
	@%p12 bra 	$L__BB10_22;
	add.s32 	%r87, %r108, %r49;
	mad.lo.s32 	%r54, %r87, %r4, %r6;
	setp.ge.s32 	%p13, %r54, %r56;
	@%p13 bra 	$L__BB10_22;
	mul.wide.s32 	%rd97, %r54, 8;
	add.s64 	%rd98, %rd3, %rd97;
	ld.global.f64 	%fd109, [%rd98];
	add.s32 	%r88, %r7, %r54;
	mul.wide.s32 	%rd99, %r7, 8;
	add.s64 	%rd100, %rd98, %rd99;
	ld.global.f64 	%fd110, [%rd100];
	add.f64 	%fd111, %fd109, %fd110;
	sub.s32 	%r89, %r88, %r57;
	mul.wide.s32 	%rd101, %r57, 8;
	add.s64 	%rd102, %rd98, %rd101;
	ld.global.f64 	%fd112, [%rd102];
	add.f64 	%fd113, %fd111, %fd112;
	mul.lo.s32 	%r90, %r57, 3;
	add.s32 	%r91, %r89, %r90;
	mul.wide.s32 	%rd103, %r91, 8;
	add.s64 	%rd104, %rd3, %rd103;
	ld.global.f64 	%fd114, [%rd104];
	add.f64 	%fd115, %fd113, %fd114;
	add.s32 	%r92, %r88, %r57;
	add.s64 	%rd105, %rd100, %rd101;
	ld.global.f64 	%fd116, [%rd105];
	add.f64 	%fd117, %fd115, %fd116;
	add.s32 	%r93, %r92, %r90;
	mul.wide.s32 	%rd106, %r93, 8;
	add.s64 	%rd107, %rd3, %rd106;
	ld.global.f64 	%fd118, [%rd107];
	add.f64 	%fd119, %fd117, %fd118;
	add.s64 	%rd108, %rd104, %rd101;
	ld.global.f64 	%fd120, [%rd108];
	add.f64 	%fd121, %fd119, %fd120;
	add.f64 	%fd122, %fd121, 0d3FF0000000000000;
	mul.f64 	%fd123, %fd122, 0d3FE0000000000000;
	add.s64 	%rd109, %rd2, %rd97;
	st.global.f64 	[%rd109], %fd123;
	mov.f64 	%fd124, 0d3FF0000000000000;
	sub.f64 	%fd125, %fd124, %fd121;
	mul.f64 	%fd126, %fd125, 0d3FE0000000000000;
	add.s64 	%rd110, %rd109, %rd101;
	st.global.f64 	[%rd110], %fd126;
	add.s64 	%rd111, %rd1, %rd97;
	st.global.f64 	[%rd111], %fd121;
$L__BB10_22:
	ret;

}
	// .globl	_Z40dvc_ScaLBL_D3Q19_GreyscaleColor_GradientPiPdS0_iii
.visible .entry _Z40dvc_ScaLBL_D3Q19_GreyscaleColor_GradientPiPdS0_iii(
	.param .u64 .ptr .align 1 _Z40dvc_ScaLBL_D3Q19_GreyscaleColor_GradientPiPdS0_iii_param_0,
	.param .u64 .ptr .align 1 _Z40dvc_ScaLBL_D3Q19_GreyscaleColor_GradientPiPdS0_iii_param_1,
	.param .u64 .ptr .align 1 _Z40dvc_ScaLBL_D3Q19_GreyscaleColor_GradientPiPdS0_iii_param_2,
	.param .u32 _Z40dvc_ScaLBL_D3Q19_GreyscaleColor_GradientPiPdS0_iii_param_3,
	.param .u32 _Z40dvc_ScaLBL_D3Q19_GreyscaleColor_GradientPiPdS0_iii_param_4,
	.param .u32 _Z40dvc_ScaLBL_D3Q19_GreyscaleColor_GradientPiPdS0_iii_param_5
)
{
	.reg .pred 	%p<4>;
	.reg .b32 	%r<98>;
	.reg .b64 	%rd<80>;
	.reg .b64 	%fd<48>;

	ld.param.u32 	%r34, [_Z40dvc_ScaLBL_D3Q19_GreyscaleColor_GradientPiPdS0_iii_param_3];
	ld.param.u32 	%r36, [_Z40dvc_ScaLBL_D3Q19_GreyscaleColor_GradientPiPdS0_iii_param_5];
	setp.lt.s32 	%p1, %r36, -262143;
	@%p1 bra 	$L__BB11_5;
	ld.param.u32 	%r85, [_Z40dvc_ScaLBL_D3Q19_GreyscaleColor_GradientPiPdS0_iii_param_5];
	shr.s32 	%r37, %r85, 31;
	shr.u32 	%r38, %r37, 14;
	add.s32 	%r39, %r85, %r38;
	shr.s32 	%r40, %r39, 18;
	neg.s32 	%r97, %r40;
	mov.u32 	%r41, %ctaid.x;
	mov.u32 	%r42, %ntid.x;
	mov.u32 	%r43, %tid.x;
	add.s32 	%r44, %r43, %r34;
	mul.lo.s32 	%r45, %r42, %r41;
	mad.lo.s32 	%r46, %r45, %r40, %r45;
	add.s32 	%r87, %r44, %r46;
	mad.lo.s32 	%r96, %r85, 3, %r87;
	mad.lo.s32 	%r95, %r85, 7, %r87;
	mad.lo.s32 	%r94, %r85, 11, %r87;
	mad.lo.s32 	%r93, %r85, 15, %r87;
	mad.lo.s32 	%r92, %r85, 5, %r87;
	mad.lo.s32 	%r91, %r85, 9, %r87;
	mad.lo.s32 	%r90, %r85, 13, %r87;
	mad.lo.s32 	%r89, %r85, 17, %r87;
	add.s32 	%r88, %r87, %r85;
$L__BB11_2:
	ld.param.u32 	%r84, [_Z40dvc_ScaLBL_D3Q19_GreyscaleColor_GradientPiPdS0_iii_param_4];
	setp.ge.s32 	%p2, %r87, %r84;
	@%p2 bra 	$L__BB11_4;
	ld.param.u32 	%r86, [_Z40dvc_ScaLBL_D3Q19_GreyscaleColor_GradientPiPdS0_iii_param_5];
	ld.param.u64 	%rd79, [_Z40dvc_ScaLBL_D3Q19_GreyscaleColor_GradientPiPdS0_iii_param_2];
	ld.param.u64 	%rd78, [_Z40dvc_ScaLBL_D3Q19_GreyscaleColor_GradientPiPdS0_iii_param_1];
	ld.param.u64 	%rd77, [_Z40dvc_ScaLBL_D3Q19_GreyscaleColor_GradientPiPdS0_iii_param_0];
	cvta.to.global.u64 	%rd4, %rd77;
	mul.wide.s32 	%rd5, %r88, 4;
	add.s64 	%rd6, %rd4, %rd5;
	ld.global.u32 	%r47, [%rd6];
	rem.s32 	%r48, %r47, %r86;
	cvta.to.global.u64 	%rd7, %rd78;
	mul.wide.s32 	%rd8, %r48, 8;
	add.s64 	%rd9, %rd7, %rd8;
	ld.global.f64 	%fd1, [%rd9];
	mul.wide.s32 	%rd10, %r87, 4;
	add.s64 	%rd11, %rd4, %rd10;
	ld.global.u32 	%r49, [%rd11];
	rem.s32 	%r50, %r49, %r86;
	mul.wide.s32 	%rd12, %r50, 8;
	add.s64 	%rd13, %rd7, %rd12;
	ld.global.f64 	%fd2, [%rd13];
	mul.wide.s32 	%rd14, %r96, 4;
	add.s64 	%rd15, %rd4, %rd14;
	ld.global.u32 	%r51, [%rd15];
	rem.s32 	%r52, %r51, %r86;
	mul.wide.s32 	%rd16, %r52, 8;
	add.s64 	%rd17, %rd7, %rd16;
	ld.global.f64 	%fd3, [%rd17];
	mul.wide.s32 	%rd18, %r86, 4;
	add.s64 	%rd19, %rd6, %rd18;
	ld.global.u32 	%r53, [%rd19];
	rem.s32 	%r54, %r53, %r86;
	mul.wide.s32 	%rd20, %r54, 8;
	add.s64 	%rd21, %rd7, %rd20;
	ld.global.f64 	%fd4, [%rd21];
	mul.wide.s32 	%rd22, %r92, 4;
	add.s64 	%rd23, %rd4, %rd22;
	ld.global.u32 	%r55, [%rd23];
	rem.s32 	%r56, %r55, %r86;
	mul.wide.s32 	%rd24, %r56, 8;
	add.s64 	%rd25, %rd7, %rd24;
	ld.global.f64 	%fd5, [%rd25];
	add.s64 	%rd26, %rd15, %rd18;
	ld.global.u32 	%r57, [%rd26];
	rem.s32 	%r58, %r57, %r86;
	mul.wide.s32 	%rd27, %r58, 8;
	add.s64 	%rd28, %rd7, %rd27;
	ld.global.f64 	%fd6, [%rd28];
	mul.wide.s32 	%rd29, %r95, 4;
	add.s64 	%rd30, %rd4, %rd29;
	ld.global.u32 	%r59, [%rd30];
	rem.s32 	%r60, %r59, %r86;
	mul.wide.s32 	%rd31, %r60, 8;
	add.s64 	%rd32, %rd7, %rd31;
	ld.global.f64 	%fd7, [%rd32];
	add.s64 	%rd33, %rd23, %rd18;
	ld.global.u32 	%r61, [%rd33];
	rem.s32 	%r62, %r61, %r86;
	mul.wide.s32 	%rd34, %r62, 8;
	add.s64 	%rd35, %rd7, %rd34;
	ld.global.f64 	%fd8, [%rd35];
	mul.wide.s32 	%rd36, %r91, 4;
	add.s64 	%rd37, %rd4, %rd36;
	ld.global.u32 	%r63, [%rd37];
	rem.s32 	%r64, %r63, %r86;
	mul.wide.s32 	%rd38, %r64, 8;
	add.s64 	%rd39, %rd7, %rd38;
	ld.global.f64 	%fd9, [%rd39];
	add.s64 	%rd40, %rd30, %rd18;
	ld.global.u32 	%r65, [%rd40];
	rem.s32 	%r66, %r65, %r86;
	mul.wide.s32 	%rd41, %r66, 8;
	add.s64 	%rd42, %rd7, %rd41;
	ld.global.f64 	%fd10, [%rd42];
	mul.wide.s32 	%rd43, %r94, 4;
	add.s64 	%rd44, %rd4, %rd43;
	ld.global.u32 	%r67, [%rd44];
	rem.s32 	%r68, %r67, %r86;
	mul.wide.s32 	%rd45, %r68, 8;
	add.s64 	%rd46, %rd7, %rd45;
	ld.global.f64 	%fd11, [%rd46];
	add.s64 	%rd47, %rd37, %rd18;
	ld.global.u32 	%r69, [%rd47];
	rem.s32 	%r70, %r69, %r86;
	mul.wide.s32 	%rd48, %r70, 8;
	add.s64 	%rd49, %rd7, %rd48;
	ld.global.f64 	%fd12, [%rd49];
	mul.wide.s32 	%rd50, %r90, 4;
	add.s64 	%rd51, %rd4, %rd50;
	ld.global.u32 	%r71, [%rd51];
	rem.s32 	%r72, %r71, %r86;
	mul.wide.s32 	%rd52, %r72, 8;
	add.s64 	%rd53, %rd7, %rd52;
	ld.global.f64 	%fd13, [%rd53];
	add.s64 	%rd54, %rd44, %rd18;
	ld.global.u32 	%r73, [%rd54];
	rem.s32 	%r74, %r73, %r86;
	mul.wide.s32 	%rd55, %r74, 8;
	add.s64 	%rd56, %rd7, %rd55;
	ld.global.f64 	%fd14, [%rd56];
	mul.wide.s32 	%rd57, %r93, 4;
	add.s64 	%rd58, %rd4, %rd57;
	ld.global.u32 	%r75, [%rd58];
	rem.s32 	%r76, %r75, %r86;
	mul.wide.s32 	%rd59, %r76, 8;
	add.s64 	%rd60, %rd7, %rd59;
	ld.global.f64 	%fd15, [%rd60];
	add.s64 	%rd61, %rd51, %rd18;
	ld.global.u32 	%r77, [%rd61];
	rem.s32 	%r78, %r77, %r86;
	mul.wide.s32 	%rd62, %r78, 8;
	add.s64 	%rd63, %rd7, %rd62;
	ld.global.f64 	%fd16, [%rd63];
	mul.wide.s32 	%rd64, %r89, 4;
	add.s64 	%rd65, %rd4, %rd64;
	ld.global.u32 	%r79, [%rd65];
	rem.s32 	%r80, %r79, %r86;
	mul.wide.s32 	%rd66, %r80, 8;
	add.s64 	%rd67, %rd7, %rd66;
	ld.global.f64 	%fd17, [%rd67];
	add.s64 	%rd68, %rd58, %rd18;
	ld.global.u32 	%r81, [%rd68];
	rem.s32 	%r82, %r81, %r86;
	mul.wide.s32 	%rd69, %r82, 8;
	add.s64 	%rd70, %rd7, %rd69;
	ld.global.f64 	%fd18, [%rd70];
	sub.f64 	%fd19, %fd1, %fd2;
	sub.f64 	%fd20, %fd7, %fd8;
	add.f64 	%fd21, %fd20, %fd9;
	sub.f64 	%fd22, %fd21, %fd10;
	add.f64 	%fd23, %fd22, %fd11;
	sub.f64 	%fd24, %fd23, %fd12;
	add.f64 	%fd25, %fd24, %fd13;
	sub.f64 	%fd26, %fd25, %fd14;
	fma.rn.f64 	%fd27, %fd26, 0d3FE0000000000000, %fd19;
	mul.f64 	%fd28, %fd27, 0d3FC5555560000000;
	sub.f64 	%fd29, %fd3, %fd4;
	sub.f64 	%fd30, %fd20, %fd9;
	add.f64 	%fd31, %fd30, %fd10;
	add.f64 	%fd32, %fd31, %fd15;
	sub.f64 	%fd33, %fd32, %fd16;
	add.f64 	%fd34, %fd33, %fd17;
	sub.f64 	%fd35, %fd34, %fd18;
	fma.rn.f64 	%fd36, %fd35, 0d3FE0000000000000, %fd29;
	mul.f64 	%fd37, %fd36, 0d3FC5555560000000;
	sub.f64 	%fd38, %fd5, %fd6;
	sub.f64 	%fd39, %fd11, %fd12;
	sub.f64 	%fd40, %fd39, %fd13;
	add.f64 	%fd41, %fd40, %fd14;
	add.f64 	%fd42, %fd41, %fd15;
	sub.f64 	%fd43, %fd42, %fd16;
	sub.f64 	%fd44, %fd43, %fd17;
	add.f64 	%fd45, %fd44, %fd18;
	fma.rn.f64 	%fd46, %fd45, 0d3FE0000000000000, %fd38;
	mul.f64 	%fd47, %fd46, 0d3FC5555560000000;
	cvta.to.global.u64 	%rd71, %rd79;
	mul.wide.s32 	%rd72, %r87, 8;
	add.s64 	%rd73, %rd71, %rd72;
	st.global.f64 	[%rd73], %fd28;
	mul.wide.s32 	%rd74, %r86, 8;
	add.s64 	%rd75, %rd73, %rd74;
	st.global.f64 	[%rd75], %fd37;
	add.s64 	%rd76, %rd75, %rd74;
	st.global.f64 	[%rd76], %fd47;
$L__BB11_4:
	add.s32 	%r97, %r97, 1;
	mov.u32 	%r83, %ntid.x;
	add.s32 	%r96, %r96, %r83;
	add.s32 	%r95, %r95, %r83;
	add.s32 	%r94, %r94, %r83;
	add.s32 	%r93, %r93, %r83;
	add.s32 	%r92, %r92, %r83;
	add.s32 	%r91, %r91, %r83;
	add.s32 	%r90, %r90, %r83;
	add.s32 	%r89, %r89, %r83;
	add.s32 	%r88, %r88, %r83;
	add.s32 	%r87, %r87, %r83;
	setp.ne.s32 	%p3, %r97, 1;
	@%p3 bra 	$L__BB11_2;
$L__BB11_5:
	ret;

}
	// .globl	_Z41dvc_ScaLBL_D3Q19_GreyscaleColor_LaplacianPiPdS0_iii
.visible .entry _Z41dvc_ScaLBL_D3Q19_GreyscaleColor_LaplacianPiPdS0_iii(
	.param .u64 .ptr .align 1 _Z41dvc_ScaLBL_D3Q19_GreyscaleColor_LaplacianPiPdS0_iii_param_0,
	.param .u64 .ptr .align 1 _Z41dvc_ScaLBL_D3Q19_GreyscaleColor_LaplacianPiPdS0_iii_param_1,
	.param .u64 .ptr .align 1 _Z41dvc_ScaLBL_D3Q19_GreyscaleColor_LaplacianPiPdS0_iii_param_2,
	.param .u32 _Z41dvc_ScaLBL_D3Q19_GreyscaleColor_LaplacianPiPdS0_iii_param_3,
	.param .u32 _Z41dvc_ScaLBL_D3Q19_GreyscaleColor_LaplacianPiPdS0_iii_param_4,
	.param .u32 _Z41dvc_ScaLBL_D3Q19_GreyscaleColor_LaplacianPiPdS0_iii_param_5
)
{
	.reg .pred 	%p<4>;
	.reg .b32 	%r<98>;
	.reg .b64 	%rd<78>;
	.reg .b64 	%fd<40>;

	ld.param.u32 	%r34, [_Z41dvc_ScaLBL_D3Q19_GreyscaleColor_LaplacianPiPdS0_iii_param_3];
	ld.param.u32 	%r36, [_Z41dvc_ScaLBL_D3Q19_GreyscaleColor_LaplacianPiPdS0_iii_param_5];
	setp.lt.s32 	%p1, %r36, -262143;
	@%p1 bra 	$L__BB12_5;
	ld.param.u32 	%r85, [_Z41dvc_ScaLBL_D3Q19_GreyscaleColor_LaplacianPiPdS0_iii_param_5];
	shr.s32 	%r37, %r85, 31;
	shr.u32 	%r38, %r37, 14;
	add.s32 	%r39, %r85, %r38;
	shr.s32 	%r40, %r39, 18;
	neg.s32 	%r97, %r40;
	mov.u32 	%r41, %ctaid.x;
	mov.u32 	%r42, %ntid.x;
	mov.u32 	%r43, %tid.x;
	add.s32 	%r44, %r43, %r34;
	mul.lo.s32 	%r45, %r42, %r41;
	mad.lo.s32 	%r46, %r45, %r40, %r45;
	add.s32 	%r87, %r44, %r46;
	mad.lo.s32 	%r96, %r85, 3, %r87;
	mad.lo.s32 	%r95, %r85, 7, %r87;
	mad.lo.s32 	%r94, %r85, 11, %r87;
	mad.lo.s32 	%r93, %r85, 15, %r87;
	mad.lo.s32 	%r92, %r85, 5, %r87;
	mad.lo.s32 	%r91, %r85, 9, %r87;
	mad.lo.s32 	%r90, %r85, 13, %r87;
	mad.lo.s32 	%r89, %r85, 17, %r87;
	add.s32 	%r88, %r87, %r85;
$L__BB12_2:
	ld.param.u32 	%r84, [_Z41dvc_ScaLBL_D3Q19_GreyscaleColor_LaplacianPiPdS0_iii_param_4];
	setp.ge.s32 	%p2, %r87, %r84;
	@%p2 bra 	$L__BB12_4;
	ld.param.u32 	%r86, [_Z41dvc_ScaLBL_D3Q19_GreyscaleColor_LaplacianPiPdS0_iii_param_5];
	ld.param.u64 	%rd77, [_Z41dvc_ScaLBL_D3Q19_GreyscaleColor_LaplacianPiPdS0_iii_param_2];
	ld.param.u64 	%rd76, [_Z41dvc_ScaLBL_D3Q19_GreyscaleColor_LaplacianPiPdS0_iii_param_1];
	ld.param.u64 	%rd75, [_Z41dvc_ScaLBL_D3Q19_GreyscaleColor_LaplacianPiPdS0_iii_param_0];
	cvta.to.global.u64 	%rd4, %rd75;
	mul.wide.s32 	%rd5, %r88, 4;
	add.s64 	%rd6, %rd4, %rd5;
	ld.global.u32 	%r47, [%rd6];
	rem.s32 	%r48, %r47, %r86;
	cvta.to.global.u64 	%rd7, %rd76;
	mul.wide.s32 	%rd8, %r48, 8;
	add.s64 	%rd9, %rd7, %rd8;
	ld.global.f64 	%fd1, [%rd9];
	mul.wide.s32 	%rd10, %r87, 4;
	add.s64 	%rd11, %rd4, %rd10;
	ld.global.u32 	%r49, [%rd11];
	rem.s32 	%r50, %r49, %r86;
	mul.wide.s32 	%rd12, %r50, 8;
	add.s64 	%rd13, %rd7, %rd12;
	ld.global.f64 	%fd2, [%rd13];
	mul.wide.s32 	%rd14, %r96, 4;
	add.s64 	%rd15, %rd4, %rd14;
	ld.global.u32 	%r51, [%rd15];
	rem.s32 	%r52, %r51, %r86;
	mul.wide.s32 	%rd16, %r52, 8;
	add.s64 	%rd17, %rd7, %rd16;
	ld.global.f64 	%fd3, [%rd17];
	mul.wide.s32 	%rd18, %r86, 4;
	add.s64 	%rd19, %rd6, %rd18;
	ld.global.u32 	%r53, [%rd19];
	rem.s32 	%r54, %r53, %r86;
	mul.wide.s32 	%rd20, %r54, 8;
	add.s64 	%rd21, %rd7, %rd20;
	ld.global.f64 	%fd4, [%rd21];
	mul.wide.s32 	%rd22, %r92, 4;
	add.s64 	%rd23, %rd4, %rd22;
	ld.global.u32 	%r55, [%rd23];
	rem.s32 	%r56, %r55, %r86;
	mul.wide.s32 	%rd24, %r56, 8;
	add.s64 	%rd25, %rd7, %rd24;
	ld.global.f64 	%fd5, [%rd25];
	add.s64 	%rd26, %rd15, %rd18;
	ld.global.u32 	%r57, [%rd26];
	rem.s32 	%r58, %r57, %r86;
	mul.wide.s32 	%rd27, %r58, 8;
	add.s64 	%rd28, %rd7, %rd27;
	ld.global.f64 	%fd6, [%rd28];
	mul.wide.s32 	%rd29, %r95, 4;
	add.s64 	%rd30, %rd4, %rd29;
	ld.global.u32 	%r59, [%rd30];
	rem.s32 	%r60, %r59, %r86;
	mul.wide.s32 	%rd31, %r60, 8;
	add.s64 	%rd32, %rd7, %rd31;
	ld.global.f64 	%fd7, [%rd32];
	add.s64 	%rd33, %rd23, %rd18;
	ld.global.u32 	%r61, [%rd33];
	rem.s32 	%r62, %r61, %r86;
	mul.wide.s32 	%rd34, %r62, 8;
	add.s64 	%rd35, %rd7, %rd34;
	ld.global.f64 	%fd8, [%rd35];
	mul.wide.s32 	%rd36, %r91, 4;
	add.s64 	%rd37, %rd4, %rd36;
	ld.global.u32 	%r63, [%rd37];
	rem.s32 	%r64, %r63, %r86;
	mul.wide.s32 	%rd38, %r64, 8;
	add.s64 	%rd39, %rd7, %rd38;
	ld.global.f64 	%fd9, [%rd39];
	add.s64 	%rd40, %rd30, %rd18;
	ld.global.u32 	%r65, [%rd40];
	rem.s32 	%r66, %r65, %r86;
	mul.wide.s32 	%rd41, %r66, 8;
	add.s64 	%rd42, %rd7, %rd41;
	ld.global.f64 	%fd10, [%rd42];
	mul.wide.s32 	%rd43, %r94, 4;
	add.s64 	%rd44, %rd4, %rd43;
	ld.global.u32 	%r67, [%rd44];
	rem.s32 	%r68, %r67, %r86;
	mul.wide.s32 	%rd45, %r68, 8;
	add.s64 	%rd46, %rd7, %rd45;
	ld.global.f64 	%fd11, [%rd46];
	add.s64 	%rd47, %rd37, %rd18;
	ld.global.u32 	%r69, [%rd47];
	rem.s32 	%r70, %r69, %r86;
	mul.wide.s32 	%rd48, %r70, 8;
	add.s64 	%rd49, %rd7, %rd48;
	ld.global.f64 	%fd12, [%rd49];
	mul.wide.s32 	%rd50, %r90, 4;
	add.s64 	%rd51, %rd4, %rd50;
	ld.global.u32 	%r71, [%rd51];
	rem.s32 	%r72, %r71, %r86;
	mul.wide.s32 	%rd52, %r72, 8;
	add.s64 	%rd53, %rd7, %rd52;
	ld.global.f64 	%fd13, [%rd53];
	add.s64 	%rd54, %rd44, %rd18;
	ld.global.u32 	%r73, [%rd54];
	rem.s32 	%r74, %r73, %r86;
	mul.wide.s32 	%rd55, %r74, 8;
	add.s64 	%rd56, %rd7, %rd55;
	ld.global.f64 	%fd14, [%rd56];
	mul.wide.s32 	%rd57, %r93, 4;
	add.s64 	%rd58, %rd4, %rd57;
	ld.global.u32 	%r75, [%rd58];
	rem.s32 	%r76, %r75, %r86;
	mul.wide.s32 	%rd59, %r76, 8;
	add.s64 	%rd60, %rd7, %rd59;
	ld.global.f64 	%fd15, [%rd60];
	add.s64 	%rd61, %rd51, %rd18;
	ld.global.u32 	%r77, [%rd61];
	rem.s32 	%r78, %r77, %r86;
	mul.wide.s32 	%rd62, %r78, 8;
	add.s64 	%rd63, %rd7, %rd62;
	ld.global.f64 	%fd16, [%rd63];
	mul.wide.s32 	%rd64, %r89, 4;
	add.s64 	%rd65, %rd4, %rd64;
	ld.global.u32 	%r79, [%rd65];
	rem.s32 	%r80, %r79, %r86;
	mul.wide.s32 	%rd66, %r80, 8;
	add.s64 	%rd67, %rd7, %rd66;
	ld.global.f64 	%fd17, [%rd67];
	add.s64 	%rd68, %rd58, %rd18;
	ld.global.u32 	%r81, [%rd68];
	rem.s32 	%r82, %r81, %r86;
	mul.wide.s32 	%rd69, %r82, 8;
	add.s64 	%rd70, %rd7, %rd69;
	ld.global.f64 	%fd18, [%rd70];
	add.f64 	%fd19, %fd1, %fd2;
	add.f64 	%fd20, %fd19, %fd3;
	add.f64 	%fd21, %fd20, %fd4;
	add.f64 	%fd22, %fd21, %fd5;
	add.f64 	%fd23, %fd22, %fd6;
	mul.wide.s32 	%rd71, %r87, 8;
	add.s64 	%rd72, %rd7, %rd71;
	ld.global.f64 	%fd24, [%rd72];
	fma.rn.f64 	%fd25, %fd24, 0dC018000000000000, %fd23;
	add.f64 	%fd26, %fd7, %fd8;
	add.f64 	%fd27, %fd26, %fd9;
	add.f64 	%fd28, %fd27, %fd10;
	add.f64 	%fd29, %fd28, %fd11;
	add.f64 	%fd30, %fd29, %fd12;
	add.f64 	%fd31, %fd30, %fd13;
	add.f64 	%fd32, %fd31, %fd14;
	add.f64 	%fd33, %fd32, %fd15;
	add.f64 	%fd34, %fd33, %fd16;
	add.f64 	%fd35, %fd34, %fd17;
	add.f64 	%fd36, %fd35, %fd18;
	fma.rn.f64 	%fd37, %fd24, 0dC028000000000000, %fd36;
	fma.rn.f64 	%fd38, %fd37, 0d3FE0000000000000, %fd25;
	mul.f64 	%fd39, %fd38, 0d3FD5555560000000;
	cvta.to.global.u64 	%rd73, %rd77;
	add.s64 	%rd74, %rd73, %rd71;
	st.global.f64 	[%rd74], %fd39;
$L__BB12_4:
	add.s32 	%r97, %r97, 1;
	mov.u32 	%r83, %ntid.x;
	add.s32 	%r96, %r96, %r83;
	add.s32 	%r95, %r95, %r83;
	add.s32 	%r94, %r94, %r83;
	add.s32 	%r93, %r93, %r83;
	add.s32 	%r92, %r92, %r83;
	add.s32 	%r91, %r91, %r83;
	add.s32 	%r90, %r90, %r83;
	add.s32 	%r89, %r89, %r83;
	add.s32 	%r88, %r88, %r83;
	add.s32 	%r87, %r87, %r83;
	setp.ne.s32 	%p3, %r97, 1;
	@%p3 bra 	$L__BB12_2;
$L__BB12_5:
	ret;

}
	// .globl	_Z46dvc_ScaLBL_D3Q19_GreyscaleColor_PressureTensorPiPdS0_S0_ddddiii
.visible .entry _Z46dvc_ScaLBL_D3Q19_GreyscaleColor_PressureTensorPiPdS0_S0_ddddiii(
	.param .u64 .ptr .align 1 _Z46dvc_ScaLBL_D3Q19_GreyscaleColor_PressureTensorPiPdS0_S0_ddddiii_param_0,
	.param .u64 .ptr .align 1 _Z46dvc_ScaLBL_D3Q19_GreyscaleColor_PressureTensorPiPdS0_S0_ddddiii_param_1,
	.param .u64 .ptr .align 1 _Z46dvc_ScaLBL_D3Q19_GreyscaleColor_PressureTensorPiPdS0_S0_ddddiii_param_2,
	.param .u64 .ptr .align 1 _Z46dvc_ScaLBL_D3Q19_GreyscaleColor_PressureTensorPiPdS0_S0_ddddiii_param_3,
	.param .f64 _Z46dvc_ScaLBL_D3Q19_GreyscaleColor_PressureTensorPiPdS0_S0_ddddiii_param_4,
	.param .f64 _Z46dvc_ScaLBL_D3Q19_GreyscaleColor_PressureTensorPiPdS0_S0_ddddiii_param_5,
	.param .f64 _Z46dvc_ScaLBL_D3Q19_GreyscaleColor_PressureTensorPiPdS0_S0_ddddiii_param_6,
	.param .f64 _Z46dvc_ScaLBL_D3Q19_GreyscaleColor_PressureTensorPiPdS0_S0_ddddiii_param_7,
	.param .u32 _Z46dvc_ScaLBL_D3Q19_GreyscaleColor_PressureTensorPiPdS0_S0_ddddiii_param_8,
	.param .u32 _Z46dvc_ScaLBL_D3Q19_GreyscaleColor_PressureTensorPiPdS0_S0_ddddiii_param_9,
	.param .u32 _Z46dvc_ScaLBL_D3Q19_GreyscaleColor_PressureTensorPiPdS0_S0_ddddiii_param_10
)
{
	.reg .pred 	%p<4>;
	.reg .b32 	%r<94>;
	.reg .b64 	%rd<84>;
	.reg .b64 	%fd<130>;

	ld.param.u64 	%rd5, [_Z46dvc_ScaLBL_D3Q19_GreyscaleColor_PressureTensorPiPdS0_S0_ddddiii_param_0];
	ld.param.u64 	%rd6, [_Z46dvc_ScaLBL_D3Q19_GreyscaleColor_PressureTensorPiPdS0_S0_ddddiii_param_1];
	ld.param.u64 	%rd7, [_Z46dvc_ScaLBL_D3Q19_GreyscaleColor_PressureTensorPiPdS0_S0_ddddiii_param_2];
	ld.param.u64 	%rd8, [_Z46dvc_ScaLBL_D3Q19_GreyscaleColor_PressureTensorPiPdS0_S0_ddddiii_param_3];
	ld.param.f64 	%fd5, [_Z46dvc_ScaLBL_D3Q19_GreyscaleColor_PressureTensorPiPdS0_S0_ddddiii_param_4];
	ld.param.f64 	%fd6, [_Z46dvc_ScaLBL_D3Q19_GreyscaleColor_PressureTensorPiPdS0_S0_ddddiii_param_5];
	ld.param.f64 	%fd3, [_Z46dvc_ScaLBL_D3Q19_GreyscaleColor_PressureTensorPiPdS0_S0_ddddiii_param_6];
	ld.param.u32 	%r35, [_Z46dvc_ScaLBL_D3Q19_GreyscaleColor_PressureTensorPiPdS0_S0_ddddiii_param_8];
	ld.param.u32 	%r36, [_Z46dvc_ScaLBL_D3Q19_GreyscaleColor_PressureTensorPiPdS0_S0_ddddiii_param_9];
	ld.param.u32 	%r37, [_Z46dvc_ScaLBL_D3Q19_GreyscaleColor_PressureTensorPiPdS0_S0_ddddiii_param_10];
	add.f64 	%fd7, %fd5, %fd6;
	mul.f64 	%fd1, %fd7, 0d3FD0000000000000;
	setp.lt.s32 	%p1, %r37, -262143;
	@%p1 bra 	$L__BB13_5;
	cvta.to.global.u64 	%rd1, %rd6;
	cvta.to.global.u64 	%rd2, %rd5;
	shr.s32 	%r38, %r37, 31;
	shr.u32 	%r39, %r38, 14;
	add.s32 	%r40, %r37, %r39;
	shr.s32 	%r41, %r40, 18;
	neg.s32 	%r93, %r41;
	mov.u32 	%r42, %ctaid.x;
	mov.u32 	%r1, %ntid.x;
	mov.u32 	%r43, %tid.x;
	neg.f64 	%fd2, %fd3;
	add.s32 	%r44, %r43, %r35;
	mul.lo.s32 	%r45, %r1, %r42;
	mad.lo.s32 	%r46, %r45, %r41, %r45;
	add.s32 	%r83, %r44, %r46;
	mad.lo.s32 	%r92, %r37, 3, %r83;
	mad.lo.s32 	%r91, %r37, 7, %r83;
	mad.lo.s32 	%r90, %r37, 11, %r83;
	mad.lo.s32 	%r89, %r37, 15, %r83;
	mad.lo.s32 	%r88, %r37, 5, %r83;
	mad.lo.s32 	%r87, %r37, 9, %r83;
	mad.lo.s32 	%r86, %r37, 13, %r83;
	mad.lo.s32 	%r85, %r37, 17, %r83;
	add.s32 	%r84, %r83, %r37;
	cvta.to.global.u64 	%rd3, %rd7;
	cvta.to.global.u64 	%rd4, %rd8;
	mul.wide.s32 	%rd21, %r37, 4;
	mul.f64 	%fd117, %fd1, 0d3FE0000000000000;
	mul.wide.s32 	%rd77, %r37, 8;
$L__BB13_2:
	setp.ge.s32 	%p2, %r83, %r36;
	@%p2 bra 	$L__BB13_4;
	ld.param.f64 	%fd129, [_Z46dvc_ScaLBL_D3Q19_GreyscaleColor_PressureTensorPiPdS0_S0_ddddiii_param_7];
	mul.wide.s32 	%rd9, %r84, 4;
	add.s64 	%rd10, %rd2, %rd9;
	ld.global.u32 	%r47, [%rd10];
	rem.s32 	%r48, %r47, %r37;
	mul.wide.s32 	%rd11, %r48, 8;
	add.s64 	%rd12, %rd1, %rd11;
	ld.global.f64 	%fd8, [%rd12];
	mul.wide.s32 	%rd13, %r83, 4;
	add.s64 	%rd14, %rd2, %rd13;
	ld.global.u32 	%r49, [%rd14];
	rem.s32 	%r50, %r49, %r37;
	mul.wide.s32 	%rd15, %r50, 8;
	add.s64 	%rd16, %rd1, %rd15;
	ld.global.f64 	%fd9, [%rd16];
	mul.wide.s32 	%rd17, %r92, 4;
	add.s64 	%rd18, %rd2, %rd17;
	ld.global.u32 	%r51, [%rd18];
	rem.s32 	%r52, %r51, %r37;
	mul.wide.s32 	%rd19, %r52, 8;
	add.s64 	%rd20, %rd1, %rd19;
	ld.global.f64 	%fd10, [%rd20];
	add.s64 	%rd22, %rd10, %rd21;
	ld.global.u32 	%r53, [%rd22];
	rem.s32 	%r54, %r53, %r37;
	mul.wide.s32 	%rd23, %r54, 8;
	add.s64 	%rd24, %rd1, %rd23;
	ld.global.f64 	%fd11, [%rd24];
	mul.wide.s32 	%rd25, %r88, 4;
	add.s64 	%rd26, %rd2, %rd25;
	ld.global.u32 	%r55, [%rd26];
	rem.s32 	%r56, %r55, %r37;
	mul.wide.s32 	%rd27, %r56, 8;
	add.s64 	%rd28, %rd1, %rd27;
	ld.global.f64 	%fd12, [%rd28];
	add.s64 	%rd29, %rd18, %rd21;
	ld.global.u32 	%r57, [%rd29];
	rem.s32 	%r58, %r57, %r37;
	mul.wide.s32 	%rd30, %r58, 8;
	add.s64 	%rd31, %rd1, %rd30;
	ld.global.f64 	%fd13, [%rd31];
	mul.wide.s32 	%rd32, %r91, 4;
	add.s64 	%rd33, %rd2, %rd32;
	ld.global.u32 	%r59, [%rd33];
	rem.s32 	%r60, %r59, %r37;
	mul.wide.s32 	%rd34, %r60, 8;
	add.s64 	%rd35, %rd1, %rd34;
	ld.global.f64 	%fd14, [%rd35];
	add.s64 	%rd36, %rd26, %rd21;
	ld.global.u32 	%r61, [%rd36];
	rem.s32 	%r62, %r61, %r37;
	mul.wide.s32 	%rd37, %r62, 8;
	add.s64 	%rd38, %rd1, %rd37;
	ld.global.f64 	%fd15, [%rd38];
	mul.wide.s32 	%rd39, %r87, 4;
	add.s64 	%rd40, %rd2, %rd39;
	ld.global.u32 	%r63, [%rd40];
	rem.s32 	%r64, %r63, %r37;
	mul.wide.s32 	%rd41, %r64, 8;
	add.s64 	%rd42, %rd1, %rd41;
	ld.global.f64 	%fd16, [%rd42];
	add.s64 	%rd43, %rd33, %rd21;
	ld.global.u32 	%r65, [%rd43];
	rem.s32 	%r66, %r65, %r37;
	mul.wide.s32 	%rd44, %r66, 8;
	add.s64 	%rd45, %rd1, %rd44;
	ld.global.f64 	%fd17, [%rd45];
	mul.wide.s32 	%rd46, %r90, 4;
	add.s64 	%rd47, %rd2, %rd46;
	ld.global.u32 	%r67, [%rd47];
	rem.s32 	%r68, %r67, %r37;
	mul.wide.s32 	%rd48, %r68, 8;
	add.s64 	%rd49, %rd1, %rd48;
	ld.global.f64 	%fd18, [%rd49];
	add.s64 	%rd50, %rd40, %rd21;
	ld.global.u32 	%r69, [%rd50];
	rem.s32 	%r70, %r69, %r37;
	mul.wide.s32 	%rd51, %r70, 8;
	add.s64 	%rd52, %rd1, %rd51;
	ld.global.f64 	%fd19, [%rd52];
	mul.wide.s32 	%rd53, %r86, 4;
	add.s64 	%rd54, %rd2, %rd53;
	ld.global.u32 	%r71, [%rd54];
	rem.s32 	%r72, %r71, %r37;
	mul.wide.s32 	%rd55, %r72, 8;
	add.s64 	%rd56, %rd1, %rd55;
	ld.global.f64 	%fd20, [%rd56];
	add.s64 	%rd57, %rd47, %rd21;
	ld.global.u32 	%r73, [%rd57];
	rem.s32 	%r74, %r73, %r37;
	mul.wide.s32 	%rd58, %r74, 8;
	add.s64 	%rd59, %rd1, %rd58;
	ld.global.f64 	%fd21, [%rd59];
	mul.wide.s32 	%rd60, %r89, 4;
	add.s64 	%rd61, %rd2, %rd60;
	ld.global.u32 	%r75, [%rd61];
	rem.s32 	%r76, %r75, %r37;
	mul.wide.s32 	%rd62, %r76, 8;
	add.s64 	%rd63, %rd1, %rd62;
	ld.global.f64 	%fd22, [%rd63];
	add.s64 	%rd64, %rd54, %rd21;
	ld.global.u32 	%r77, [%rd64];
	rem.s32 	%r78, %r77, %r37;
	mul.wide.s32 	%rd65, %r78, 8;
	add.s64 	%rd66, %rd1, %rd65;
	ld.global.f64 	%fd23, [%rd66];
	mul.wide.s32 	%rd67, %r85, 4;
	add.s64 	%rd68, %rd2, %rd67;
	ld.global.u32 	%r79, [%rd68];
	rem.s32 	%r80, %r79, %r37;
	mul.wide.s32 	%rd69, %r80, 8;
	add.s64 	%rd70, %rd1, %rd69;
	ld.global.f64 	%fd24, [%rd70];
	add.s64 	%rd71, %rd61, %rd21;
	ld.global.u32 	%r81, [%rd71];
	rem.s32 	%r82, %r81, %r37;
	mul.wide.s32 	%rd72, %r82, 8;
	add.s64 	%rd73, %rd1, %rd72;
	ld.global.f64 	%fd25, [%rd73];
	sub.f64 	%fd26, %fd8, %fd9;
	sub.f64 	%fd27, %fd14, %fd15;
	add.f64 	%fd28, %fd27, %fd16;
	sub.f64 	%fd29, %fd28, %fd17;
	add.f64 	%fd30, %fd29, %fd18;
	sub.f64 	%fd31, %fd30, %fd19;
	add.f64 	%fd32, %fd31, %fd20;
	sub.f64 	%fd33, %fd32, %fd21;
	fma.rn.f64 	%fd34, %fd33, 0d3FE0000000000000, %fd26;
	mul.f64 	%fd35, %fd34, 0d3FC5555560000000;
	sub.f64 	%fd36, %fd10, %fd11;
	sub.f64 	%fd37, %fd27, %fd16;
	add.f64 	%fd38, %fd37, %fd17;
	add.f64 	%fd39, %fd38, %fd22;
	sub.f64 	%fd40, %fd39, %fd23;
	add.f64 	%fd41, %fd40, %fd24;
	sub.f64 	%fd42, %fd41, %fd25;
	fma.rn.f64 	%fd43, %fd42, 0d3FE0000000000000, %fd36;
	mul.f64 	%fd44, %fd43, 0d3FC5555560000000;
	sub.f64 	%fd45, %fd12, %fd13;
	sub.f64 	%fd46, %fd18, %fd19;
	sub.f64 	%fd47, %fd46, %fd20;
	add.f64 	%fd48, %fd47, %fd21;
	add.f64 	%fd49, %fd48, %fd22;
	sub.f64 	%fd50, %fd49, %fd23;
	sub.f64 	%fd51, %fd50, %fd24;
	add.f64 	%fd52, %fd51, %fd25;
	fma.rn.f64 	%fd53, %fd52, 0d3FE0000000000000, %fd45;
	mul.f64 	%fd54, %fd53, 0d3FC5555560000000;
	mul.f64 	%fd55, %fd44, %fd44;
	fma.rn.f64 	%fd56, %fd35, %fd35, %fd55;
	fma.rn.f64 	%fd57, %fd54, %fd54, %fd56;
	mul.wide.s32 	%rd74, %r83, 8;
	add.s64 	%rd75, %rd1, %rd74;
	ld.global.f64 	%fd58, [%rd75];
	add.f64 	%fd59, %fd8, %fd9;
	add.f64 	%fd60, %fd59, %fd10;
	add.f64 	%fd61, %fd60, %fd11;
	add.f64 	%fd62, %fd61, %fd12;
	add.f64 	%fd63, %fd62, %fd13;
	fma.rn.f64 	%fd64, %fd58, 0dC018000000000000, %fd63;
	add.f64 	%fd65, %fd14, %fd15;
	add.f64 	%fd66, %fd65, %fd16;
	add.f64 	%fd67, %fd66, %fd17;
	add.f64 	%fd68, %fd67, %fd18;
	add.f64 	%fd69, %fd68, %fd19;
	add.f64 	%fd70, %fd69, %fd20;
	add.f64 	%fd71, %fd70, %fd21;
	add.f64 	%fd72, %fd71, %fd22;
	add.f64 	%fd73, %fd72, %fd23;
	add.f64 	%fd74, %fd73, %fd24;
	add.f64 	%fd75, %fd74, %fd25;
	fma.rn.f64 	%fd76, %fd58, 0dC028000000000000, %fd75;
	fma.rn.f64 	%fd77, %fd76, 0d3FE0000000000000, %fd64;
	mul.f64 	%fd78, %fd77, 0d3FD5555560000000;
	add.f64 	%fd79, %fd58, 0d3FF0000000000000;
	mul.f64 	%fd80, %fd79, 0d3FE0000000000000;
	mov.f64 	%fd81, 0d3FF0000000000000;
	sub.f64 	%fd82, %fd81, %fd58;
	mul.f64 	%fd83, %fd82, 0d3FE0000000000000;
	sub.f64 	%fd84, %fd81, %fd80;
	mul.f64 	%fd85, %fd84, %fd84;
	mul.f64 	%fd86, %fd80, %fd85;
	mul.f64 	%fd87, %fd80, %fd86;
	mul.f64 	%fd88, %fd87, %fd2;
	mul.f64 	%fd89, %fd88, 0d3FE0000000000000;
	sub.f64 	%fd90, %fd81, %fd83;
	mul.f64 	%fd91, %fd90, %fd90;
	mul.f64 	%fd92, %fd83, %fd91;
	mul.f64 	%fd93, %fd83, %fd92;
	mul.f64 	%fd94, %fd129, %fd93;
	mul.f64 	%fd95, %fd94, 0d3FE0000000000000;
	sub.f64 	%fd96, %fd89, %fd95;
	sub.f64 	%fd97, %fd80, %fd83;
	mul.f64 	%fd98, %fd80, 0d3FE0000000000000;
	mul.f64 	%fd99, %fd80, 0d3FF8000000000000;
	mul.f64 	%fd100, %fd80, %fd99;
	sub.f64 	%fd101, %fd98, %fd100;
	mul.f64 	%fd102, %fd80, %fd80;
	fma.rn.f64 	%fd103, %fd80, %fd102, %fd101;
	mul.f64 	%fd104, %fd3, %fd103;
	mul.f64 	%fd105, %fd83, 0d3FE0000000000000;
	mul.f64 	%fd106, %fd83, 0d3FF8000000000000;
	mul.f64 	%fd107, %fd83, %fd106;
	sub.f64 	%fd108, %fd105, %fd107;
	mul.f64 	%fd109, %fd83, %fd83;
	fma.rn.f64 	%fd110, %fd83, %fd109, %fd108;
	mul.f64 	%fd111, %fd129, %fd110;
	sub.f64 	%fd112, %fd104, %fd111;
	fma.rn.f64 	%fd113, %fd97, %fd112, %fd96;
	mul.f64 	%fd114, %fd1, %fd58;
	mul.f64 	%fd115, %fd114, %fd78;
	sub.f64 	%fd116, %fd113, %fd115;
	mul.f64 	%fd118, %fd117, %fd57;
	sub.f64 	%fd119, %fd116, %fd118;
	mul.f64 	%fd120, %fd1, %fd35;
	fma.rn.f64 	%fd121, %fd35, %fd120, %fd119;
	mul.f64 	%fd122, %fd1, %fd44;
	fma.rn.f64 	%fd123, %fd44, %fd122, %fd119;
	mul.f64 	%fd124, %fd1, %fd54;
	fma.rn.f64 	%fd125, %fd54, %fd124, %fd119;
	mul.f64 	%fd126, %fd120, %fd44;
	mul.f64 	%fd127, %fd54, %fd122;
	mul.f64 	%fd128, %fd120, %fd54;
	add.s64 	%rd76, %rd3, %rd74;
	st.global.f64 	[%rd76], %fd121;
	add.s64 	%rd78, %rd76, %rd77;
	st.global.f64 	[%rd78], %fd123;
	add.s64 	%rd79, %rd78, %rd77;
	st.global.f64 	[%rd79], %fd125;
	add.s64 	%rd80, %rd79, %rd77;
	st.global.f64 	[%rd80], %fd126;
	add.s64 	%rd81, %rd80, %rd77;
	st.global.f64 	[%rd81], %fd127;
	add.s64 	%rd82, %rd81, %rd77;
	st.global.f64 	[%rd82], %fd128;
	add.s64 	%rd83, %rd4, %rd74;
	st.global.f64 	[%rd83], %fd78;
$L__BB13_4:
	add.s32 	%r93, %r93, 1;
	add.s32 	%r92, %r92, %r1;
	add.s32 	%r91, %r91, %r1;
	add.s32 	%r90, %r90, %r1;
	add.s32 	%r89, %r89, %r1;
	add.s32 	%r88, %r88, %r1;
	add.s32 	%r87, %r87, %r1;
	add.s32 	%r86, %r86, %r1;
	add.s32 	%r85, %r85, %r1;
	add.s32 	%r84, %r84, %r1;
	add.s32 	%r83, %r83, %r1;
	setp.ne.s32 	%p3, %r93, 1;
	@%p3 bra 	$L__BB13_2;
$L__BB13_5:
	ret;

}


// ===== COMPILED SASS (sm_100) =====

	.target	sm_100

	.elftype	@"ET_EXEC"


//--------------------- .note.nv.tkinfo           --------------------------
	.section	.note.nv.tkinfo,"",@"SHT_NOTE"
	.sectionflags	@"SHF_NOTE_NV_TKINFO"
	.tkinfo
        /*0018*/ 	.word	0x00000002
        /*0030*/ 	.string	""
        /*0030*/ 	.string	"ptxas"
        /*0030*/ 	.string	"Cuda compilation tools, release 13.0, V13.0.88"
        /*0030*/ 	.string	"Build cuda_13.0.r13.0/compiler.36424714_0"
        /*0030*/ 	.string	"-arch sm_100 -m 64 "



//--------------------- .note.nv.cuinfo           --------------------------
	.section	.note.nv.cuinfo,"",@"SHT_NOTE"
	.sectionflags	@"SHF_NOTE_NV_CUINFO"
        /*0018*/ 	.short	0x0002
        /*001a*/ 	.short	0x0064
        /*001c*/ 	.short	0x0082
	.zero		2


//--------------------- .nv.info                  --------------------------
	.section	.nv.info,"",@"SHT_CUDA_INFO"
	.align	4


	//----- nvinfo : EIATTR_REGCOUNT
	.align		4
        /*0000*/ 	.byte	0x04, 0x2f
        /*0002*/ 	.short	(.L_1 - .L_0)
	.align		4
.L_0:
        /*0004*/ 	.word	index@(_Z40dvc_ScaLBL_D3Q19_GreyscaleColor_PressurePdS_S_S_S_ddi)
        /*0008*/ 	.word	0x00000030


	//----- nvinfo : EIATTR_FRAME_SIZE
	.align		4
.L_1:
        /*000c*/ 	.byte	0x04, 0x11
        /*000e*/ 	.short	(.L_3 - .L_2)
	.align		4
.L_2:
        /*0010*/ 	.word	index@($__internal_14_$__cuda_sm20_dsqrt_rn_f64_mediumpath_v1)
        /*0014*/ 	.word	0x00000000


	//----- nvinfo : EIATTR_FRAME_SIZE
	.align		4
.L_3:
        /*0018*/ 	.byte	0x04, 0x11
        /*001a*/ 	.short	(.L_5 - .L_4)
	.align		4
.L_4:
        /*001c*/ 	.word	index@($__internal_13_$__cuda_sm20_div_rn_f64_full)
        /*0020*/ 	.word	0x00000000


	//----- nvinfo : EIATTR_FRAME_SIZE
	.align		4
.L_5:
        /*0024*/ 	.byte	0x04, 0x11
        /*0026*/ 	.short	(.L_7 - .L_6)
	.align		4
.L_6:
        /*0028*/ 	.word	index@(_Z40dvc_ScaLBL_D3Q19_GreyscaleColor_PressurePdS_S_S_S_ddi)
        /*002c*/ 	.word	0x00000000


	//----- nvinfo : EIATTR_REGCOUNT
	.align		4
.L_7:
        /*0030*/ 	.byte	0x04, 0x2f
        /*0032*/ 	.short	(.L_9 - .L_8)
	.align		4
.L_8:
        /*0034*/ 	.word	index@(_Z38dvc_ScaLBL_D3Q19_AAeven_GreyscaleColorPdS_S_S_S_S_S_iiiddddddddddS_S_S_S_)
        /*0038*/ 	.word	0x000000a8


	//----- nvinfo : EIATTR_FRAME_SIZE
	.align		4
.L_9:
        /*003c*/ 	.byte	0x04, 0x11
        /*003e*/ 	.short	(.L_11 - .L_10)
	.align		4
.L_10:
        /*0040*/ 	.word	index@($__internal_12_$__cuda_sm20_dsqrt_rn_f64_mediumpath_v1)
        /*0044*/ 	.word	0x00000000


	//----- nvinfo : EIATTR_FRAME_SIZE
	.align		4
.L_11:
        /*0048*/ 	.byte	0x04, 0x11
        /*004a*/ 	.short	(.L_13 - .L_12)
	.align		4
.L_12:
        /*004c*/ 	.word	index@($__internal_11_$__cuda_sm20_div_rn_f64_full)
        /*0050*/ 	.word	0x00000000


	//----- nvinfo : EIATTR_FRAME_SIZE
	.align		4
.L_13:
        /*0054*/ 	.byte	0x04, 0x11
        /*0056*/ 	.short	(.L_15 - .L_14)
	.align		4
.L_14:
        /*0058*/ 	.word	index@($__internal_10_$__cuda_sm20_dblrcp_rn_slowpath_v3)
        /*005c*/ 	.word	0x00000000


	//----- nvinfo : EIATTR_FRAME_SIZE
	.align		4
.L_15:
        /*0060*/ 	.byte	0x04, 0x11
        /*0062*/ 	.short	(.L_17 - .L_16)
	.align		4
.L_16:
        /*0064*/ 	.word	index@(_Z38dvc_ScaLBL_D3Q19_AAeven_GreyscaleColorPdS_S_S_S_S_S_iiiddddddddddS_S_S_S_)
        /*0068*/ 	.word	0x00000000


	//----- nvinfo : EIATTR_REGCOUNT
	.align		4
.L_17:
        /*006c*/ 	.byte	0x04, 0x2f
        /*006e*/ 	.short	(.L_19 - .L_18)
	.align		4
.L_18:
        /*0070*/ 	.word	index@(_Z37dvc_ScaLBL_D3Q19_AAodd_GreyscaleColorPiPdS0_S0_S0_S0_S0_S0_iiiddddddddddS0_S0_S0_S0_)
        /*0074*/ 	.word	0x000000a6


	//----- nvinfo : EIATTR_FRAME_SIZE
	.align		4
.L_19:
        /*0078*/ 	.byte	0x04, 0x11
        /*007a*/ 	.short	(.L_21 - .L_20)
	.align		4
.L_20:
        /*007c*/ 	.word	index@($__internal_9_$__cuda_sm20_dsqrt_rn_f64_mediumpath_v1)
        /*0080*/ 	.word	0x00000000


	//----- nvinfo : EIATTR_FRAME_SIZE
	.align		4
.L_21:
        /*0084*/ 	.byte	0x04, 0x11
        /*0086*/ 	.short	(.L_23 - .L_22)
	.align		4
.L_22:
        /*0088*/ 	.word	index@($__internal_8_$__cuda_sm20_div_rn_f64_full)
        /*008c*/ 	.word	0x00000000


	//----- nvinfo : EIATTR_FRAME_SIZE
	.align		4
.L_23:
        /*0090*/ 	.byte	0x04, 0x11
        /*0092*/ 	.short	(.L_25 - .L_24)
	.align		4
.L_24:
        /*0094*/ 	.word	index@($__internal_7_$__cuda_sm20_dblrcp_rn_slowpath_v3)
        /*0098*/ 	.word	0x00000000


	//----- nvinfo : EIATTR_FRAME_SIZE
	.align		4
.L_25:
        /*009c*/ 	.byte	0x04, 0x11
        /*009e*/ 	.short	(.L_27 - .L_26)
	.align		4
.L_26:
        /*00a0*/ 	.word	index@(_Z37dvc_ScaLBL_D3Q19_AAodd_GreyscaleColorPiPdS0_S0_S0_S0_S0_S0_iiiddddddddddS0_S0_S0_S0_)
        /*00a4*/ 	.word	0x00000000


	//----- nvinfo : EIATTR_REGCOUNT
	.align		4
.L_27:
        /*00a8*/ 	.byte	0x04, 0x2f
        /*00aa*/ 	.short	(.L_29 - .L_28)
	.align		4
.L_28:
        /*00ac*/ 	.word	index@(_Z41dvc_ScaLBL_D3Q19_AAodd_GreyscaleColorChemPiPdS0_S0_S0_S0_iiiddddddddddddddS0_S0_S0_S0_S0_S0_S0_)
        /*00b0*/ 	.word	0x000000a2


	//----- nvinfo : EIATTR_FRAME_SIZE
	.align		4
.L_29:
        /*00b4*/ 	.byte	0x04, 0x11
        /*00b6*/ 	.short	(.L_31 - .L_30)
	.align		4
.L_30:
        /*00b8*/ 	.word	index@($__internal_6_$__cuda_sm20_dsqrt_rn_f64_mediumpath_v1)
        /*00bc*/ 	.word	0x00000000


	//----- nvinfo : EIATTR_FRAME_SIZE
	.align		4
.L_31:
        /*00c0*/ 	.byte	0x04, 0x11
        /*00c2*/ 	.short	(.L_33 - .L_32)
	.align		4
.L_32:
        /*00c4*/ 	.word	index@($__internal_5_$__cuda_sm20_div_rn_f64_full)
        /*00c8*/ 	.word	0x00000000


	//----- nvinfo : EIATTR_FRAME_SIZE
	.align		4
.L_33:
        /*00cc*/ 	.byte	0x04, 0x11
        /*00ce*/ 	.short	(.L_35 - .L_34)
	.align		4
.L_34:
        /*00d0*/ 	.word	index@($__internal_4_$__cuda_sm20_dblrcp_rn_slowpath_v3)
        /*00d4*/ 	.word	0x00000000


	//----- nvinfo : EIATTR_FRAME_SIZE
	.align		4
.L_35:
        /*00d8*/ 	.byte	0x04, 0x11
        /*00da*/ 	.short	(.L_37 - .L_36)
	.align		4
.L_36:
        /*00dc*/ 	.word	index@(_Z41dvc_ScaLBL_D3Q19_AAodd_GreyscaleColorChemPiPdS0_S0_S0_S0_iiiddddddddddddddS0_S0_S0_S0_S0_S0_S0_)
        /*00e0*/ 	.word	0x00000000


	//----- nvinfo : EIATTR_REGCOUNT
	.align		4
.L_37:
        /*00e4*/ 	.byte	0x04, 0x2f
        /*00e6*/ 	.short	(.L_39 - .L_38)
	.align		4
.L_38:
        /*00e8*/ 	.word	index@(_Z42dvc_ScaLBL_D3Q19_AAeven_GreyscaleColorChemPdS_S_S_S_iiiddddddddddddddS_S_S_S_S_S_S_)
        /*00ec*/ 	.word	0x000000a2


	//----- nvinfo : EIATTR_FRAME_SIZE
	.align		4
.L_39:
        /*00f0*/ 	.byte	0x04, 0x11
        /*00f2*/ 	.short	(.L_41 - .L_40)
	.align		4
.L_40:
        /*00f4*/ 	.word	index@($__internal_3_$__cuda_sm20_dsqrt_rn_f64_mediumpath_v1)
        /*00f8*/ 	.word	0x00000000


	//----- nvinfo : EIATTR_FRAME_SIZE
	.align		4
.L_41:
        /*00fc*/ 	.byte	0x04, 0x11
        /*00fe*/ 	.short	(.L_43 - .L_42)
	.align		4
.L_42:
        /*0100*/ 	.word	index@($__internal_2_$__cuda_sm20_div_rn_f64_full)
        /*0104*/ 	.word	0x00000000


	//----- nvinfo : EIATTR_FRAME_SIZE
	.align		4
.L_43:
        /*0108*/ 	.byte	0x04, 0x11
        /*010a*/ 	.short	(.L_45 - .L_44)
	.align		4
.L_44:
        /*010c*/ 	.word	index@($__internal_1_$__cuda_sm20_dblrcp_rn_slowpath_v3)
        /*0110*/ 	.word	0x00000000


	//----- nvinfo : EIATTR_FRAME_SIZE
	.align		4
.L_45:
        /*0114*/ 	.byte	0x04, 0x11
        /*0116*/ 	.short	(.L_47 - .L_46)
	.align		4
.L_46:
        /*0118*/ 	.word	index@(_Z42dvc_ScaLBL_D3Q19_AAeven_GreyscaleColorChemPdS_S_S_S_iiiddddddddddddddS_S_S_S_S_S_S_)
        /*011c*/ 	.word	0x00000000


	//----- nvinfo : EIATTR_REGCOUNT
	.align		4
.L_47:
        /*0120*/ 	.byte	0x04, 0x2f
        /*0122*/ 	.short	(.L_49 - .L_48)
	.align		4
.L_48:
        /*0124*/ 	.word	index@(_Z35dvc_ScaLBL_D3Q19_GreyColorIMRT_InitPdS_ddi)
        /*0128*/ 	.word	0x00000020


	//----- nvinfo : EIATTR_FRAME_SIZE
	.align		4
.L_49:
        /*012c*/ 	.byte	0x04, 0x11
        /*012e*/ 	.short	(.L_51 - .L_50)
	.align		4
.L_50:
        /*0130*/ 	.word	index@($__internal_0_$__cuda_sm20_div_rn_f64_full)
        /*0134*/ 	.word	0x00000000


	//----- nvinfo : EIATTR_FRAME_SIZE
	.align		4
.L_51:
        /*0138*/ 	.byte	0x04, 0x11
        /*013a*/ 	.short	(.L_53 - .L_52)
	.align		4
.L_52:
        /*013c*/ 	.word	index@(_Z35dvc_ScaLBL_D3Q19_GreyColorIMRT_InitPdS_ddi)
        /*0140*/ 	.word	0x00000000


	//----- nvinfo : EIATTR_REGCOUNT
	.align		4
.L_53:
        /*0144*/ 	.byte	0x04, 0x2f
        /*0146*/ 	.short	(.L_55 - .L_54)
	.align		4
.L_54:
        /*0148*/ 	.word	index@(_Z34dvc_ScaLBL_D3Q7_GreyColorIMRT_InitPdS_S_dddddiii)
        /*014c*/ 	.word	0x00000020


	//----- nvinfo : EIATTR_FRAME_SIZE
	.align		4
.L_55:
        /*0150*/ 	.byte	0x04, 0x11
        /*0152*/ 	.short	(.L_57 - .L_56)
	.align		4
.L_56:
        /*0154*/ 	.word	index@(_Z34dvc_ScaLBL_D3Q7_GreyColorIMRT_InitPdS_S_dddddiii)
        /*0158*/ 	.word	0x00000000


	//----- nvinfo : EIATTR_REGCOUNT
	.align		4
.L_57:
        /*015c*/ 	.byte	0x04, 0x2f
        /*015e*/ 	.short	(.L_59 - .L_58)
	.align		4
.L_58:
        /*0160*/ 	.word	index@(_Z43dvc_ScaLBL_D3Q7_AAodd_GreyscaleColorDensityPiPdS0_S0_S0_iii)
        /*0164*/ 	.word	0x00000020


	//----- nvinfo : EIATTR_FRAME_SIZE
	.align		4
.L_59:
        /*0168*/ 	.byte	0x04, 0x11
        /*016a*/ 	.short	(.L_61 - .L_60)
	.align		4
.L_60:
        /*016c*/ 	.word	index@(_Z43dvc_ScaLBL_D3Q7_AAodd_GreyscaleColorDensityPiPdS0_S0_S0_iii)
        /*0170*/ 	.word	0x00000000


	//----- nvinfo : EIATTR_REGCOUNT
	.align		4
.L_61:
        /*0174*/ 	.byte	0x04, 0x2f
        /*0176*/ 	.short	(.L_63 - .L_62)
	.align		4
.L_62:
        /*0178*/ 	.word	index@(_Z44dvc_ScaLBL_D3Q7_AAeven_GreyscaleColorDensityPdS_S_S_iii)
        /*017c*/ 	.word	0x00000020


	//----- nvinfo : EIATTR_FRAME_SIZE
	.align		4
.L_63:
        /*0180*/ 	.byte	0x04, 0x11
        /*0182*/ 	.short	(.L_65 - .L_64)
	.align		4
.L_64:
        /*0184*/ 	.word	index@(_Z44dvc_ScaLBL_D3Q7_AAeven_GreyscaleColorDensityPdS_S_S_iii)
        /*0188*/ 	.word	0x00000000


	//----- nvinfo : EIATTR_REGCOUNT
	.align		4
.L_65:
        /*018c*/ 	.byte	0x04, 0x2f
        /*018e*/ 	.short	(.L_67 - .L_66)
	.align		4
.L_66:
        /*0190*/ 	.word	index@(_Z39dvc_ScaLBL_D3Q7_AAodd_GreyscaleColorPhiPiPdS0_S0_iii)
        /*0194*/ 	.word	0x00000020


	//----- nvinfo : EIATTR_FRAME_SIZE
	.align		4
.L_67:
        /*0198*/ 	.byte	0x04, 0x11
        /*019a*/ 	.short	(.L_69 - .L_68)
	.align		4
.L_68:
        /*019c*/ 	.word	index@(_Z39dvc_ScaLBL_D3Q7_AAodd_GreyscaleColorPhiPiPdS0_S0_iii)
        /*01a0*/ 	.word	0x00000000


	//----- nvinfo : EIATTR_REGCOUNT
	.align		4
.L_69:
        /*01a4*/ 	.byte	0x04, 0x2f
        /*01a6*/ 	.short	(.L_71 - .L_70)
	.align		4
.L_70:
        /*01a8*/ 	.word	index@(_Z40dvc_ScaLBL_D3Q7_AAeven_GreyscaleColorPhiPdS_S_iii)
        /*01ac*/ 	.word	0x00000020


	//----- nvinfo : EIATTR_FRAME_SIZE
	.align		4
.L_71:
        /*01b0*/ 	.byte	0x04, 0x11
        /*01b2*/ 	.short	(.L_73 - .L_72)
	.align		4
.L_72:
        /*01b4*/ 	.word	index@(_Z40dvc_ScaLBL_D3Q7_AAeven_GreyscaleColorPhiPdS_S_iii)
        /*01b8*/ 	.word	0x00000000


	//----- nvinfo : EIATTR_REGCOUNT
	.align		4
.L_73:
        /*01bc*/ 	.byte	0x04, 0x2f
        /*01be*/ 	.short	(.L_75 - .L_74)
	.align		4
.L_74:
        /*01c0*/ 	.word	index@(_Z40dvc_ScaLBL_D3Q19_GreyscaleColor_GradientPiPdS0_iii)
        /*01c4*/ 	.word	0x00000028


	//----- nvinfo : EIATTR_FRAME_SIZE
	.align		4
.L_75:
        /*01c8*/ 	.byte	0x04, 0x11
        /*01ca*/ 	.short	(.L_77 - .L_76)
	.align		4
.L_76:
        /*01cc*/ 	.word	index@(_Z40dvc_ScaLBL_D3Q19_GreyscaleColor_GradientPiPdS0_iii)
        /*01d0*/ 	.word	0x00000000


	//----- nvinfo : EIATTR_REGCOUNT
	.align		4
.L_77:
        /*01d4*/ 	.byte	0x04, 0x2f
        /*01d6*/ 	.short	(.L_79 - .L_78)
	.align		4
.L_78:
        /*01d8*/ 	.word	index@(_Z41dvc_ScaLBL_D3Q19_GreyscaleColor_LaplacianPiPdS0_iii)
        /*01dc*/ 	.word	0x00000028


	//----- nvinfo : EIATTR_FRAME_SIZE
	.align		4
.L_79:
        /*01e0*/ 	.byte	0x04, 0x11
        /*01e2*/ 	.short	(.L_81 - .L_80)
	.align		4
.L_80:
        /*01e4*/ 	.word	index@(_Z41dvc_ScaLBL_D3Q19_GreyscaleColor_LaplacianPiPdS0_iii)
        /*01e8*/ 	.word	0x00000000


	//----- nvinfo : EIATTR_REGCOUNT
	.align		4
.L_81:
        /*01ec*/ 	.byte	0x04, 0x2f
        /*01ee*/ 	.short	(.L_83 - .L_82)
	.align		4
.L_82:
        /*01f0*/ 	.word	index@(_Z46dvc_ScaLBL_D3Q19_GreyscaleColor_PressureTensorPiPdS0_S0_ddddiii)
        /*01f4*/ 	.word	0x00000036


	//----- nvinfo : EIATTR_FRAME_SIZE
	.align		4
.L_83:
        /*01f8*/ 	.byte	0x04, 0x11
        /*01fa*/ 	.short	(.L_85 - .L_84)
	.align		4
.L_84:
        /*01fc*/ 	.word	index@(_Z46dvc_ScaLBL_D3Q19_GreyscaleColor_PressureTensorPiPdS0_S0_ddddiii)
        /*0200*/ 	.word	0x00000000


	//----- nvinfo : EIATTR_MIN_STACK_SIZE
	.align		4
.L_85:
        /*0204*/ 	.byte	0x04, 0x12
        /*0206*/ 	.short	(.L_87 - .L_86)
	.align		4
.L_86:
        /*0208*/ 	.word	index@(_Z46dvc_ScaLBL_D3Q19_GreyscaleColor_PressureTensorPiPdS0_S0_ddddiii)
        /*020c*/ 	.word	0x00000000


	//----- nvinfo : EIATTR_MIN_STACK_SIZE
	.align		4
.L_87:
        /*0210*/ 	.byte	0x04, 0x12
        /*0212*/ 	.short	(.L_89 - .L_88)
	.align		4
.L_88:
        /*0214*/ 	.word	index@(_Z41dvc_ScaLBL_D3Q19_GreyscaleColor_LaplacianPiPdS0_iii)
        /*0218*/ 	.word	0x00000000


	//----- nvinfo : EIATTR_MIN_STACK_SIZE
	.align		4
.L_89:
        /*021c*/ 	.byte	0x04, 0x12
        /*021e*/ 	.short	(.L_91 - .L_90)
	.align		4
.L_90:
        /*0220*/ 	.word	index@(_Z40dvc_ScaLBL_D3Q19_GreyscaleColor_GradientPiPdS0_iii)
        /*0224*/ 	.word	0x00000000


	//----- nvinfo : EIATTR_MIN_STACK_SIZE
	.align		4
.L_91:
        /*0228*/ 	.byte	0x04, 0x12
        /*022a*/ 	.short	(.L_93 - .L_92)
	.align		4
.L_92:
        /*022c*/ 	.word	index@(_Z40dvc_ScaLBL_D3Q7_AAeven_GreyscaleColorPhiPdS_S_iii)
        /*0230*/ 	.word	0x00000000


	//----- nvinfo : EIATTR_MIN_STACK_SIZE
	.align		4
.L_93:
        /*0234*/ 	.byte	0x04, 0x12
        /*0236*/ 	.short	(.L_95 - .L_94)
	.align		4
.L_94:
        /*0238*/ 	.word	index@(_Z39dvc_ScaLBL_D3Q7_AAodd_GreyscaleColorPhiPiPdS0_S0_iii)
        /*023c*/ 	.word	0x00000000


	//----- nvinfo : EIATTR_MIN_STACK_SIZE
	.align		4
.L_95:
        /*0240*/ 	.byte	0x04, 0x12
        /*0242*/ 	.short	(.L_97 - .L_96)
	.align		4
.L_96:
        /*0244*/ 	.word	index@(_Z44dvc_ScaLBL_D3Q7_AAeven_GreyscaleColorDensityPdS_S_S_iii)
        /*0248*/ 	.word	0x00000000


	//----- nvinfo : EIATTR_MIN_STACK_SIZE
	.align		4
.L_97:
        /*024c*/ 	.byte	0x04, 0x12
        /*024e*/ 	.short	(.L_99 - .L_98)
	.align		4
.L_98:
        /*0250*/ 	.word	index@(_Z43dvc_ScaLBL_D3Q7_AAodd_GreyscaleColorDensityPiPdS0_S0_S0_iii)
        /*0254*/ 	.word	0x00000000


	//----- nvinfo : EIATTR_MIN_STACK_SIZE
	.align		4
.L_99:
        /*0258*/ 	.byte	0x04, 0x12
        /*025a*/ 	.short	(.L_101 - .L_100)
	.align		4
.L_100:
        /*025c*/ 	.word	index@(_Z34dvc_ScaLBL_D3Q7_GreyColorIMRT_InitPdS_S_dddddiii)
        /*0260*/ 	.word	0x00000000


	//----- nvinfo : EIATTR_MIN_STACK_SIZE
	.align		4
.L_101:
        /*0264*/ 	.byte	0x04, 0x12
        /*0266*/ 	.short	(.L_103 - .L_102)
	.align		4
.L_102:
        /*0268*/ 	.word	index@(_Z35dvc_ScaLBL_D3Q19_GreyColorIMRT_InitPdS_ddi)
        /*026c*/ 	.word	0x00000000


	//----- nvinfo : EIATTR_MIN_STACK_SIZE
	.align		4
.L_103:
        /*0270*/ 	.byte	0x04, 0x12
        /*0272*/ 	.short	(.L_105 - .L_104)
	.align		4
.L_104:
        /*0274*/ 	.word	index@(_Z42dvc_ScaLBL_D3Q19_AAeven_GreyscaleColorChemPdS_S_S_S_iiiddddddddddddddS_S_S_S_S_S_S_)
        /*0278*/ 	.word	0x00000000


	//----- nvinfo : EIATTR_MIN_STACK_SIZE
	.align		4
.L_105:
        /*027c*/ 	.byte	0x04, 0x12
        /*027e*/ 	.short	(.L_107 - .L_106)
	.align		4
.L_106:
        /*0280*/ 	.word	index@(_Z41dvc_ScaLBL_D3Q19_AAodd_GreyscaleColorChemPiPdS0_S0_S0_S0_iiiddddddddddddddS0_S0_S0_S0_S0_S0_S0_)
        /*0284*/ 	.word	0x00000000


	//----- nvinfo : EIATTR_MIN_STACK_SIZE
	.align		4
.L_107:
        /*0288*/ 	.byte	0x04, 0x12
        /*028a*/ 	.short	(.L_109 - .L_108)
	.align		4
.L_108:
        /*028c*/ 	.word	index@(_Z37dvc_ScaLBL_D3Q19_AAodd_GreyscaleColorPiPdS0_S0_S0_S0_S0_S0_iiiddddddddddS0_S0_S0_S0_)
        /*0290*/ 	.word	0x00000000


	//----- nvinfo : EIATTR_MIN_STACK_SIZE
	.align		4
.L_109:
        /*0294*/ 	.byte	0x04, 0x12
        /*0296*/ 	.short	(.L_111 - .L_110)
	.align		4
.L_110:
        /*0298*/ 	.word	index@(_Z38dvc_ScaLBL_D3Q19_AAeven_GreyscaleColorPdS_S_S_S_S_S_iiiddddddddddS_S_S_S_)
        /*029c*/ 	.word	0x00000000


	//----- nvinfo : EIATTR_MIN_STACK_SIZE
	.align		4
.L_111:
        /*02a0*/ 	.byte	0x04, 0x12
        /*02a2*/ 	.short	(.L_113 - .L_112)
	.align		4
.L_112:
        /*02a4*/ 	.word	index@(_Z40dvc_ScaLBL_D3Q19_GreyscaleColor_PressurePdS_S_S_S_ddi)
        /*02a8*/ 	.word	0x00000000
.L_113:


//--------------------- .nv.compat                --------------------------
	.section	.nv.compat,"",@"SHT_CUDA_COMPAT_INFO"
	.align	4
        /*0000*/ 	.byte	0x02, 0x09, 0x00, 0x00, 0x02, 0x02, 0x01, 0x00, 0x02, 0x05, 0x05, 0x00, 0x03, 0x07, 0x01, 0x01
        /*0010*/ 	.byte	0x02, 0x03, 0x00, 0x00, 0x02, 0x06, 0x01, 0x00, 0x04, 0x0b, 0x08, 0x00, 0x01, 0x00, 0x00, 0x00
        /*0020*/ 	.byte	0x00, 0x00, 0x00, 0x00


//--------------------- .nv.info._Z46dvc_ScaLBL_D3Q19_GreyscaleColor_PressureTensorPiPdS0_S0_ddddiii --------------------------
	.section	.nv.info._Z46dvc_ScaLBL_D3Q19_GreyscaleColor_PressureTensorPiPdS0_S0_ddddiii,"",@"SHT_CUDA_INFO"
	.sectionflags	@""
	.align	4


	//----- nvinfo : EIATTR_CUDA_API_VERSION
	.align		4
        /*0000*/ 	.byte	0x04, 0x37
        /*0002*/ 	.short	(.L_115 - .L_114)
.L_114:
        /*0004*/ 	.word	0x00000082


	//----- nvinfo : EIATTR_KPARAM_INFO
	.align		4
.L_115:
        /*0008*/ 	.byte	0x04, 0x17
        /*000a*/ 	.short	(.L_117 - .L_116)
.L_116:
        /*000c*/ 	.word	0x00000000
        /*0010*/ 	.short	0x000a
        /*0012*/ 	.short	0x0048
        /*0014*/ 	.byte	0x00, 0xf0, 0x11, 0x00


	//----- nvinfo : EIATTR_KPARAM_INFO
	.align		4
.L_117:
        /*0018*/ 	.byte	0x04, 0x17
        /*001a*/ 	.short	(.L_119 - .L_118)
.L_118:
        /*001c*/ 	.word	0x00000000
        /*0020*/ 	.short	0x0009
        /*0022*/ 	.short	0x0044
        /*0024*/ 	.byte	0x00, 0xf0, 0x11, 0x00


	//----- nvinfo : EIATTR_KPARAM_INFO
	.align		4
.L_119:
        /*0028*/ 	.byte	0x04, 0x17
        /*002a*/ 	.short	(.L_121 - .L_120)
.L_120:
        /*002c*/ 	.word	0x00000000
        /*0030*/ 	.short	0x0008
        /*0032*/ 	.short	0x0040
        /*0034*/ 	.byte	0x00, 0xf0, 0x11, 0x00


	//----- nvinfo : EIATTR_KPARAM_INFO
	.align		4
.L_121:
        /*0038*/ 	.byte	0x04, 0x17
        /*003a*/ 	.short	(.L_123 - .L_122)
.L_122:
        /*003c*/ 	.word	0x00000000
        /*0040*/ 	.short	0x0007
        /*0042*/ 	.short	0x0038
        /*0044*/ 	.byte	0x00, 0xf0, 0x21, 0x00


	//----- nvinfo : EIATTR_KPARAM_INFO
	.align		4
.L_123:
        /*0048*/ 	.byte	0x04, 0x17
        /*004a*/ 	.short	(.L_125 - .L_124)
.L_124:
        /*004c*/ 	.word	0x00000000
        /*0050*/ 	.short	0x0006
        /*0052*/ 	.short	0x0030
        /*0054*/ 	.byte	0x00, 0xf0, 0x21, 0x00


	//----- nvinfo : EIATTR_KPARAM_INFO
	.align		4
.L_125:
        /*0058*/ 	.byte	0x04, 0x17
        /*005a*/ 	.short	(.L_127 - .L_126)
.L_126:
        /*005c*/ 	.word	0x00000000
        /*0060*/ 	.short	0x0005
        /*0062*/ 	.short	0x0028
        /*0064*/ 	.byte	0x00, 0xf0, 0x21, 0x00


	//----- nvinfo : EIATTR_KPARAM_INFO
	.align		4
.L_127:
        /*0068*/ 	.byte	0x04, 0x17
        /*006a*/ 	.short	(.L_129 - .L_128)
.L_128:
        /*006c*/ 	.word	0x00000000
        /*0070*/ 	.short	0x0004
        /*0072*/ 	.short	0x0020
        /*0074*/ 	.byte	0x00, 0xf0, 0x21, 0x00


	//----- nvinfo : EIATTR_KPARAM_INFO
	.align		4
.L_129:
        /*0078*/ 	.byte	0x04, 0x17
        /*007a*/ 	.short	(.L_131 - .L_130)
.L_130:
        /*007c*/ 	.word	0x00000000
        /*0080*/ 	.short	0x0003
        /*0082*/ 	.short	0x0018
        /*0084*/ 	.byte	0x00, 0xf5, 0x21, 0x00


	//----- nvinfo : EIATTR_KPARAM_INFO
	.align		4
.L_131:
        /*0088*/ 	.byte	0x04, 0x17
        /*008a*/ 	.short	(.L_133 - .L_132)
.L_132:
        /*008c*/ 	.word	0x00000000
        /*0090*/ 	.short	0x0002
        /*0092*/ 	.short	0x0010
        /*0094*/ 	.byte	0x00, 0xf5, 0x21, 0x00


	//----- nvinfo : EIATTR_KPARAM_INFO
	.align		4
.L_133:
        /*0098*/ 	.byte	0x04, 0x17
        /*009a*/ 	.short	(.L_135 - .L_134)
.L_134:
        /*009c*/ 	.word	0x00000000
        /*00a0*/ 	.short	0x0001
        /*00a2*/ 	.short	0x0008
        /*00a4*/ 	.byte	0x00, 0xf5, 0x21, 0x00


	//----- nvinfo : EIATTR_KPARAM_INFO
	.align		4
.L_135:
        /*00a8*/ 	.byte	0x04, 0x17
        /*00aa*/ 	.short	(.L_137 - .L_136)
.L_136:
        /*00ac*/ 	.word	0x00000000
        /*00b0*/ 	.short	0x0000
        /*00b2*/ 	.short	0x0000
        /*00b4*/ 	.byte	0x00, 0xf5, 0x21, 0x00


	//----- nvinfo : EIATTR_SPARSE_MMA_MASK
	.align		4
.L_137:
        /*00b8*/ 	.byte	0x03, 0x50
        /*00ba*/ 	.short	0x0000


	//----- nvinfo : EIATTR_MAXREG_COUNT
	.align		4
        /*00bc*/ 	.byte	0x03, 0x1b
        /*00be*/ 	.short	0x00ff


	//----- nvinfo : EIATTR_MERCURY_ISA_VERSION
	.align		4
        /*00c0*/ 	.byte	0x03, 0x5f
        /*00c2*/ 	.short	0x0101


	//----- nvinfo : EIATTR_VRC_CTA_INIT_COUNT
	.align		4
        /*00c4*/ 	.byte	0x02, 0x4a
	.zero		1
	.zero		1


	//----- nvinfo : EIATTR_EXIT_INSTR_OFFSETS
	.align		4
        /*00c8*/ 	.byte	0x04, 0x1c
        /*00ca*/ 	.short	(.L_139 - .L_138)


	//   ....[0]....
.L_138:
        /*00cc*/ 	.word	0x00000040


	//   ....[1]....
        /*00d0*/ 	.word	0x00001c90


	//----- nvinfo : EIATTR_CRS_STACK_SIZE
	.align		4
.L_139:
        /*00d4*/ 	.byte	0x04, 0x1e
        /*00d6*/ 	.short	(.L_141 - .L_140)
.L_140:
        /*00d8*/ 	.word	0x00000000


	//----- nvinfo : EIATTR_CBANK_PARAM_SIZE
	.align		4
.L_141:
        /*00dc*/ 	.byte	0x03, 0x19
        /*00de*/ 	.short	0x004c


	//----- nvinfo : EIATTR_PARAM_CBANK
	.align		4
        /*00e0*/ 	.byte	0x04, 0x0a
        /*00e2*/ 	.short	(.L_143 - .L_142)
	.align		4
.L_142:
        /*00e4*/ 	.word	index@(.nv.constant0._Z46dvc_ScaLBL_D3Q19_GreyscaleColor_PressureTensorPiPdS0_S0_ddddiii)
        /*00e8*/ 	.short	0x0380
        /*00ea*/ 	.short	0x004c


	//----- nvinfo : EIATTR_SW_WAR
	.align		4
.L_143:
        /*00ec*/ 	.byte	0x04, 0x36
        /*00ee*/ 	.short	(.L_145 - .L_144)
.L_144:
        /*00f0*/ 	.word	0x00000008
.L_145:


//--------------------- .nv.info._Z41dvc_ScaLBL_D3Q19_GreyscaleColor_LaplacianPiPdS0_iii --------------------------
	.section	.nv.info._Z41dvc_ScaLBL_D3Q19_GreyscaleColor_LaplacianPiPdS0_iii,"",@"SHT_CUDA_INFO"
	.sectionflags	@""
	.align	4


	//----- nvinfo : EIATTR_CUDA_API_VERSION
	.align		4
        /*0000*/ 	.byte	0x04, 0x37
        /*0002*/ 	.short	(.L_147 - .L_146)
.L_146:
        /*0004*/ 	.word	0x00000082


	//----- nvinfo : EIATTR_KPARAM_INFO
	.align		4
.L_147:
        /*0008*/ 	.byte	0x04, 0x17
        /*000a*/ 	.short	(.L_149 - .L_148)
.L_148:
        /*000c*/ 	.word	0x00000000
        /*0010*/ 	.short	0x0005
        /*0012*/ 	.short	0x0020
        /*0014*/ 	.byte	0x00, 0xf0, 0x11, 0x00


	//----- nvinfo : EIATTR_KPARAM_INFO
	.align		4
.L_149:
        /*0018*/ 	.byte	0x04, 0x17
        /*001a*/ 	.short	(.L_151 - .L_150)
.L_150:
        /*001c*/ 	.word	0x00000000
        /*0020*/ 	.short	0x0004
        /*0022*/ 	.short	0x001c
        /*0024*/ 	.byte	0x00, 0xf0, 0x11, 0x00


	//----- nvinfo : EIATTR_KPARAM_INFO
	.align		4
.L_151:
        /*0028*/ 	.byte	0x04, 0x17
        /*002a*/ 	.short	(.L_153 - .L_152)
.L_152:
        /*002c*/ 	.word	0x00000000
        /*0030*/ 	.short	0x0003
        /*0032*/ 	.short	0x0018
        /*0034*/ 	.byte	0x00, 0xf0, 0x11, 0x00


	//----- nvinfo : EIATTR_KPARAM_INFO
	.align		4
.L_153:
        /*0038*/ 	.byte	0x04, 0x17
        /*003a*/ 	.short	(.L_155 - .L_154)
.L_154:
        /*003c*/ 	.word	0x00000000
        /*0040*/ 	.short	0x0002
        /*0042*/ 	.short	0x0010
        /*0044*/ 	.byte	0x00, 0xf5, 0x21, 0x00


	//----- nvinfo : EIATTR_KPARAM_INFO
	.align		4
.L_155:
        /*0048*/ 	.byte	0x04, 0x17
        /*004a*/ 	.short	(.L_157 - .L_156)
.L_156:
        /*004c*/ 	.word	0x00000000
        /*0050*/ 	.short	0x0001
        /*0052*/ 	.short	0x0008
        /*0054*/ 	.byte	0x00, 0xf5, 0x21, 0x00


	//----- nvinfo : EIATTR_KPARAM_INFO
	.align		4
.L_157:
        /*0058*/ 	.byte	0x04, 0x17
        /*005a*/ 	.short	(.L_159 - .L_158)
.L_158:
        /*005c*/ 	.word	0x00000000
        /*0060*/ 	.short	0x0000
        /*0062*/ 	.short	0x0000
        /*0064*/ 	.byte	0x00, 0xf5, 0x21, 0x00


	//----- nvinfo : EIATTR_SPARSE_MMA_MASK
	.align		4
.L_159:
        /*0068*/ 	.byte	0x03, 0x50
        /*006a*/ 	.short	0x0000


	//----- nvinfo : EIATTR_MAXREG_COUNT
	.align		4
        /*006c*/ 	.byte	0x03, 0x1b
        /*006e*/ 	.short	0x00ff


	//----- nvinfo : EIATTR_MERCURY_ISA_VERSION
	.align		4
        /*0070*/ 	.byte	0x03, 0x5f
        /*0072*/ 	.short	0x0101


	//----- nvinfo : EIATTR_VRC_CTA_INIT_COUNT
	.align		4
        /*0074*/ 	.byte	0x02, 0x4a
	.zero		1
	.zero		1


	//----- nvinfo : EIATTR_EXIT_INSTR_OFFSETS
	.align		4
        /*0078*/ 	.byte	0x04, 0x1c
        /*007a*/ 	.short	(.L_161 - .L_160)


	//   ....[0]....
.L_160:
        /*007c*/ 	.word	0x00000040


	//   ....[1]....
        /*0080*/ 	.word	0x000016f0


	//----- nvinfo : EIATTR_CRS_STACK_SIZE
	.align		4
.L_161:
        /*0084*/ 	.byte	0x04, 0x1e
        /*0086*/ 	.short	(.L_163 - .L_162)
.L_162:
        /*0088*/ 	.word	0x00000000


	//----- nvinfo : EIATTR_CBANK_PARAM_SIZE
	.align		4
.L_163:
        /*008c*/ 	.byte	0x03, 0x19
        /*008e*/ 	.short	0x0024


	//----- nvinfo : EIATTR_PARAM_CBANK
	.align		4
        /*0090*/ 	.byte	0x04, 0x0a
        /*0092*/ 	.short	(.L_165 - .L_164)
	.align		4
.L_164:
        /*0094*/ 	.word	index@(.nv.constant0._Z41dvc_ScaLBL_D3Q19_GreyscaleColor_LaplacianPiPdS0_iii)
        /*0098*/ 	.short	0x0380
        /*009a*/ 	.short	0x0024


	//----- nvinfo : EIATTR_SW_WAR
	.align		4
.L_165:
        /*009c*/ 	.byte	0x04, 0x36
        /*009e*/ 	.short	(.L_167 - .L_166)
.L_166:
        /*00a0*/ 	.word	0x00000008
.L_167:


//--------------------- .nv.info._Z40dvc_ScaLBL_D3Q19_GreyscaleColor_GradientPiPdS0_iii --------------------------
	.section	.nv.info._Z40dvc_ScaLBL_D3Q19_GreyscaleColor_GradientPiPdS0_iii,"",@"SHT_CUDA_INFO"
	.sectionflags	@""
	.align	4


	//----- nvinfo : EIATTR_CUDA_API_VERSION
	.align		4
        /*0000*/ 	.byte	0x04, 0x37
        /*0002*/ 	.short	(.L_169 - .L_168)
.L_168:
        /*0004*/ 	.word	0x00000082


	//----- nvinfo : EIATTR_KPARAM_INFO
	.align		4
.L_169:
        /*0008*/ 	.byte	0x04, 0x17
        /*000a*/ 	.short	(.L_171 - .L_170)
.L_170:
        /*000c*/ 	.word	0x00000000
        /*0010*/ 	.short	0x0005
        /*0012*/ 	.short	0x0020
        /*0014*/ 	.byte	0x00, 0xf0, 0x11, 0x00


	//----- nvinfo : EIATTR_KPARAM_INFO
	.align		4
.L_171:
        /*0018*/ 	.byte	0x04, 0x17
        /*001a*/ 	.short	(.L_173 - .L_172)
.L_172:
        /*001c*/ 	.word	0x00000000
        /*0020*/ 	.short	0x0004
        /*0022*/ 	.short	0x001c
        /*0024*/ 	.byte	0x00, 0xf0, 0x11, 0x00


	//----- nvinfo : EIATTR_KPARAM_INFO
	.align		4
.L_173:
        /*0028*/ 	.byte	0x04, 0x17
        /*002a*/ 	.short	(.L_175 - .L_174)
.L_174:
        /*002c*/ 	.word	0x00000000
        /*0030*/ 	.short	0x0003
        /*0032*/ 	.short	0x0018
        /*0034*/ 	.byte	0x00, 0xf0, 0x11, 0x00


	//----- nvinfo : EIATTR_KPARAM_INFO
	.align		4
.L_175:
        /*0038*/ 	.byte	0x04, 0x17
        /*003a*/ 	.short	(.L_177 - .L_176)
.L_176:
        /*003c*/ 	.word	0x00000000
        /*0040*/ 	.short	0x0002
        /*0042*/ 	.short	0x0010
        /*0044*/ 	.byte	0x00, 0xf5, 0x21, 0x00


	//----- nvinfo : EIATTR_KPARAM_INFO
	.align		4
.L_177:
        /*0048*/ 	.byte	0x04, 0x17
        /*004a*/ 	.short	(.L_179 - .L_178)
.L_178:
        /*004c*/ 	.word	0x00000000
        /*0050*/ 	.short	0x0001
        /*0052*/ 	.short	0x0008
        /*0054*/ 	.byte	0x00, 0xf5, 0x21, 0x00


	//----- nvinfo : EIATTR_KPARAM_INFO
	.align		4
.L_179:
        /*0058*/ 	.byte	0x04, 0x17
        /*005a*/ 	.short	(.L_181 - .L_180)
.L_180:
        /*005c*/ 	.word	0x00000000
        /*0060*/ 	.short	0x0000
        /*0062*/ 	.short	0x0000
        /*0064*/ 	.byte	0x00, 0xf5, 0x21, 0x00


	//----- nvinfo : EIATTR_SPARSE_MMA_MASK
	.align		4
.L_181:
        /*0068*/ 	.byte	0x03, 0x50
        /*006a*/ 	.short	0x0000


	//----- nvinfo : EIATTR_MAXREG_COUNT
	.align		4
        /*006c*/ 	.byte	0x03, 0x1b
        /*006e*/ 	.short	0x00ff


	//----- nvinfo : EIATTR_MERCURY_ISA_VERSION
	.align		4
        /*0070*/ 	.byte	0x03, 0x5f
        /*0072*/ 	.short	0x0101


	//----- nvinfo : EIATTR_VRC_CTA_INIT_COUNT
	.align		4
        /*0074*/ 	.byte	0x02, 0x4a
	.zero		1
	.zero		1


	//----- nvinfo : EIATTR_EXIT_INSTR_OFFSETS
	.align		4
        /*0078*/ 	.byte	0x04, 0x1c
        /*007a*/ 	.short	(.L_183 - .L_182)


	//   ....[0]....
.L_182:
        /*007c*/ 	.word	0x00000040


	//   ....[1]....
        /*0080*/ 	.word	0x00001800


	//----- nvinfo : EIATTR_CRS_STACK_SIZE
	.align		4
.L_183:
        /*0084*/ 	.byte	0x04, 0x1e
        /*0086*/ 	.short	(.L_185 - .L_184)
.L_184:
        /*0088*/ 	.word	0x00000000


	//----- nvinfo : EIATTR_CBANK_PARAM_SIZE
	.align		4
.L_185:
        /*008c*/ 	.byte	0x03, 0x19
        /*008e*/ 	.short	0x0024


	//----- nvinfo : EIATTR_PARAM_CBANK
	.align		4
        /*0090*/ 	.byte	0x04, 0x0a
        /*0092*/ 	.short	(.L_187 - .L_186)
	.align		4
.L_186:
        /*0094*/ 	.word	index@(.nv.constant0._Z40dvc_ScaLBL_D3Q19_GreyscaleColor_GradientPiPdS0_iii)
        /*0098*/ 	.short	0x0380
        /*009a*/ 	.short	0x0024


	//----- nvinfo : EIATTR_SW_WAR
	.align		4
.L_187:
        /*009c*/ 	.byte	0x04, 0x36
        /*009e*/ 	.short	(.L_189 - .L_188)
.L_188:
        /*00a0*/ 	.word	0x00000008
.L_189:


//--------------------- .nv.info._Z40dvc_ScaLBL_D3Q7_AAeven_GreyscaleColorPhiPdS_S_iii --------------------------
	.section	.nv.info._Z40dvc_ScaLBL_D3Q7_AAeven_GreyscaleColorPhiPdS_S_iii,"",@"SHT_CUDA_INFO"
	.sectionflags	@""
	.align	4


	//----- nvinfo : EIATTR_CUDA_API_VERSION
	.align		4
        /*0000*/ 	.byte	0x04, 0x37
        /*0002*/ 	.short	(.L_191 - .L_190)
.L_190:
        /*0004*/ 	.word	0x00000082


	//----- nvinfo : EIATTR_KPARAM_INFO
	.align		4
.L_191:
        /*0008*/ 	.byte	0x04, 0x17
        /*000a*/ 	.short	(.L_193 - .L_192)
.L_192:
        /*000c*/ 	.word	0x00000000
        /*0010*/ 	.short	0x0005
        /*0012*/ 	.short	0x0020
        /*0014*/ 	.byte	0x00, 0xf0, 0x11, 0x00


	//----- nvinfo : EIATTR_KPARAM_INFO
	.align		4
.L_193:
        /*0018*/ 	.byte	0x04, 0x17
        /*001a*/ 	.short	(.L_195 - .L_194)
.L_194:
        /*001c*/ 	.word	0x00000000
        /*0020*/ 	.short	0x0004
        /*0022*/ 	.short	0x001c
        /*0024*/ 	.byte	0x00, 0xf0, 0x11, 0x00


	//----- nvinfo : EIATTR_KPARAM_INFO
	.align		4
.L_195:
        /*0028*/ 	.byte	0x04, 0x17
        /*002a*/ 	.short	(.L_197 - .L_196)
.L_196:
        /*002c*/ 	.word	0x00000000
        /*0030*/ 	.short	0x0003
        /*0032*/ 	.short	0x0018
        /*0034*/ 	.byte	0x00, 0xf0, 0x11, 0x00


	//----- nvinfo : EIATTR_KPARAM_INFO
	.align		4
.L_197:
        /*0038*/ 	.byte	0x04, 0x17
        /*003a*/ 	.short	(.L_199 - .L_198)
.L_198:
        /*003c*/ 	.word	0x00000000
        /*0040*/ 	.short	0x0002
        /*0042*/ 	.short	0x0010
        /*0044*/ 	.byte	0x00, 0xf5, 0x21, 0x00


	//----- nvinfo : EIATTR_KPARAM_INFO
	.align		4
.L_199:
        /*0048*/ 	.byte	0x04, 0x17
        /*004a*/ 	.short	(.L_201 - .L_200)
.L_200:
        /*004c*/ 	.word	0x00000000
        /*0050*/ 	.short	0x0001
        /*0052*/ 	.short	0x0008
        /*0054*/ 	.byte	0x00, 0xf5, 0x21, 0x00


	//----- nvinfo : EIATTR_KPARAM_INFO
	.align		4
.L_201:
        /*0058*/ 	.byte	0x04, 0x17
        /*005a*/ 	.short	(.L_203 - .L_202)
.L_202:
        /*005c*/ 	.word	0x00000000
        /*0060*/ 	.short	0x0000
        /*0062*/ 	.short	0x0000
        /*0064*/ 	.byte	0x00, 0xf5, 0x21, 0x00


	//----- nvinfo : EIATTR_SPARSE_MMA_MASK
	.align		4
.L_203:
        /*0068*/ 	.byte	0x03, 0x50
        /*006a*/ 	.short	0x0000


	//----- nvinfo : EIATTR_MAXREG_COUNT
	.align		4
        /*006c*/ 	.byte	0x03, 0x1b
        /*006e*/ 	.short	0x00ff


	//----- nvinfo : EIATTR_MERCURY_ISA_VERSION
	.align		4
        /*0070*/ 	.byte	0x03, 0x5f
        /*0072*/ 	.short	0x0101


	//----- nvinfo : EIATTR_VRC_CTA_INIT_COUNT
	.align		4
        /*0074*/ 	.byte	0x02, 0x4a
	.zero		1
	.zero		1


	//----- nvinfo : EIATTR_EXIT_INSTR_OFFSETS
	.align		4
        /*0078*/ 	.byte	0x04, 0x1c
        /*007a*/ 	.short	(.L_205 - .L_204)


	//   ....[0]....
.L_204:
        /*007c*/ 	.word	0x00000030


	//   ....[1]....
        /*0080*/ 	.word	0x00000d20


	//   ....[2]....
        /*0084*/ 	.word	0x00001330


	//   ....[3]....
        /*0088*/ 	.word	0x00001380


	//   ....[4]....
        /*008c*/ 	.word	0x00001600


	//----- nvinfo : EIATTR_CRS_STACK_SIZE
	.align		4
.L_205:
        /*0090*/ 	.byte	0x04, 0x1e
        /*0092*/ 	.short	(.L_207 - .L_206)
.L_206:
        /*0094*/ 	.word	0x00000000


	//----- nvinfo : EIATTR_CBANK_PARAM_SIZE
	.align		4
.L_207:
        /*0098*/ 	.byte	0x03, 0x19
        /*009a*/ 	.short	0x0024


	//----- nvinfo : EIATTR_PARAM_CBANK
	.align		4
        /*009c*/ 	.byte	0x04, 0x0a
        /*009e*/ 	.short	(.L_209 - .L_208)
	.align		4
.L_208:
        /*00a0*/ 	.word	index@(.nv.constant0._Z40dvc_ScaLBL_D3Q7_AAeven_GreyscaleColorPhiPdS_S_iii)
        /*00a4*/ 	.short	0x0380
        /*00a6*/ 	.short	0x0024


	//----- nvinfo : EIATTR_SW_WAR
	.align		4
.L_209:
        /*00a8*/ 	.byte	0x04, 0x36
        /*00aa*/ 	.short	(.L_211 - .L_210)
.L_210:
        /*00ac*/ 	.word	0x00000008
.L_211:


//--------------------- .nv.info._Z39dvc_ScaLBL_D3Q7_AAodd_GreyscaleColorPhiPiPdS0_S0_iii --------------------------
	.section	.nv.info._Z39dvc_ScaLBL_D3Q7_AAodd_GreyscaleColorPhiPiPdS0_S0_iii,"",@"SHT_CUDA_INFO"
	.sectionflags	@""
	.align	4


	//----- nvinfo : EIATTR_CUDA_API_VERSION
	.align		4
        /*0000*/ 	.byte	0x04, 0x37
        /*0002*/ 	.short	(.L_213 - .L_212)
.L_212:
        /*0004*/ 	.word	0x00000082


	//----- nvinfo : EIATTR_KPARAM_INFO
	.align		4
.L_213:
        /*0008*/ 	.byte	0x04, 0x17
        /*000a*/ 	.short	(.L_215 - .L_214)
.L_214:
        /*000c*/ 	.word	0x00000000
        /*0010*/ 	.short	0x0006
        /*0012*/ 	.short	0x0028
        /*0014*/ 	.byte	0x00, 0xf0, 0x11, 0x00


	//----- nvinfo : EIATTR_KPARAM_INFO
	.align		4
.L_215:
        /*0018*/ 	.byte	0x04, 0x17
        /*001a*/ 	.short	(.L_217 - .L_216)
.L_216:
        /*001c*/ 	.word	0x00000000
        /*0020*/ 	.short	0x0005
        /*0022*/ 	.short	0x0024
        /*0024*/ 	.byte	0x00, 0xf0, 0x11, 0x00


	//----- nvinfo : EIATTR_KPARAM_INFO
	.align		4
.L_217:
        /*0028*/ 	.byte	0x04, 0x17
        /*002a*/ 	.short	(.L_219 - .L_218)
.L_218:
        /*002c*/ 	.word	0x00000000
        /*0030*/ 	.short	0x0004
        /*0032*/ 	.short	0x0020
        /*0034*/ 	.byte	0x00, 0xf0, 0x11, 0x00


	//----- nvinfo : EIATTR_KPARAM_INFO
	.align		4
.L_219:
        /*0038*/ 	.byte	0x04, 0x17
        /*003a*/ 	.short	(.L_221 - .L_220)
.L_220:
        /*003c*/ 	.word	0x00000000
        /*0040*/ 	.short	0x0003
        /*0042*/ 	.short	0x0018
        /*0044*/ 	.byte	0x00, 0xf5, 0x21, 0x00


	//----- nvinfo : EIATTR_KPARAM_INFO
	.align		4
.L_221:
        /*0048*/ 	.byte	0x04, 0x17
        /*004a*/ 	.short	(.L_223 - .L_222)
.L_222:
        /*004c*/ 	.word	0x00000000
        /*0050*/ 	.short	0x0002
        /*0052*/ 	.short	0x0010
        /*0054*/ 	.byte	0x00, 0xf5, 0x21, 0x00


	//----- nvinfo : EIATTR_KPARAM_INFO
	.align		4
.L_223:
        /*0058*/ 	.byte	0x04, 0x17
        /*005a*/ 	.short	(.L_225 - .L_224)
.L_224:
        /*005c*/ 	.word	0x00000000
        /*0060*/ 	.short	0x0001
        /*0062*/ 	.short	0x0008
        /*0064*/ 	.byte	0x00, 0xf5, 0x21, 0x00


	//----- nvinfo : EIATTR_KPARAM_INFO
	.align		4
.L_225:
        /*0068*/ 	.byte	0x04, 0x17
        /*006a*/ 	.short	(.L_227 - .L_226)
.L_226:
        /*006c*/ 	.word	0x00000000
        /*0070*/ 	.short	0x0000
        /*0072*/ 	.short	0x0000
        /*0074*/ 	.byte	0x00, 0xf5, 0x21, 0x00


	//----- nvinfo : EIATTR_SPARSE_MMA_MASK
	.align		4
.L_227:
        /*0078*/ 	.byte	0x03, 0x50
        /*007a*/ 	.short	0x0000


	//----- nvinfo : EIATTR_MAXREG_COUNT
	.align		4
        /*007c*/ 	.byte	0x03, 0x1b
        /*007e*/ 	.short	0x00ff


	//----- nvinfo : EIATTR_MERCURY_ISA_VERSION
	.align		4
        /*0080*/ 	.byte	0x03, 0x5f
        /*0082*/ 	.short	0x0101


	//----- nvinfo : EIATTR_VRC_CTA_INIT_COUNT
	.align		4
        /*0084*/ 	.byte	0x02, 0x4a
	.zero		1
	.zero		1


	//----- nvinfo : EIATTR_EXIT_INSTR_OFFSETS
	.align		4
        /*0088*/ 	.byte	0x04, 0x1c
        /*008a*/ 	.short	(.L_229 - .L_228)


	//   ....[0]....
.L_228:
        /*008c*/ 	.word	0x00000030


	//   ....[1]....
        /*0090*/ 	.word	0x00000820


	//   ....[2]....
        /*0094*/ 	.word	0x00000870


	//   ....[3]....
        /*0098*/ 	.word	0x00000b70


	//----- nvinfo : EIATTR_CRS_STACK_SIZE
	.align		4
.L_229:
        /*009c*/ 	.byte	0x04, 0x1e
        /*009e*/ 	.short	(.L_231 - .L_230)
.L_230:
        /*00a0*/ 	.word	0x00000000


	//----- nvinfo : EIATTR_CBANK_PARAM_SIZE
	.align		4
.L_231:
        /*00a4*/ 	.byte	0x03, 0x19
        /*00a6*/ 	.short	0x002c


	//----- nvinfo : EIATTR_PARAM_CBANK
	.align		4
        /*00a8*/ 	.byte	0x04, 0x0a
        /*00aa*/ 	.short	(.L_233 - .L_232)
	.align		4
.L_232:
        /*00ac*/ 	.word	index@(.nv.constant0._Z39dvc_ScaLBL_D3Q7_AAodd_GreyscaleColorPhiPiPdS0_S0_iii)
        /*00b0*/ 	.short	0x0380
        /*00b2*/ 	.short	0x002c


	//----- nvinfo : EIATTR_SW_WAR
	.align		4
.L_233:
        /*00b4*/ 	.byte	0x04, 0x36
        /*00b6*/ 	.short	(.L_235 - .L_234)
.L_234:
        /*00b8*/ 	.word	0x00000008
.L_235:


//--------------------- .nv.info._Z44dvc_ScaLBL_D3Q7_AAeven_GreyscaleColorDensityPdS_S_S_iii --------------------------
	.section	.nv.info._Z44dvc_ScaLBL_D3Q7_AAeven_GreyscaleColorDensityPdS_S_S_iii,"",@"SHT_CUDA_INFO"
	.sectionflags	@""
	.align	4


	//----- nvinfo : EIATTR_CUDA_API_VERSION
	.align		4
        /*0000*/ 	.byte	0x04, 0x37
        /*0002*/ 	.short	(.L_237 - .L_236)
.L_236:
        /*0004*/ 	.word	0x00000082


	//----- nvinfo : EIATTR_KPARAM_INFO
	.align		4
.L_237:
        /*0008*/ 	.byte	0x04, 0x17
        /*000a*/ 	.short	(.L_239 - .L_238)
.L_238:
        /*000c*/ 	.word	0x00000000
        /*0010*/ 	.short	0x0006
        /*0012*/ 	.short	0x0028
        /*0014*/ 	.byte	0x00, 0xf0, 0x11, 0x00


	//----- nvinfo : EIATTR_KPARAM_INFO
	.align		4
.L_239:
        /*0018*/ 	.byte	0x04, 0x17
        /*001a*/ 	.short	(.L_241 - .L_240)
.L_240:
        /*001c*/ 	.word	0x00000000
        /*0020*/ 	.short	0x0005
        /*0022*/ 	.short	0x0024
        /*0024*/ 	.byte	0x00, 0xf0, 0x11, 0x00


	//----- nvinfo : EIATTR_KPARAM_INFO
	.align		4
.L_241:
        /*0028*/ 	.byte	0x04, 0x17
        /*002a*/ 	.short	(.L_243 - .L_242)
.L_242:
        /*002c*/ 	.word	0x00000000
        /*0030*/ 	.short	0x0004
        /*0032*/ 	.short	0x0020
        /*0034*/ 	.byte	0x00, 0xf0, 0x11, 0x00


	//----- nvinfo : EIATTR_KPARAM_INFO
	.align		4
.L_243:
        /*0038*/ 	.byte	0x04, 0x17
        /*003a*/ 	.short	(.L_245 - .L_244)
.L_244:
        /*003c*/ 	.word	0x00000000
        /*0040*/ 	.short	0x0003
        /*0042*/ 	.short	0x0018
        /*0044*/ 	.byte	0x00, 0xf5, 0x21, 0x00


	//----- nvinfo : EIATTR_KPARAM_INFO
	.align		4
.L_245:
        /*0048*/ 	.byte	0x04, 0x17
        /*004a*/ 	.short	(.L_247 - .L_246)
.L_246:
        /*004c*/ 	.word	0x00000000
        /*0050*/ 	.short	0x0002
        /*0052*/ 	.short	0x0010
        /*0054*/ 	.byte	0x00, 0xf5, 0x21, 0x00


	//----- nvinfo : EIATTR_KPARAM_INFO
	.align		4
.L_247:
        /*0058*/ 	.byte	0x04, 0x17
        /*005a*/ 	.short	(.L_249 - .L_248)
.L_248:
        /*005c*/ 	.word	0x00000000
        /*0060*/ 	.short	0x0001
        /*0062*/ 	.short	0x0008
        /*0064*/ 	.byte	0x00, 0xf5, 0x21, 0x00


	//----- nvinfo : EIATTR_KPARAM_INFO
	.align		4
.L_249:
        /*0068*/ 	.byte	0x04, 0x17
        /*006a*/ 	.short	(.L_251 - .L_250)
.L_250:
        /*006c*/ 	.word	0x00000000
        /*0070*/ 	.short	0x0000
        /*0072*/ 	.short	0x0000
        /*0074*/ 	.byte	0x00, 0xf5, 0x21, 0x00


	//----- nvinfo : EIATTR_SPARSE_MMA_MASK
	.align		4
.L_251:
        /*0078*/ 	.byte	0x03, 0x50
        /*007a*/ 	.short	0x0000


	//----- nvinfo : EIATTR_MAXREG_COUNT
	.align		4
        /*007c*/ 	.byte	0x03, 0x1b
        /*007e*/ 	.short	0x00ff


	//----- nvinfo : EIATTR_MERCURY_ISA_VERSION
	.align		4
        /*0080*/ 	.byte	0x03, 0x5f
        /*0082*/ 	.short	0x0101


	//----- nvinfo : EIATTR_VRC_CTA_INIT_COUNT
	.align		4
        /*0084*/ 	.byte	0x02, 0x4a
	.zero		1
	.zero		1


	//----- nvinfo : EIATTR_EXIT_INSTR_OFFSETS
	.align		4
        /*0088*/ 	.byte	0x04, 0x1c
        /*008a*/ 	.short	(.L_253 - .L_252)


	//   ....[0]....
.L_252:
        /*008c*/ 	.word	0x00000030


	//   ....[1]....
        /*0090*/ 	.word	0x000009d0


	//   ....[2]....
        /*0094*/ 	.word	0x00000a30


	//   ....[3]....
        /*0098*/ 	.word	0x00000dd0


	//----- nvinfo : EIATTR_CRS_STACK_SIZE
	.align		4
.L_253:
        /*009c*/ 	.byte	0x04, 0x1e
        /*009e*/ 	.short	(.L_255 - .L_254)
.L_254:
        /*00a0*/ 	.word	0x00000000


	//----- nvinfo : EIATTR_CBANK_PARAM_SIZE
	.align		4
.L_255:
        /*00a4*/ 	.byte	0x03, 0x19
        /*00a6*/ 	.short	0x002c


	//----- nvinfo : EIATTR_PARAM_CBANK
	.align		4
        /*00a8*/ 	.byte	0x04, 0x0a
        /*00aa*/ 	.short	(.L_257 - .L_256)
	.align		4
.L_256:
        /*00ac*/ 	.word	index@(.nv.constant0._Z44dvc_ScaLBL_D3Q7_AAeven_GreyscaleColorDensityPdS_S_S_iii)
        /*00b0*/ 	.short	0x0380
        /*00b2*/ 	.short	0x002c


	//----- nvinfo : EIATTR_SW_WAR
	.align		4
.L_257:
        /*00b4*/ 	.byte	0x04, 0x36
        /*00b6*/ 	.short	(.L_259 - .L_258)
.L_258:
        /*00b8*/ 	.word	0x00000008
.L_259:


//--------------------- .nv.info._Z43dvc_ScaLBL_D3Q7_AAodd_GreyscaleColorDensityPiPdS0_S0_S0_iii --------------------------
	.section	.nv.info._Z43dvc_ScaLBL_D3Q7_AAodd_GreyscaleColorDensityPiPdS0_S0_S0_iii,"",@"SHT_CUDA_INFO"
	.sectionflags	@""
	.align	4


	//----- nvinfo : EIATTR_CUDA_API_VERSION
	.align		4
        /*0000*/ 	.byte	0x04, 0x37
        /*0002*/ 	.short	(.L_261 - .L_260)
.L_260:
        /*0004*/ 	.word	0x00000082


	//----- nvinfo : EIATTR_KPARAM_INFO
	.align		4
.L_261:
        /*0008*/ 	.byte	0x04, 0x17
        /*000a*/ 	.short	(.L_263 - .L_262)
.L_262:
        /*000c*/ 	.word	0x00000000
        /*0010*/ 	.short	0x0007
        /*0012*/ 	.short	0x0030
        /*0014*/ 	.byte	0x00, 0xf0, 0x11, 0x00


	//----- nvinfo : EIATTR_KPARAM_INFO
	.align		4
.L_263:
        /*0018*/ 	.byte	0x04, 0x17
        /*001a*/ 	.short	(.L_265 - .L_264)
.L_264:
        /*001c*/ 	.word	0x00000000
        /*0020*/ 	.short	0x0006
        /*0022*/ 	.short	0x002c
        /*0024*/ 	.byte	0x00, 0xf0, 0x11, 0x00


	//----- nvinfo : EIATTR_KPARAM_INFO
	.align		4
.L_265:
        /*0028*/ 	.byte	0x04, 0x17
        /*002a*/ 	.short	(.L_267 - .L_266)
.L_266:
        /*002c*/ 	.word	0x00000000
        /*0030*/ 	.short	0x0005
        /*0032*/ 	.short	0x0028
        /*0034*/ 	.byte	0x00, 0xf0, 0x11, 0x00


	//----- nvinfo : EIATTR_KPARAM_INFO
	.align		4
.L_267:
        /*0038*/ 	.byte	0x04, 0x17
        /*003a*/ 	.short	(.L_269 - .L_268)
.L_268:
        /*003c*/ 	.word	0x00000000
        /*0040*/ 	.short	0x0004
        /*0042*/ 	.short	0x0020
        /*0044*/ 	.byte	0x00, 0xf5, 0x21, 0x00


	//----- nvinfo : EIATTR_KPARAM_INFO
	.align		4
.L_269:
        /*0048*/ 	.byte	0x04, 0x17
        /*004a*/ 	.short	(.L_271 - .L_270)
.L_270:
        /*004c*/ 	.word	0x00000000
        /*0050*/ 	.short	0x0003
        /*0052*/ 	.short	0x0018
        /*0054*/ 	.byte	0x00, 0xf5, 0x21, 0x00


	//----- nvinfo : EIATTR_KPARAM_INFO
	.align		4
.L_271:
        /*0058*/ 	.byte	0x04, 0x17
        /*005a*/ 	.short	(.L_273 - .L_272)
.L_272:
        /*005c*/ 	.word	0x00000000
        /*0060*/ 	.short	0x0002
        /*0062*/ 	.short	0x0010
        /*0064*/ 	.byte	0x00, 0xf5, 0x21, 0x00


	//----- nvinfo : EIATTR_KPARAM_INFO
	.align		4
.L_273:
        /*0068*/ 	.byte	0x04, 0x17
        /*006a*/ 	.short	(.L_275 - .L_274)
.L_274:
        /*006c*/ 	.word	0x00000000
        /*0070*/ 	.short	0x0001
        /*0072*/ 	.short	0x0008
        /*0074*/ 	.byte	0x00, 0xf5, 0x21, 0x00


	//----- nvinfo : EIATTR_KPARAM_INFO
	.align		4
.L_275:
        /*0078*/ 	.byte	0x04, 0x17
        /*007a*/ 	.short	(.L_277 - .L_276)
.L_276:
        /*007c*/ 	.word	0x00000000
        /*0080*/ 	.short	0x0000
        /*0082*/ 	.short	0x0000
        /*0084*/ 	.byte	0x00, 0xf5, 0x21, 0x00


	//----- nvinfo : EIATTR_SPARSE_MMA_MASK
	.align		4
.L_277:
        /*0088*/ 	.byte	0x03, 0x50
        /*008a*/ 	.short	0x0000


	//----- nvinfo : EIATTR_MAXREG_COUNT
	.align		4
        /*008c*/ 	.byte	0x03, 0x1b
        /*008e*/ 	.short	0x00ff


	//----- nvinfo : EIATTR_MERCURY_ISA_VERSION
	.align		4
        /*0090*/ 	.byte	0x03, 0x5f
        /*0092*/ 	.short	0x0101


	//----- nvinfo : EIATTR_VRC_CTA_INIT_COUNT
	.align		4
        /*0094*/ 	.byte	0x02, 0x4a
	.zero		1
	.zero		1


	//----- nvinfo : EIATTR_EXIT_INSTR_OFFSETS
	.align		4
        /*0098*/ 	.byte	0x04, 0x1c
        /*009a*/ 	.short	(.L_279 - .L_278)


	//   ....[0]....
.L_278:
        /*009c*/ 	.word	0x00000030


	//   ....[1]....
        /*00a0*/ 	.word	0x00000a60


	//   ....[2]....
        /*00a4*/ 	.word	0x00000ac0


	//   ....[3]....
        /*00a8*/ 	.word	0x00000ee0


	//----- nvinfo : EIATTR_CRS_STACK_SIZE
	.align		4
.L_279:
        /*00ac*/ 	.byte	0x04, 0x1e
        /*00ae*/ 	.short	(.L_281 - .L_280)
.L_280:
        /*00b0*/ 	.word	0x00000000


	//----- nvinfo : EIATTR_CBANK_PARAM_SIZE
	.align		4
.L_281:
        /*00b4*/ 	.byte	0x03, 0x19
        /*00b6*/ 	.short	0x0034


	//----- nvinfo : EIATTR_PARAM_CBANK
	.align		4
        /*00b8*/ 	.byte	0x04, 0x0a
        /*00ba*/ 	.short	(.L_283 - .L_282)
	.align		4
.L_282:
        /*00bc*/ 	.word	index@(.nv.constant0._Z43dvc_ScaLBL_D3Q7_AAodd_GreyscaleColorDensityPiPdS0_S0_S0_iii)
        /*00c0*/ 	.short	0x0380
        /*00c2*/ 	.short	0x0034


	//----- nvinfo : EIATTR_SW_WAR
	.align		4
.L_283:
        /*00c4*/ 	.byte	0x04, 0x36
        /*00c6*/ 	.short	(.L_285 - .L_284)
.L_284:
        /*00c8*/ 	.word	0x00000008
.L_285:


//--------------------- .nv.info._Z34dvc_ScaLBL_D3Q7_GreyColorIMRT_InitPdS_S_dddddiii --------------------------
	.section	.nv.info._Z34dvc_ScaLBL_D3Q7_GreyColorIMRT_InitPdS_S_dddddiii,"",@"SHT_CUDA_INFO"
	.sectionflags	@""
	.align	4


	//----- nvinfo : EIATTR_CUDA_API_VERSION
	.align		4
        /*0000*/ 	.byte	0x04, 0x37
        /*0002*/ 	.short	(.L_287 - .L_286)
.L_286:
        /*0004*/ 	.word	0x00000082


	//----- nvinfo : EIATTR_KPARAM_INFO
	.align		4
.L_287:
        /*0008*/ 	.byte	0x04, 0x17
        /*000a*/ 	.short	(.L_289 - .L_288)
.L_288:
        /*000c*/ 	.word	0x00000000
        /*0010*/ 	.short	0x000a
        /*0012*/ 	.short	0x0048
        /*0014*/ 	.byte	0x00, 0xf0, 0x11, 0x00


	//----- nvinfo : EIATTR_KPARAM_INFO
	.align		4
.L_289:
        /*0018*/ 	.byte	0x04, 0x17
        /*001a*/ 	.short	(.L_291 - .L_290)
.L_290:
        /*001c*/ 	.word	0x00000000
        /*0020*/ 	.short	0x0009
        /*0022*/ 	.short	0x0044
        /*0024*/ 	.byte	0x00, 0xf0, 0x11, 0x00


	//----- nvinfo : EIATTR_KPARAM_INFO
	.align		4
.L_291:
        /*0028*/ 	.byte	0x04, 0x17
        /*002a*/ 	.short	(.L_293 - .L_292)
.L_292:
        /*002c*/ 	.word	0x00000000
        /*0030*/ 	.short	0x0008
        /*0032*/ 	.short	0x0040
        /*0034*/ 	.byte	0x00, 0xf0, 0x11, 0x00


	//----- nvinfo : EIATTR_KPARAM_INFO
	.align		4
.L_293:
        /*0038*/ 	.byte	0x04, 0x17
        /*003a*/ 	.short	(.L_295 - .L_294)
.L_294:
        /*003c*/ 	.word	0x00000000
        /*0040*/ 	.short	0x0007
        /*0042*/ 	.short	0x0038
        /*0044*/ 	.byte	0x00, 0xf0, 0x21, 0x00


	//----- nvinfo : EIATTR_KPARAM_INFO
	.align		4
.L_295:
        /*0048*/ 	.byte	0x04, 0x17
        /*004a*/ 	.short	(.L_297 - .L_296)
.L_296:
        /*004c*/ 	.word	0x00000000
        /*0050*/ 	.short	0x0006
        /*0052*/ 	.short	0x0030
        /*0054*/ 	.byte	0x00, 0xf0, 0x21, 0x00


	//----- nvinfo : EIATTR_KPARAM_INFO
	.align		4
.L_297:
        /*0058*/ 	.byte	0x04, 0x17
        /*005a*/ 	.short	(.L_299 - .L_298)
.L_298:
        /*005c*/ 	.word	0x00000000
        /*0060*/ 	.short	0x0005
        /*0062*/ 	.short	0x0028
        /*0064*/ 	.byte	0x00, 0xf0, 0x21, 0x00


	//----- nvinfo : EIATTR_KPARAM_INFO
	.align		4
.L_299:
        /*0068*/ 	.byte	0x04, 0x17
        /*006a*/ 	.short	(.L_301 - .L_300)
.L_300:
        /*006c*/ 	.word	0x00000000
        /*0070*/ 	.short	0x0004
        /*0072*/ 	.short	0x0020
        /*0074*/ 	.byte	0x00, 0xf0, 0x21, 0x00


	//----- nvinfo : EIATTR_KPARAM_INFO
	.align		4
.L_301:
        /*0078*/ 	.byte	0x04, 0x17
        /*007a*/ 	.short	(.L_303 - .L_302)
.L_302:
        /*007c*/ 	.word	0x00000000
        /*0080*/ 	.short	0x0003
        /*0082*/ 	.short	0x0018
        /*0084*/ 	.byte	0x00, 0xf0, 0x21, 0x00


	//----- nvinfo : EIATTR_KPARAM_INFO
	.align		4
.L_303:
        /*0088*/ 	.byte	0x04, 0x17
        /*008a*/ 	.short	(.L_305 - .L_304)
.L_304:
        /*008c*/ 	.word	0x00000000
        /*0090*/ 	.short	0x0002
        /*0092*/ 	.short	0x0010
        /*0094*/ 	.byte	0x00, 0xf5, 0x21, 0x00


	//----- nvinfo : EIATTR_KPARAM_INFO
	.align		4
.L_305:
        /*0098*/ 	.byte	0x04, 0x17
        /*009a*/ 	.short	(.L_307 - .L_306)
.L_306:
        /*009c*/ 	.word	0x00000000
        /*00a0*/ 	.short	0x0001
        /*00a2*/ 	.short	0x0008
        /*00a4*/ 	.byte	0x00, 0xf5, 0x21, 0x00


	//----- nvinfo : EIATTR_KPARAM_INFO
	.align		4
.L_307:
        /*00a8*/ 	.byte	0x04, 0x17
        /*00aa*/ 	.short	(.L_309 - .L_308)
.L_308:
        /*00ac*/ 	.word	0x00000000
        /*00b0*/ 	.short	0x0000
        /*00b2*/ 	.short	0x0000
        /*00b4*/ 	.byte	0x00, 0xf5, 0x21, 0x00


	//----- nvinfo : EIATTR_SPARSE_MMA_MASK
	.align		4
.L_309:
        /*00b8*/ 	.byte	0x03, 0x50
        /*00ba*/ 	.short	0x0000


	//----- nvinfo : EIATTR_MAXREG_COUNT
	.align		4
        /*00bc*/ 	.byte	0x03, 0x1b
        /*00be*/ 	.short	0x00ff


	//----- nvinfo : EIATTR_MERCURY_ISA_VERSION
	.align		4
        /*00c0*/ 	.byte	0x03, 0x5f
        /*00c2*/ 	.short	0x0101


	//----- nvinfo : EIATTR_VRC_CTA_INIT_COUNT
	.align		4
        /*00c4*/ 	.byte	0x02, 0x4a
	.zero		1
	.zero		1


	//----- nvinfo : EIATTR_EXIT_INSTR_OFFSETS
	.align		4
        /*00c8*/ 	.byte	0x04, 0x1c
        /*00ca*/ 	.short	(.L_311 - .L_310)


	//   ....[0]....
.L_310:
        /*00cc*/ 	.word	0x00000030


	//   ....[1]....
        /*00d0*/ 	.word	0x00000870


	//   ....[2]....
        /*00d4*/ 	.word	0x000008f0


	//   ....[3]....
        /*00d8*/ 	.word	0x00000ba0


	//----- nvinfo : EIATTR_CRS_STACK_SIZE
	.align		4
.L_311:
        /*00dc*/ 	.byte	0x04, 0x1e
        /*00de*/ 	.short	(.L_313 - .L_312)
.L_312:
        /*00e0*/ 	.word	0x00000000


	//----- nvinfo : EIATTR_CBANK_PARAM_SIZE
	.align		4
.L_313:
        /*00e4*/ 	.byte	0x03, 0x19
        /*00e6*/ 	.short	0x004c


	//----- nvinfo : EIATTR_PARAM_CBANK
	.align		4
        /*00e8*/ 	.byte	0x04, 0x0a
        /*00ea*/ 	.short	(.L_315 - .L_314)
	.align		4
.L_314:
        /*00ec*/ 	.word	index@(.nv.constant0._Z34dvc_ScaLBL_D3Q7_GreyColorIMRT_InitPdS_S_dddddiii)
        /*00f0*/ 	.short	0x0380
        /*00f2*/ 	.short	0x004c


	//----- nvinfo : EIATTR_SW_WAR
	.align		4
.L_315:
        /*00f4*/ 	.byte	0x04, 0x36
        /*00f6*/ 	.short	(.L_317 - .L_316)
.L_316:
        /*00f8*/ 	.word	0x00000008
.L_317:


//--------------------- .nv.info._Z35dvc_ScaLBL_D3Q19_GreyColorIMRT_InitPdS_ddi --------------------------
	.section	.nv.info._Z35dvc_ScaLBL_D3Q19_GreyColorIMRT_InitPdS_ddi,"",@"SHT_CUDA_INFO"
	.sectionflags	@""
	.align	4


	//----- nvinfo : EIATTR_CUDA_API_VERSION
	.align		4
        /*0000*/ 	.byte	0x04, 0x37
        /*0002*/ 	.short	(.L_319 - .L_318)
.L_318:
        /*0004*/ 	.word	0x00000082


	//----- nvinfo : EIATTR_KPARAM_INFO
	.align		4
.L_319:
        /*0008*/ 	.byte	0x04, 0x17
        /*000a*/ 	.short	(.L_321 - .L_320)
.L_320:
        /*000c*/ 	.word	0x00000000
        /*0010*/ 	.short	0x0004
        /*0012*/ 	.short	0x0020
        /*0014*/ 	.byte	0x00, 0xf0, 0x11, 0x00


	//----- nvinfo : EIATTR_KPARAM_INFO
	.align		4
.L_321:
        /*0018*/ 	.byte	0x04, 0x17
        /*001a*/ 	.short	(.L_323 - .L_322)
.L_322:
        /*001c*/ 	.word	0x00000000
        /*0020*/ 	.short	0x0003
        /*0022*/ 	.short	0x0018
        /*0024*/ 	.byte	0x00, 0xf0, 0x21, 0x00


	//----- nvinfo : EIATTR_KPARAM_INFO
	.align		4
.L_323:
        /*0028*/ 	.byte	0x04, 0x17
        /*002a*/ 	.short	(.L_325 - .L_324)
.L_324:
        /*002c*/ 	.word	0x00000000
        /*0030*/ 	.short	0x0002
        /*0032*/ 	.short	0x0010
        /*0034*/ 	.byte	0x00, 0xf0, 0x21, 0x00


	//----- nvinfo : EIATTR_KPARAM_INFO
	.align		4
.L_325:
        /*0038*/ 	.byte	0x04, 0x17
        /*003a*/ 	.short	(.L_327 - .L_326)
.L_326:
        /*003c*/ 	.word	0x00000000
        /*0040*/ 	.short	0x0001
        /*0042*/ 	.short	0x0008
        /*0044*/ 	.byte	0x00, 0xf5, 0x21, 0x00


	//----- nvinfo : EIATTR_KPARAM_INFO
	.align		4
.L_327:
        /*0048*/ 	.byte	0x04, 0x17
        /*004a*/ 	.short	(.L_329 - .L_328)
.L_328:
        /*004c*/ 	.word	0x00000000
        /*0050*/ 	.short	0x0000
        /*0052*/ 	.short	0x0000
        /*0054*/ 	.byte	0x00, 0xf5, 0x21, 0x00


	//----- nvinfo : EIATTR_SPARSE_MMA_MASK
	.align		4
.L_329:
        /*0058*/ 	.byte	0x03, 0x50
        /*005a*/ 	.short	0x0000


	//----- nvinfo : EIATTR_MAXREG_COUNT
	.align		4
        /*005c*/ 	.byte	0x03, 0x1b
        /*005e*/ 	.short	0x00ff


	//----- nvinfo : EIATTR_MERCURY_ISA_VERSION
	.align		4
        /*0060*/ 	.byte	0x03, 0x5f
        /*0062*/ 	.short	0x0101


	//----- nvinfo : EIATTR_VRC_CTA_INIT_COUNT
	.align		4
        /*0064*/ 	.byte	0x02, 0x4a
	.zero		1
	.zero		1


	//----- nvinfo : EIATTR_EXIT_INSTR_OFFSETS
	.align		4
        /*0068*/ 	.byte	0x04, 0x1c
        /*006a*/ 	.short	(.L_331 - .L_330)


	//   ....[0]....
.L_330:
        /*006c*/ 	.word	0x00000030


	//   ....[1]....
        /*0070*/ 	.word	0x00000660


	//----- nvinfo : EIATTR_CRS_STACK_SIZE
	.align		4
.L_331:
        /*0074*/ 	.byte	0x04, 0x1e
        /*0076*/ 	.short	(.L_333 - .L_332)
.L_332:
        /*0078*/ 	.word	0x00000000


	//----- nvinfo : EIATTR_CBANK_PARAM_SIZE
	.align		4
.L_333:
        /*007c*/ 	.byte	0x03, 0x19
        /*007e*/ 	.short	0x0024


	//----- nvinfo : EIATTR_PARAM_CBANK
	.align		4
        /*0080*/ 	.byte	0x04, 0x0a
        /*0082*/ 	.short	(.L_335 - .L_334)
	.align		4
.L_334:
        /*0084*/ 	.word	index@(.nv.constant0._Z35dvc_ScaLBL_D3Q19_GreyColorIMRT_InitPdS_ddi)
        /*0088*/ 	.short	0x0380
        /*008a*/ 	.short	0x0024


	//----- nvinfo : EIATTR_SW_WAR
	.align		4
.L_335:
        /*008c*/ 	.byte	0x04, 0x36
        /*008e*/ 	.short	(.L_337 - .L_336)
.L_336:
        /*0090*/ 	.word	0x00000008
.L_337:


//--------------------- .nv.info._Z42dvc_ScaLBL_D3Q19_AAeven_GreyscaleColorChemPdS_S_S_S_iiiddddddddddddddS_S_S_S_S_S_S_ --------------------------
	.section	.nv.info._Z42dvc_ScaLBL_D3Q19_AAeven_GreyscaleColorChemPdS_S_S_S_iiiddddddddddddddS_S_S_S_S_S_S_,"",@"SHT_CUDA_INFO"
	.sectionflags	@""
	.align	4


	//----- nvinfo : EIATTR_CUDA_API_VERSION
	.align		4
        /*0000*/ 	.byte	0x04, 0x37
        /*0002*/ 	.short	(.L_339 - .L_338)
.L_338:
        /*0004*/ 	.word	0x00000082


	//----- nvinfo : EIATTR_KPARAM_INFO
	.align		4
.L_339:
        /*0008*/ 	.byte	0x04, 0x17
        /*000a*/ 	.short	(.L_341 - .L_340)
.L_340:
        /*000c*/ 	.word	0x00000000
        /*0010*/ 	.short	0x001c
        /*0012*/ 	.short	0x00d8
        /*0014*/ 	.byte	0x00, 0xf5, 0x21, 0x00


	//----- nvinfo : EIATTR_KPARAM_INFO
	.align		4
.L_341:
        /*0018*/ 	.byte	0x04, 0x17
        /*001a*/ 	.short	(.L_343 - .L_342)
.L_342:
        /*001c*/ 	.word	0x00000000
        /*0020*/ 	.short	0x001b
        /*0022*/ 	.short	0x00d0
        /*0024*/ 	.byte	0x00, 0xf5, 0x21, 0x00


	//----- nvinfo : EIATTR_KPARAM_INFO
	.align		4
.L_343:
        /*0028*/ 	.byte	0x04, 0x17
        /*002a*/ 	.short	(.L_345 - .L_344)
.L_344:
        /*002c*/ 	.word	0x00000000
        /*0030*/ 	.short	0x001a
        /*0032*/ 	.short	0x00c8
        /*0034*/ 	.byte	0x00, 0xf5, 0x21, 0x00


	//----- nvinfo : EIATTR_KPARAM_INFO
	.align		4
.L_345:
        /*0038*/ 	.byte	0x04, 0x17
        /*003a*/ 	.short	(.L_347 - .L_346)
.L_346:
        /*003c*/ 	.word	0x00000000
        /*0040*/ 	.short	0x0019
        /*0042*/ 	.short	0x00c0
        /*0044*/ 	.byte	0x00, 0xf5, 0x21, 0x00


	//----- nvinfo : EIATTR_KPARAM_INFO
	.align		4
.L_347:
        /*0048*/ 	.byte	0x04, 0x17
        /*004a*/ 	.short	(.L_349 - .L_348)
.L_348:
        /*004c*/ 	.word	0x00000000
        /*0050*/ 	.short	0x0018
        /*0052*/ 	.short	0x00b8
        /*0054*/ 	.byte	0x00, 0xf5, 0x21, 0x00


	//----- nvinfo : EIATTR_KPARAM_INFO
	.align		4
.L_349:
        /*0058*/ 	.byte	0x04, 0x17
        /*005a*/ 	.short	(.L_351 - .L_350)
.L_350:
        /*005c*/ 	.word	0x00000000
        /*0060*/ 	.short	0x0017
        /*0062*/ 	.short	0x00b0
        /*0064*/ 	.byte	0x00, 0xf5, 0x21, 0x00


	//----- nvinfo : EIATTR_KPARAM_INFO
	.align		4
.L_351:
        /*0068*/ 	.byte	0x04, 0x17
        /*006a*/ 	.short	(.L_353 - .L_352)
.L_352:
        /*006c*/ 	.word	0x00000000
        /*0070*/ 	.short	0x0016
        /*0072*/ 	.short	0x00a8
        /*0074*/ 	.byte	0x00, 0xf5, 0x21, 0x00


	//----- nvinfo : EIATTR_KPARAM_INFO
	.align		4
.L_353:
        /*0078*/ 	.byte	0x04, 0x17
        /*007a*/ 	.short	(.L_355 - .L_354)
.L_354:
        /*007c*/ 	.word	0x00000000
        /*0080*/ 	.short	0x0015
        /*0082*/ 	.short	0x00a0
        /*0084*/ 	.byte	0x00, 0xf0, 0x21, 0x00


	//----- nvinfo : EIATTR_KPARAM_INFO
	.align		4
.L_355:
        /*0088*/ 	.byte	0x04, 0x17
        /*008a*/ 	.short	(.L_357 - .L_356)
.L_356:
        /*008c*/ 	.word	0x00000000
        /*0090*/ 	.short	0x0014
        /*0092*/ 	.short	0x0098
        /*0094*/ 	.byte	0x00, 0xf0, 0x21, 0x00


	//----- nvinfo : EIATTR_KPARAM_INFO
	.align		4
.L_357:
        /*0098*/ 	.byte	0x04, 0x17
        /*009a*/ 	.short	(.L_359 - .L_358)
.L_358:
        /*009c*/ 	.word	0x00000000
        /*00a0*/ 	.short	0x0013
        /*00a2*/ 	.short	0x0090
        /*00a4*/ 	.byte	0x00, 0xf0, 0x21, 0x00


	//----- nvinfo : EIATTR_KPARAM_INFO
	.align		4
.L_359:
        /*00a8*/ 	.byte	0x04, 0x17
        /*00aa*/ 	.short	(.L_361 - .L_360)
.L_360:
        /*00ac*/ 	.word	0x00000000
        /*00b0*/ 	.short	0x0012
        /*00b2*/ 	.short	0x0088
        /*00b4*/ 	.byte	0x00, 0xf0, 0x21, 0x00


	//----- nvinfo : EIATTR_KPARAM_INFO
	.align		4
.L_361:
        /*00b8*/ 	.byte	0x04, 0x17
        /*00ba*/ 	.short	(.L_363 - .L_362)
.L_362:
        /*00bc*/ 	.word	0x00000000
        /*00c0*/ 	.short	0x0011
        /*00c2*/ 	.short	0x0080
        /*00c4*/ 	.byte	0x00, 0xf0, 0x21, 0x00


	//----- nvinfo : EIATTR_KPARAM_INFO
	.align		4
.L_363:
        /*00c8*/ 	.byte	0x04, 0x17
        /*00ca*/ 	.short	(.L_365 - .L_364)
.L_364:
        /*00cc*/ 	.word	0x00000000
        /*00d0*/ 	.short	0x0010
        /*00d2*/ 	.short	0x0078
        /*00d4*/ 	.byte	0x00, 0xf0, 0x21, 0x00


	//----- nvinfo : EIATTR_KPARAM_INFO
	.align		4
.L_365:
        /*00d8*/ 	.byte	0x04, 0x17
        /*00da*/ 	.short	(.L_367 - .L_366)
.L_366:
        /*00dc*/ 	.word	0x00000000
        /*00e0*/ 	.short	0x000f
        /*00e2*/ 	.short	0x0070
        /*00e4*/ 	.byte	0x00, 0xf0, 0x21, 0x00


	//----- nvinfo : EIATTR_KPARAM_INFO
	.align		4
.L_367:
        /*00e8*/ 	.byte	0x04, 0x17
        /*00ea*/ 	.short	(.L_369 - .L_368)
.L_368:
        /*00ec*/ 	.word	0x00000000
        /*00f0*/ 	.short	0x000e
        /*00f2*/ 	.short	0x0068
        /*00f4*/ 	.byte	0x00, 0xf0, 0x21, 0x00


	//----- nvinfo : EIATTR_KPARAM_INFO
	.align		4
.L_369:
        /*00f8*/ 	.byte	0x04, 0x17
        /*00fa*/ 	.short	(.L_371 - .L_370)
.L_370:
        /*00fc*/ 	.word	0x00000000
        /*0100*/ 	.short	0x000d
        /*0102*/ 	.short	0x0060
        /*0104*/ 	.byte	0x00, 0xf0, 0x21, 0x00


	//----- nvinfo : EIATTR_KPARAM_INFO
	.align		4
.L_371:
        /*0108*/ 	.byte	0x04, 0x17
        /*010a*/ 	.short	(.L_373 - .L_372)
.L_372:
        /*010c*/ 	.word	0x00000000
        /*0110*/ 	.short	0x000c
        /*0112*/ 	.short	0x0058
        /*0114*/ 	.byte	0x00, 0xf0, 0x21, 0x00


	//----- nvinfo : EIATTR_KPARAM_INFO
	.align		4
.L_373:
        /*0118*/ 	.byte	0x04, 0x17
        /*011a*/ 	.short	(.L_375 - .L_374)
.L_374:
        /*011c*/ 	.word	0x00000000
        /*0120*/ 	.short	0x000b
        /*0122*/ 	.short	0x0050
        /*0124*/ 	.byte	0x00, 0xf0, 0x21, 0x00


	//----- nvinfo : EIATTR_KPARAM_INFO
	.align		4
.L_375:
        /*0128*/ 	.byte	0x04, 0x17
        /*012a*/ 	.short	(.L_377 - .L_376)
.L_376:
        /*012c*/ 	.word	0x00000000
        /*0130*/ 	.short	0x000a
        /*0132*/ 	.short	0x0048
        /*0134*/ 	.byte	0x00, 0xf0, 0x21, 0x00


	//----- nvinfo : EIATTR_KPARAM_INFO
	.align		4
.L_377:
        /*0138*/ 	.byte	0x04, 0x17
        /*013a*/ 	.short	(.L_379 - .L_378)
.L_378:
        /*013c*/ 	.word	0x00000000
        /*0140*/ 	.short	0x0009
        /*0142*/ 	.short	0x0040
        /*0144*/ 	.byte	0x00, 0xf0, 0x21, 0x00


	//----- nvinfo : EIATTR_KPARAM_INFO
	.align		4
.L_379:
        /*0148*/ 	.byte	0x04, 0x17
        /*014a*/ 	.short	(.L_381 - .L_380)
.L_380:
        /*014c*/ 	.word	0x00000000
        /*0150*/ 	.short	0x0008
        /*0152*/ 	.short	0x0038
        /*0154*/ 	.byte	0x00, 0xf0, 0x21, 0x00


	//----- nvinfo : EIATTR_KPARAM_INFO
	.align		4
.L_381:
        /*0158*/ 	.byte	0x04, 0x17
        /*015a*/ 	.short	(.L_383 - .L_382)
.L_382:
        /*015c*/ 	.word	0x00000000
        /*0160*/ 	.short	0x0007
        /*0162*/ 	.short	0x0030
        /*0164*/ 	.byte	0x00, 0xf0, 0x11, 0x00


	//----- nvinfo : EIATTR_KPARAM_INFO
	.align		4
.L_383:
        /*0168*/ 	.byte	0x04, 0x17
        /*016a*/ 	.short	(.L_385 - .L_384)
.L_384:
        /*016c*/ 	.word	0x00000000
        /*0170*/ 	.short	0x0006
        /*0172*/ 	.short	0x002c
        /*0174*/ 	.byte	0x00, 0xf0, 0x11, 0x00


	//----- nvinfo : EIATTR_KPARAM_INFO
	.align		4
.L_385:
        /*0178*/ 	.byte	0x04, 0x17
        /*017a*/ 	.short	(.L_387 - .L_386)
.L_386:
        /*017c*/ 	.word	0x00000000
        /*0180*/ 	.short	0x0005
        /*0182*/ 	.short	0x0028
        /*0184*/ 	.byte	0x00, 0xf0, 0x11, 0x00


	//----- nvinfo : EIATTR_KPARAM_INFO
	.align		4
.L_387:
        /*0188*/ 	.byte	0x04, 0x17
        /*018a*/ 	.short	(.L_389 - .L_388)
.L_388:
        /*018c*/ 	.word	0x00000000
        /*0190*/ 	.short	0x0004
        /*0192*/ 	.short	0x0020
        /*0194*/ 	.byte	0x00, 0xf5, 0x21, 0x00


	//----- nvinfo : EIATTR_KPARAM_INFO
	.align		4
.L_389:
        /*0198*/ 	.byte	0x04, 0x17
        /*019a*/ 	.short	(.L_391 - .L_390)
.L_390:
        /*019c*/ 	.word	0x00000000
        /*01a0*/ 	.short	0x0003
        /*01a2*/ 	.short	0x0018
        /*01a4*/ 	.byte	0x00, 0xf5, 0x21, 0x00


	//----- nvinfo : EIATTR_KPARAM_INFO
	.align		4
.L_391:
        /*01a8*/ 	.byte	0x04, 0x17
        /*01aa*/ 	.short	(.L_393 - .L_392)
.L_392:
        /*01ac*/ 	.word	0x00000000
        /*01b0*/ 	.short	0x0002
        /*01b2*/ 	.short	0x0010
        /*01b4*/ 	.byte	0x00, 0xf5, 0x21, 0x00


	//----- nvinfo : EIATTR_KPARAM_INFO
	.align		4
.L_393:
        /*01b8*/ 	.byte	0x04, 0x17
        /*01ba*/ 	.short	(.L_395 - .L_394)
.L_394:
        /*01bc*/ 	.word	0x00000000
        /*01c0*/ 	.short	0x0001
        /*01c2*/ 	.short	0x0008
        /*01c4*/ 	.byte	0x00, 0xf5, 0x21, 0x00


	//----- nvinfo : EIATTR_KPARAM_INFO
	.align		4
.L_395:
        /*01c8*/ 	.byte	0x04, 0x17
        /*01ca*/ 	.short	(.L_397 - .L_396)
.L_396:
        /*01cc*/ 	.word	0x00000000
        /*01d0*/ 	.short	0x0000
        /*01d2*/ 	.short	0x0000
        /*01d4*/ 	.byte	0x00, 0xf5, 0x21, 0x00


	//----- nvinfo : EIATTR_SPARSE_MMA_MASK
	.align		4
.L_397:
        /*01d8*/ 	.byte	0x03, 0x50
        /*01da*/ 	.short	0x0000


	//----- nvinfo : EIATTR_MAXREG_COUNT
	.align		4
        /*01dc*/ 	.byte	0x03, 0x1b
        /*01de*/ 	.short	0x00ff


	//----- nvinfo : EIATTR_MERCURY_ISA_VERSION
	.align		4
        /*01e0*/ 	.byte	0x03, 0x5f
        /*01e2*/ 	.short	0x0101


	//----- nvinfo : EIATTR_VRC_CTA_INIT_COUNT
	.align		4
        /*01e4*/ 	.byte	0x02, 0x4a
	.zero		1
	.zero		1


	//----- nvinfo : EIATTR_EXIT_INSTR_OFFSETS
	.align		4
        /*01e8*/ 	.byte	0x04, 0x1c
        /*01ea*/ 	.short	(.L_399 - .L_398)


	//   ....[0]....
.L_398:
        /*01ec*/ 	.word	0x00000030


	//   ....[1]....
        /*01f0*/ 	.word	0x00005ac0


	//----- nvinfo : EIATTR_CRS_STACK_SIZE
	.align		4
.L_399:
        /*01f4*/ 	.byte	0x04, 0x1e
        /*01f6*/ 	.short	(.L_401 - .L_400)
.L_400:
        /*01f8*/ 	.word	0x00000000


	//----- nvinfo : EIATTR_CBANK_PARAM_SIZE
	.align		4
.L_401:
        /*01fc*/ 	.byte	0x03, 0x19
        /*01fe*/ 	.short	0x00e0


	//----- nvinfo : EIATTR_PARAM_CBANK
	.align		4
        /*0200*/ 	.byte	0x04, 0x0a
        /*0202*/ 	.short	(.L_403 - .L_402)
	.align		4
.L_402:
        /*0204*/ 	.word	index@(.nv.constant0._Z42dvc_ScaLBL_D3Q19_AAeven_GreyscaleColorChemPdS_S_S_S_iiiddddddddddddddS_S_S_S_S_S_S_)
        /*0208*/ 	.short	0x0380
        /*020a*/ 	.short	0x00e0


	//----- nvinfo : EIATTR_SW_WAR
	.align		4
.L_403:
        /*020c*/ 	.byte	0x04, 0x36
        /*020e*/ 	.short	(.L_405 - .L_404)
.L_404:
        /*0210*/ 	.word	0x00000008
.L_405:


//--------------------- .nv.info._Z41dvc_ScaLBL_D3Q19_AAodd_GreyscaleColorChemPiPdS0_S0_S0_S0_iiiddddddddddddddS0_S0_S0_S0_S0_S0_S0_ --------------------------
	.section	.nv.info._Z41dvc_ScaLBL_D3Q19_AAodd_GreyscaleColorChemPiPdS0_S0_S0_S0_iiiddddddddddddddS0_S0_S0_S0_S0_S0_S0_,"",@"SHT_CUDA_INFO"
	.sectionflags	@""
	.align	4


	//----- nvinfo : EIATTR_CUDA_API_VERSION
	.align		4
        /*0000*/ 	.byte	0x04, 0x37
        /*0002*/ 	.short	(.L_407 - .L_406)
.L_406:
        /*0004*/ 	.word	0x00000082


	//----- nvinfo : EIATTR_KPARAM_INFO
	.align		4
.L_407:
        /*0008*/ 	.byte	0x04, 0x17
        /*000a*/ 	.short	(.L_409 - .L_408)
.L_408:
        /*000c*/ 	.word	0x00000000
        /*0010*/ 	.short	0x001d
        /*0012*/ 	.short	0x00e0
        /*0014*/ 	.byte	0x00, 0xf5, 0x21, 0x00


	//----- nvinfo : EIATTR_KPARAM_INFO
	.align		4
.L_409:
        /*0018*/ 	.byte	0x04, 0x17
        /*001a*/ 	.short	(.L_411 - .L_410)
.L_410:
        /*001c*/ 	.word	0x00000000
        /*0020*/ 	.short	0x001c
        /*0022*/ 	.short	0x00d8
        /*0024*/ 	.byte	0x00, 0xf5, 0x21, 0x00


	//----- nvinfo : EIATTR_KPARAM_INFO
	.align		4
.L_411:
        /*0028*/ 	.byte	0x04, 0x17
        /*002a*/ 	.short	(.L_413 - .L_412)
.L_412:
        /*002c*/ 	.word	0x00000000
        /*0030*/ 	.short	0x001b
        /*0032*/ 	.short	0x00d0
        /*0034*/ 	.byte	0x00, 0xf5, 0x21, 0x00


	//----- nvinfo : EIATTR_KPARAM_INFO
	.align		4
.L_413:
        /*0038*/ 	.byte	0x04, 0x17
        /*003a*/ 	.short	(.L_415 - .L_414)
.L_414:
        /*003c*/ 	.word	0x00000000
        /*0040*/ 	.short	0x001a
        /*0042*/ 	.short	0x00c8
        /*0044*/ 	.byte	0x00, 0xf5, 0x21, 0x00


	//----- nvinfo : EIATTR_KPARAM_INFO
	.align		4
.L_415:
        /*0048*/ 	.byte	0x04, 0x17
        /*004a*/ 	.short	(.L_417 - .L_416)
.L_416:
        /*004c*/ 	.word	0x00000000
        /*0050*/ 	.short	0x0019
        /*0052*/ 	.short	0x00c0
        /*0054*/ 	.byte	0x00, 0xf5, 0x21, 0x00


	//----- nvinfo : EIATTR_KPARAM_INFO
	.align		4
.L_417:
        /*0058*/ 	.byte	0x04, 0x17
        /*005a*/ 	.short	(.L_419 - .L_418)
.L_418:
        /*005c*/ 	.word	0x00000000
        /*0060*/ 	.short	0x0018
        /*0062*/ 	.short	0x00b8
        /*0064*/ 	.byte	0x00, 0xf5, 0x21, 0x00


	//----- nvinfo : EIATTR_KPARAM_INFO
	.align		4
.L_419:
        /*0068*/ 	.byte	0x04, 0x17
        /*006a*/ 	.short	(.L_421 - .L_420)
.L_420:
        /*006c*/ 	.word	0x00000000
        /*0070*/ 	.short	0x0017
        /*0072*/ 	.short	0x00b0
        /*0074*/ 	.byte	0x00, 0xf5, 0x21, 0x00


	//----- nvinfo : EIATTR_KPARAM_INFO
	.align		4
.L_421:
        /*0078*/ 	.byte	0x04, 0x17
        /*007a*/ 	.short	(.L_423 - .L_422)
.L_422:
        /*007c*/ 	.word	0x00000000
        /*0080*/ 	.short	0x0016
        /*0082*/ 	.short	0x00a8
        /*0084*/ 	.byte	0x00, 0xf0, 0x21, 0x00


	//----- nvinfo : EIATTR_KPARAM_INFO
	.align		4
.L_423:
        /*0088*/ 	.byte	0x04, 0x17
        /*008a*/ 	.short	(.L_425 - .L_424)
.L_424:
        /*008c*/ 	.word	0x00000000
        /*0090*/ 	.short	0x0015
        /*0092*/ 	.short	0x00a0
        /*0094*/ 	.byte	0x00, 0xf0, 0x21, 0x00


	//----- nvinfo : EIATTR_KPARAM_INFO
	.align		4
.L_425:
        /*0098*/ 	.byte	0x04, 0x17
        /*009a*/ 	.short	(.L_427 - .L_426)
.L_426:
        /*009c*/ 	.word	0x00000000
        /*00a0*/ 	.short	0x0014
        /*00a2*/ 	.short	0x0098
        /*00a4*/ 	.byte	0x00, 0xf0, 0x21, 0x00


	//----- nvinfo : EIATTR_KPARAM_INFO
	.align		4
.L_427:
        /*00a8*/ 	.byte	0x04, 0x17
        /*00aa*/ 	.short	(.L_429 - .L_428)
.L_428:
        /*00ac*/ 	.word	0x00000000
        /*00b0*/ 	.short	0x0013
        /*00b2*/ 	.short	0x0090
        /*00b4*/ 	.byte	0x00, 0xf0, 0x21, 0x00


	//----- nvinfo : EIATTR_KPARAM_INFO
	.align		4
.L_429:
        /*00b8*/ 	.byte	0x04, 0x17
        /*00ba*/ 	.short	(.L_431 - .L_430)
.L_430:
        /*00bc*/ 	.word	0x00000000
        /*00c0*/ 	.short	0x0012
        /*00c2*/ 	.short	0x0088
        /*00c4*/ 	.byte	0x00, 0xf0, 0x21, 0x00


	//----- nvinfo : EIATTR_KPARAM_INFO
	.align		4
.L_431:
        /*00c8*/ 	.byte	0x04, 0x17
        /*00ca*/ 	.short	(.L_433 - .L_432)
.L_432:
        /*00cc*/ 	.word	0x00000000
        /*00d0*/ 	.short	0x0011
        /*00d2*/ 	.short	0x0080
        /*00d4*/ 	.byte	0x00, 0xf0, 0x21, 0x00


	//----- nvinfo : EIATTR_KPARAM_INFO
	.align		4
.L_433:
        /*00d8*/ 	.byte	0x04, 0x17
        /*00da*/ 	.short	(.L_435 - .L_434)
.L_434:
        /*00dc*/ 	.word	0x00000000
        /*00e0*/ 	.short	0x0010
        /*00e2*/ 	.short	0x0078
        /*00e4*/ 	.byte	0x00, 0xf0, 0x21, 0x00


	//----- nvinfo : EIATTR_KPARAM_INFO
	.align		4
.L_435:
        /*00e8*/ 	.byte	0x04, 0x17
        /*00ea*/ 	.short	(.L_437 - .L_436)
.L_436:
        /*00ec*/ 	.word	0x00000000
        /*00f0*/ 	.short	0x000f
        /*00f2*/ 	.short	0x0070
        /*00f4*/ 	.byte	0x00, 0xf0, 0x21, 0x00


	//----- nvinfo : EIATTR_KPARAM_INFO
	.align		4
.L_437:
        /*00f8*/ 	.byte	0x04, 0x17
        /*00fa*/ 	.short	(.L_439 - .L_438)
.L_438:
        /*00fc*/ 	.word	0x00000000
        /*0100*/ 	.short	0x000e
        /*0102*/ 	.short	0x0068
        /*0104*/ 	.byte	0x00, 0xf0, 0x21, 0x00


	//----- nvinfo : EIATTR_KPARAM_INFO
	.align		4
.L_439:
        /*0108*/ 	.byte	0x04, 0x17
        /*010a*/ 	.short	(.L_441 - .L_440)
.L_440:
        /*010c*/ 	.word	0x00000000
        /*0110*/ 	.short	0x000d
        /*0112*/ 	.short	0x0060
        /*0114*/ 	.byte	0x00, 0xf0, 0x21, 0x00


	//----- nvinfo : EIATTR_KPARAM_INFO
	.align		4
.L_441:
        /*0118*/ 	.byte	0x04, 0x17
        /*011a*/ 	.short	(.L_443 - .L_442)
.L_442:
        /*011c*/ 	.word	0x00000000
        /*0120*/ 	.short	0x000c
        /*0122*/ 	.short	0x0058
        /*0124*/ 	.byte	0x00, 0xf0, 0x21, 0x00


	//----- nvinfo : EIATTR_KPARAM_INFO
	.align		4
.L_443:
        /*0128*/ 	.byte	0x04, 0x17
        /*012a*/ 	.short	(.L_445 - .L_444)
.L_444:
        /*012c*/ 	.word	0x00000000
        /*0130*/ 	.short	0x000b
        /*0132*/ 	.short	0x0050
        /*0134*/ 	.byte	0x00, 0xf0, 0x21, 0x00


	//----- nvinfo : EIATTR_KPARAM_INFO
	.align		4
.L_445:
        /*0138*/ 	.byte	0x04, 0x17
        /*013a*/ 	.short	(.L_447 - .L_446)
.L_446:
        /*013c*/ 	.word	0x00000000
        /*0140*/ 	.short	0x000a
        /*0142*/ 	.short	0x0048
        /*0144*/ 	.byte	0x00, 0xf0, 0x21, 0x00


	//----- nvinfo : EIATTR_KPARAM_INFO
	.align		4
.L_447:
        /*0148*/ 	.byte	0x04, 0x17
        /*014a*/ 	.short	(.L_449 - .L_448)
.L_448:
        /*014c*/ 	.word	0x00000000
        /*0150*/ 	.short	0x0009
        /*0152*/ 	.short	0x0040
        /*0154*/ 	.byte	0x00, 0xf0, 0x21, 0x00


	//----- nvinfo : EIATTR_KPARAM_INFO
	.align		4
.L_449:
        /*0158*/ 	.byte	0x04, 0x17
        /*015a*/ 	.short	(.L_451 - .L_450)
.L_450:
        /*015c*/ 	.word	0x00000000
        /*0160*/ 	.short	0x0008
        /*0162*/ 	.short	0x0038
        /*0164*/ 	.byte	0x00, 0xf0, 0x11, 0x00


	//----- nvinfo : EIATTR_KPARAM_INFO
	.align		4
.L_451:
        /*0168*/ 	.byte	0x04, 0x17
        /*016a*/ 	.short	(.L_453 - .L_452)
.L_452:
        /*016c*/ 	.word	0x00000000
        /*0170*/ 	.short	0x0007
        /*0172*/ 	.short	0x0034
        /*0174*/ 	.byte	0x00, 0xf0, 0x11, 0x00


	//----- nvinfo : EIATTR_KPARAM_INFO
	.align		4
.L_453:
        /*0178*/ 	.byte	0x04, 0x17
        /*017a*/ 	.short	(.L_455 - .L_454)
.L_454:
        /*017c*/ 	.word	0x00000000
        /*0180*/ 	.short	0x0006
        /*0182*/ 	.short	0x0030
        /*0184*/ 	.byte	0x00, 0xf0, 0x11, 0x00


	//----- nvinfo : EIATTR_KPARAM_INFO
	.align		4
.L_455:
        /*0188*/ 	.byte	0x04, 0x17
        /*018a*/ 	.short	(.L_457 - .L_456)
.L_456:
        /*018c*/ 	.word	0x00000000
        /*0190*/ 	.short	0x0005
        /*0192*/ 	.short	0x0028
        /*0194*/ 	.byte	0x00, 0xf5, 0x21, 0x00


	//----- nvinfo : EIATTR_KPARAM_INFO
	.align		4
.L_457:
        /*0198*/ 	.byte	0x04, 0x17
        /*019a*/ 	.short	(.L_459 - .L_458)
.L_458:
        /*019c*/ 	.word	0x00000000
        /*01a0*/ 	.short	0x0004
        /*01a2*/ 	.short	0x0020
        /*01a4*/ 	.byte	0x00, 0xf5, 0x21, 0x00


	//----- nvinfo : EIATTR_KPARAM_INFO
	.align		4
.L_459:
        /*01a8*/ 	.byte	0x04, 0x17
        /*01aa*/ 	.short	(.L_461 - .L_460)
.L_460:
        /*01ac*/ 	.word	0x00000000
        /*01b0*/ 	.short	0x0003
        /*01b2*/ 	.short	0x0018
        /*01b4*/ 	.byte	0x00, 0xf5, 0x21, 0x00


	//----- nvinfo : EIATTR_KPARAM_INFO
	.align		4
.L_461:
        /*01b8*/ 	.byte	0x04, 0x17
        /*01ba*/ 	.short	(.L_463 - .L_462)
.L_462:
        /*01bc*/ 	.word	0x00000000
        /*01c0*/ 	.short	0x0002
        /*01c2*/ 	.short	0x0010
        /*01c4*/ 	.byte	0x00, 0xf5, 0x21, 0x00


	//----- nvinfo : EIATTR_KPARAM_INFO
	.align		4
.L_463:
        /*01c8*/ 	.byte	0x04, 0x17
        /*01ca*/ 	.short	(.L_465 - .L_464)
.L_464:
        /*01cc*/ 	.word	0x00000000
        /*01d0*/ 	.short	0x0001
        /*01d2*/ 	.short	0x0008
        /*01d4*/ 	.byte	0x00, 0xf5, 0x21, 0x00


	//----- nvinfo : EIATTR_KPARAM_INFO
	.align		4
.L_465:
        /*01d8*/ 	.byte	0x04, 0x17
        /*01da*/ 	.short	(.L_467 - .L_466)
.L_466:
        /*01dc*/ 	.word	0x00000000
        /*01e0*/ 	.short	0x0000
        /*01e2*/ 	.short	0x0000
        /*01e4*/ 	.byte	0x00, 0xf5, 0x21, 0x00


	//----- nvinfo : EIATTR_SPARSE_MMA_MASK
	.align		4
.L_467:
        /*01e8*/ 	.byte	0x03, 0x50
        /*01ea*/ 	.short	0x0000


	//----- nvinfo : EIATTR_MAXREG_COUNT
	.align		4
        /*01ec*/ 	.byte	0x03, 0x1b
        /*01ee*/ 	.short	0x00ff


	//----- nvinfo : EIATTR_MERCURY_ISA_VERSION
	.align		4
        /*01f0*/ 	.byte	0x03, 0x5f
        /*01f2*/ 	.short	0x0101


	//----- nvinfo : EIATTR_VRC_CTA_INIT_COUNT
	.align		4
        /*01f4*/ 	.byte	0x02, 0x4a
	.zero		1
	.zero		1


	//----- nvinfo : EIATTR_EXIT_INSTR_OFFSETS
	.align		4
        /*01f8*/ 	.byte	0x04, 0x1c
        /*01fa*/ 	.short	(.L_469 - .L_468)


	//   ....[0]....
.L_468:
        /*01fc*/ 	.word	0x00000030


	//   ....[1]....
        /*0200*/ 	.word	0x00005eb0


	//----- nvinfo : EIATTR_CRS_STACK_SIZE
	.align		4
.L_469:
        /*0204*/ 	.byte	0x04, 0x1e
        /*0206*/ 	.short	(.L_471 - .L_470)
.L_470:
        /*0208*/ 	.word	0x00000000


	//----- nvinfo : EIATTR_CBANK_PARAM_SIZE
	.align		4
.L_471:
        /*020c*/ 	.byte	0x03, 0x19
        /*020e*/ 	.short	0x00e8


	//----- nvinfo : EIATTR_PARAM_CBANK
	.align		4
        /*0210*/ 	.byte	0x04, 0x0a
        /*0212*/ 	.short	(.L_473 - .L_472)
	.align		4
.L_472:
        /*0214*/ 	.word	index@(.nv.constant0._Z41dvc_ScaLBL_D3Q19_AAodd_GreyscaleColorChemPiPdS0_S0_S0_S0_iiiddddddddddddddS0_S0_S0_S0_S0_S0_S0_)
        /*0218*/ 	.short	0x0380
        /*021a*/ 	.short	0x00e8


	//----- nvinfo : EIATTR_SW_WAR
	.align		4
.L_473:
        /*021c*/ 	.byte	0x04, 0x36
        /*021e*/ 	.short	(.L_475 - .L_474)
.L_474:
        /*0220*/ 	.word	0x00000008
.L_475:


//--------------------- .nv.info._Z37dvc_ScaLBL_D3Q19_AAodd_GreyscaleColorPiPdS0_S0_S0_S0_S0_S0_iiiddddddddddS0_S0_S0_S0_ --------------------------
	.section	.nv.info._Z37dvc_ScaLBL_D3Q19_AAodd_GreyscaleColorPiPdS0_S0_S0_S0_S0_S0_iiiddddddddddS0_S0_S0_S0_,"",@"SHT_CUDA_INFO"
	.sectionflags	@""
	.align	4


	//----- nvinfo : EIATTR_CUDA_API_VERSION
	.align		4
        /*0000*/ 	.byte	0x04, 0x37
        /*0002*/ 	.short	(.L_477 - .L_476)
.L_476:
        /*0004*/ 	.word	0x00000082


	//----- nvinfo : EIATTR_KPARAM_INFO
	.align		4
.L_477:
        /*0008*/ 	.byte	0x04, 0x17
        /*000a*/ 	.short	(.L_479 - .L_478)
.L_478:
        /*000c*/ 	.word	0x00000000
        /*0010*/ 	.short	0x0018
        /*0012*/ 	.short	0x00b8
        /*0014*/ 	.byte	0x00, 0xf5, 0x21, 0x00


	//----- nvinfo : EIATTR_KPARAM_INFO
	.align		4
.L_479:
        /*0018*/ 	.byte	0x04, 0x17
        /*001a*/ 	.short	(.L_481 - .L_480)
.L_480:
        /*001c*/ 	.word	0x00000000
        /*0020*/ 	.short	0x0017
        /*0022*/ 	.short	0x00b0
        /*0024*/ 	.byte	0x00, 0xf5, 0x21, 0x00


	//----- nvinfo : EIATTR_KPARAM_INFO
	.align		4
.L_481:
        /*0028*/ 	.byte	0x04, 0x17
        /*002a*/ 	.short	(.L_483 - .L_482)
.L_482:
        /*002c*/ 	.word	0x00000000
        /*0030*/ 	.short	0x0016
        /*0032*/ 	.short	0x00a8
        /*0034*/ 	.byte	0x00, 0xf5, 0x21, 0x00


	//----- nvinfo : EIATTR_KPARAM_INFO
	.align		4
.L_483:
        /*0038*/ 	.byte	0x04, 0x17
        /*003a*/ 	.short	(.L_485 - .L_484)
.L_484:
        /*003c*/ 	.word	0x00000000
        /*0040*/ 	.short	0x0015
        /*0042*/ 	.short	0x00a0
        /*0044*/ 	.byte	0x00, 0xf5, 0x21, 0x00


	//----- nvinfo : EIATTR_KPARAM_INFO
	.align		4
.L_485:
        /*0048*/ 	.byte	0x04, 0x17
        /*004a*/ 	.short	(.L_487 - .L_486)
.L_486:
        /*004c*/ 	.word	0x00000000
        /*0050*/ 	.short	0x0014
        /*0052*/ 	.short	0x0098
        /*0054*/ 	.byte	0x00, 0xf0, 0x21, 0x00


	//----- nvinfo : EIATTR_KPARAM_INFO
	.align		4
.L_487:
        /*0058*/ 	.byte	0x04, 0x17
        /*005a*/ 	.short	(.L_489 - .L_488)
.L_488:
        /*005c*/ 	.word	0x00000000
        /*0060*/ 	.short	0x0013
        /*0062*/ 	.short	0x0090
        /*0064*/ 	.byte	0x00, 0xf0, 0x21, 0x00


	//----- nvinfo : EIATTR_KPARAM_INFO
	.align		4
.L_489:
        /*0068*/ 	.byte	0x04, 0x17
        /*006a*/ 	.short	(.L_491 - .L_490)
.L_490:
        /*006c*/ 	.word	0x00000000
        /*0070*/ 	.short	0x0012
        /*0072*/ 	.short	0x0088
        /*0074*/ 	.byte	0x00, 0xf0, 0x21, 0x00


	//----- nvinfo : EIATTR_KPARAM_INFO
	.align		4
.L_491:
        /*0078*/ 	.byte	0x04, 0x17
        /*007a*/ 	.short	(.L_493 - .L_492)
.L_492:
        /*007c*/ 	.word	0x00000000
        /*0080*/ 	.short	0x0011
        /*0082*/ 	.short	0x0080
        /*0084*/ 	.byte	0x00, 0xf0, 0x21, 0x00


	//----- nvinfo : EIATTR_KPARAM_INFO
	.align		4
.L_493:
        /*0088*/ 	.byte	0x04, 0x17
        /*008a*/ 	.short	(.L_495 - .L_494)
.L_494:
        /*008c*/ 	.word	0x00000000
        /*0090*/ 	.short	0x0010
        /*0092*/ 	.short	0x0078
        /*0094*/ 	.byte	0x00, 0xf0, 0x21, 0x00


	//----- nvinfo : EIATTR_KPARAM_INFO
	.align		4
.L_495:
        /*0098*/ 	.byte	0x04, 0x17
        /*009a*/ 	.short	(.L_497 - .L_496)
.L_496:
        /*009c*/ 	.word	0x00000000
        /*00a0*/ 	.short	0x000f
        /*00a2*/ 	.short	0x0070
        /*00a4*/ 	.byte	0x00, 0xf0, 0x21, 0x00


	//----- nvinfo : EIATTR_KPARAM_INFO
	.align		4
.L_497:
        /*00a8*/ 	.byte	0x04, 0x17
        /*00aa*/ 	.short	(.L_499 - .L_498)
.L_498:
        /*00ac*/ 	.word	0x00000000
        /*00b0*/ 	.short	0x000e
        /*00b2*/ 	.short	0x0068
        /*00b4*/ 	.byte	0x00, 0xf0, 0x21, 0x00


	//----- nvinfo : EIATTR_KPARAM_INFO
	.align		4
.L_499:
        /*00b8*/ 	.byte	0x04, 0x17
        /*00ba*/ 	.short	(.L_501 - .L_500)
.L_500:
        /*00bc*/ 	.word	0x00000000
        /*00c0*/ 	.short	0x000d
        /*00c2*/ 	.short	0x0060
        /*00c4*/ 	.byte	0x00, 0xf0, 0x21, 0x00


	//----- nvinfo : EIATTR_KPARAM_INFO
	.align		4
.L_501:
        /*00c8*/ 	.byte	0x04, 0x17
        /*00ca*/ 	.short	(.L_503 - .L_502)
.L_502:
        /*00cc*/ 	.word	0x00000000
        /*00d0*/ 	.short	0x000c
        /*00d2*/ 	.short	0x0058
        /*00d4*/ 	.byte	0x00, 0xf0, 0x21, 0x00


	//----- nvinfo : EIATTR_KPARAM_INFO
	.align		4
.L_503:
        /*00d8*/ 	.byte	0x04, 0x17
        /*00da*/ 	.short	(.L_505 - .L_504)
.L_504:
        /*00dc*/ 	.word	0x00000000
        /*00e0*/ 	.short	0x000b
        /*00e2*/ 	.short	0x0050
        /*00e4*/ 	.byte	0x00, 0xf0, 0x21, 0x00


	//----- nvinfo : EIATTR_KPARAM_INFO
	.align		4
.L_505:
        /*00e8*/ 	.byte	0x04, 0x17
        /*00ea*/ 	.short	(.L_507 - .L_506)
.L_506:
        /*00ec*/ 	.word	0x00000000
        /*00f0*/ 	.short	0x000a
        /*00f2*/ 	.short	0x0048
        /*00f4*/ 	.byte	0x00, 0xf0, 0x11, 0x00


	//----- nvinfo : EIATTR_KPARAM_INFO
	.align		4
.L_507:
        /*00f8*/ 	.byte	0x04, 0x17
        /*00fa*/ 	.short	(.L_509 - .L_508)
.L_508:
        /*00fc*/ 	.word	0x00000000
        /*0100*/ 	.short	0x0009
        /*0102*/ 	.short	0x0044
        /*0104*/ 	.byte	0x00, 0xf0, 0x11, 0x00


	//----- nvinfo : EIATTR_KPARAM_INFO
	.align		4
.L_509:
        /*0108*/ 	.byte	0x04, 0x17
        /*010a*/ 	.short	(.L_511 - .L_510)
.L_510:
        /*010c*/ 	.word	0x00000000
        /*0110*/ 	.short	0x0008
        /*0112*/ 	.short	0x0040
        /*0114*/ 	.byte	0x00, 0xf0, 0x11, 0x00


	//----- nvinfo : EIATTR_KPARAM_INFO
	.align		4
.L_511:
        /*0118*/ 	.byte	0x04, 0x17
        /*011a*/ 	.short	(.L_513 - .L_512)
.L_512:
        /*011c*/ 	.word	0x00000000
        /*0120*/ 	.short	0x0007
        /*0122*/ 	.short	0x0038
        /*0124*/ 	.byte	0x00, 0xf5, 0x21, 0x00


	//----- nvinfo : EIATTR_KPARAM_INFO
	.align		4
.L_513:
        /*0128*/ 	.byte	0x04, 0x17
        /*012a*/ 	.short	(.L_515 - .L_514)
.L_514:
        /*012c*/ 	.word	0x00000000
        /*0130*/ 	.short	0x0006
        /*0132*/ 	.short	0x0030
        /*0134*/ 	.byte	0x00, 0xf5, 0x21, 0x00


	//----- nvinfo : EIATTR_KPARAM_INFO
	.align		4
.L_515:
        /*0138*/ 	.byte	0x04, 0x17
        /*013a*/ 	.short	(.L_517 - .L_516)
.L_516:
        /*013c*/ 	.word	0x00000000
        /*0140*/ 	.short	0x0005
        /*0142*/ 	.short	0x0028
        /*0144*/ 	.byte	0x00, 0xf5, 0x21, 0x00


	//----- nvinfo : EIATTR_KPARAM_INFO
	.align		4
.L_517:
        /*0148*/ 	.byte	0x04, 0x17
        /*014a*/ 	.short	(.L_519 - .L_518)
.L_518:
        /*014c*/ 	.word	0x00000000
        /*0150*/ 	.short	0x0004
        /*0152*/ 	.short	0x0020
        /*0154*/ 	.byte	0x00, 0xf5, 0x21, 0x00


	//----- nvinfo : EIATTR_KPARAM_INFO
	.align		4
.L_519:
        /*0158*/ 	.byte	0x04, 0x17
        /*015a*/ 	.short	(.L_521 - .L_520)
.L_520:
        /*015c*/ 	.word	0x00000000
        /*0160*/ 	.short	0x0003
        /*0162*/ 	.short	0x0018
        /*0164*/ 	.byte	0x00, 0xf5, 0x21, 0x00


	//----- nvinfo : EIATTR_KPARAM_INFO
	.align		4
.L_521:
        /*0168*/ 	.byte	0x04, 0x17
        /*016a*/ 	.short	(.L_523 - .L_522)
.L_522:
        /*016c*/ 	.word	0x00000000
        /*0170*/ 	.short	0x0002
        /*0172*/ 	.short	0x0010
        /*0174*/ 	.byte	0x00, 0xf5, 0x21, 0x00


	//----- nvinfo : EIATTR_KPARAM_INFO
	.align		4
.L_523:
        /*0178*/ 	.byte	0x04, 0x17
        /*017a*/ 	.short	(.L_525 - .L_524)
.L_524:
        /*017c*/ 	.word	0x00000000
        /*0180*/ 	.short	0x0001
        /*0182*/ 	.short	0x0008
        /*0184*/ 	.byte	0x00, 0xf5, 0x21, 0x00


	//----- nvinfo : EIATTR_KPARAM_INFO
	.align		4
.L_525:
        /*0188*/ 	.byte	0x04, 0x17
        /*018a*/ 	.short	(.L_527 - .L_526)
.L_526:
        /*018c*/ 	.word	0x00000000
        /*0190*/ 	.short	0x0000
        /*0192*/ 	.short	0x0000
        /*0194*/ 	.byte	0x00, 0xf5, 0x21, 0x00


	//----- nvinfo : EIATTR_SPARSE_MMA_MASK
	.align		4
.L_527:
        /*0198*/ 	.byte	0x03, 0x50
        /*019a*/ 	.short	0x0000


	//----- nvinfo : EIATTR_MAXREG_COUNT
	.align		4
        /*019c*/ 	.byte	0x03, 0x1b
        /*019e*/ 	.short	0x00ff


	//----- nvinfo : EIATTR_MERCURY_ISA_VERSION
	.align		4
        /*01a0*/ 	.byte	0x03, 0x5f
        /*01a2*/ 	.short	0x0101


	//----- nvinfo : EIATTR_VRC_CTA_INIT_COUNT
	.align		4
        /*01a4*/ 	.byte	0x02, 0x4a
	.zero		1
	.zero		1


	//----- nvinfo : EIATTR_EXIT_INSTR_OFFSETS
	.align		4
        /*01a8*/ 	.byte	0x04, 0x1c
        /*01aa*/ 	.short	(.L_529 - .L_528)


	//   ....[0]....
.L_528:
        /*01ac*/ 	.word	0x00000030


	//   ....[1]....
        /*01b0*/ 	.word	0x00006fa0


	//----- nvinfo : EIATTR_CRS_STACK_SIZE
	.align		4
.L_529:
        /*01b4*/ 	.byte	0x04, 0x1e
        /*01b6*/ 	.short	(.L_531 - .L_530)
.L_530:
        /*01b8*/ 	.word	0x00000000


	//----- nvinfo : EIATTR_CBANK_PARAM_SIZE
	.align		4
.L_531:
        /*01bc*/ 	.byte	0x03, 0x19
        /*01be*/ 	.short	0x00c0


	//----- nvinfo : EIATTR_PARAM_CBANK
	.align		4
        /*01c0*/ 	.byte	0x04, 0x0a
        /*01c2*/ 	.short	(.L_533 - .L_532)
	.align		4
.L_532:
        /*01c4*/ 	.word	index@(.nv.constant0._Z37dvc_ScaLBL_D3Q19_AAodd_GreyscaleColorPiPdS0_S0_S0_S0_S0_S0_iiiddddddddddS0_S0_S0_S0_)
        /*01c8*/ 	.short	0x0380
        /*01ca*/ 	.short	0x00c0


	//----- nvinfo : EIATTR_SW_WAR
	.align		4
.L_533:
        /*01cc*/ 	.byte	0x04, 0x36
        /*01ce*/ 	.short	(.L_535 - .L_534)
.L_534:
        /*01d0*/ 	.word	0x00000008
.L_535:


//--------------------- .nv.info._Z38dvc_ScaLBL_D3Q19_AAeven_GreyscaleColorPdS_S_S_S_S_S_iiiddddddddddS_S_S_S_ --------------------------
	.section	.nv.info._Z38dvc_ScaLBL_D3Q19_AAeven_GreyscaleColorPdS_S_S_S_S_S_iiiddddddddddS_S_S_S_,"",@"SHT_CUDA_INFO"
	.sectionflags	@""
	.align	4


	//----- nvinfo : EIATTR_CUDA_API_VERSION
	.align		4
        /*0000*/ 	.byte	0x04, 0x37
        /*0002*/ 	.short	(.L_537 - .L_536)
.L_536:
        /*0004*/ 	.word	0x00000082


	//----- nvinfo : EIATTR_KPARAM_INFO
	.align		4
.L_537:
        /*0008*/ 	.byte	0x04, 0x17
        /*000a*/ 	.short	(.L_539 - .L_538)
.L_538:
        /*000c*/ 	.word	0x00000000
        /*0010*/ 	.short	0x0017
        /*0012*/ 	.short	0x00b0
        /*0014*/ 	.byte	0x00, 0xf5, 0x21, 0x00


	//----- nvinfo : EIATTR_KPARAM_INFO
	.align		4
.L_539:
        /*0018*/ 	.byte	0x04, 0x17
        /*001a*/ 	.short	(.L_541 - .L_540)
.L_540:
        /*001c*/ 	.word	0x00000000
        /*0020*/ 	.short	0x0016
        /*0022*/ 	.short	0x00a8
        /*0024*/ 	.byte	0x00, 0xf5, 0x21, 0x00


	//----- nvinfo : EIATTR_KPARAM_INFO
	.align		4
.L_541:
        /*0028*/ 	.byte	0x04, 0x17
        /*002a*/ 	.short	(.L_543 - .L_542)
.L_542:
        /*002c*/ 	.word	0x00000000
        /*0030*/ 	.short	0x0015
        /*0032*/ 	.short	0x00a0
        /*0034*/ 	.byte	0x00, 0xf5, 0x21, 0x00


	//----- nvinfo : EIATTR_KPARAM_INFO
	.align		4
.L_543:
        /*0038*/ 	.byte	0x04, 0x17
        /*003a*/ 	.short	(.L_545 - .L_544)
.L_544:
        /*003c*/ 	.word	0x00000000
        /*0040*/ 	.short	0x0014
        /*0042*/ 	.short	0x0098
        /*0044*/ 	.byte	0x00, 0xf5, 0x21, 0x00


	//----- nvinfo : EIATTR_KPARAM_INFO
	.align		4
.L_545:
        /*0048*/ 	.byte	0x04, 0x17
        /*004a*/ 	.short	(.L_547 - .L_546)
.L_546:
        /*004c*/ 	.word	0x00000000
        /*0050*/ 	.short	0x0013
        /*0052*/ 	.short	0x0090
        /*0054*/ 	.byte	0x00, 0xf0, 0x21, 0x00


	//----- nvinfo : EIATTR_KPARAM_INFO
	.align		4
.L_547:
        /*0058*/ 	.byte	0x04, 0x17
        /*005a*/ 	.short	(.L_549 - .L_548)
.L_548:
        /*005c*/ 	.word	0x00000000
        /*0060*/ 	.short	0x0012
        /*0062*/ 	.short	0x0088
        /*0064*/ 	.byte	0x00, 0xf0, 0x21, 0x00


	//----- nvinfo : EIATTR_KPARAM_INFO
	.align		4
.L_549:
        /*0068*/ 	.byte	0x04, 0x17
        /*006a*/ 	.short	(.L_551 - .L_550)
.L_550:
        /*006c*/ 	.word	0x00000000
        /*0070*/ 	.short	0x0011
        /*0072*/ 	.short	0x0080
        /*0074*/ 	.byte	0x00, 0xf0, 0x21, 0x00


	//----- nvinfo : EIATTR_KPARAM_INFO
	.align		4
.L_551:
        /*0078*/ 	.byte	0x04, 0x17
        /*007a*/ 	.short	(.L_553 - .L_552)
.L_552:
        /*007c*/ 	.word	0x00000000
        /*0080*/ 	.short	0x0010
        /*0082*/ 	.short	0x0078
        /*0084*/ 	.byte	0x00, 0xf0, 0x21, 0x00


	//----- nvinfo : EIATTR_KPARAM_INFO
	.align		4
.L_553:
        /*0088*/ 	.byte	0x04, 0x17
        /*008a*/ 	.short	(.L_555 - .L_554)
.L_554:
        /*008c*/ 	.word	0x00000000
        /*0090*/ 	.short	0x000f
        /*0092*/ 	.short	0x0070
        /*0094*/ 	.byte	0x00, 0xf0, 0x21, 0x00


	//----- nvinfo : EIATTR_KPARAM_INFO
	.align		4
.L_555:
        /*0098*/ 	.byte	0x04, 0x17
        /*009a*/ 	.short	(.L_557 - .L_556)
.L_556:
        /*009c*/ 	.word	0x00000000
        /*00a0*/ 	.short	0x000e
        /*00a2*/ 	.short	0x0068
        /*00a4*/ 	.byte	0x00, 0xf0, 0x21, 0x00


	//----- nvinfo : EIATTR_KPARAM_INFO
	.align		4
.L_557:
        /*00a8*/ 	.byte	0x04, 0x17
        /*00aa*/ 	.short	(.L_559 - .L_558)
.L_558:
        /*00ac*/ 	.word	0x00000000
        /*00b0*/ 	.short	0x000d
        /*00b2*/ 	.short	0x0060
        /*00b4*/ 	.byte	0x00, 0xf0, 0x21, 0x00


	//----- nvinfo : EIATTR_KPARAM_INFO
	.align		4
.L_559:
        /*00b8*/ 	.byte	0x04, 0x17
        /*00ba*/ 	.short	(.L_561 - .L_560)
.L_560:
        /*00bc*/ 	.word	0x00000000
        /*00c0*/ 	.short	0x000c
        /*00c2*/ 	.short	0x0058
        /*00c4*/ 	.byte	0x00, 0xf0, 0x21, 0x00


	//----- nvinfo : EIATTR_KPARAM_INFO
	.align		4
.L_561:
        /*00c8*/ 	.byte	0x04, 0x17
        /*00ca*/ 	.short	(.L_563 - .L_562)
.L_562:
        /*00cc*/ 	.word	0x00000000
        /*00d0*/ 	.short	0x000b
        /*00d2*/ 	.short	0x0050
        /*00d4*/ 	.byte	0x00, 0xf0, 0x21, 0x00


	//----- nvinfo : EIATTR_KPARAM_INFO
	.align		4
.L_563:
        /*00d8*/ 	.byte	0x04, 0x17
        /*00da*/ 	.short	(.L_565 - .L_564)
.L_564:
        /*00dc*/ 	.word	0x00000000
        /*00e0*/ 	.short	0x000a
        /*00e2*/ 	.short	0x0048
        /*00e4*/ 	.byte	0x00, 0xf0, 0x21, 0x00


	//----- nvinfo : EIATTR_KPARAM_INFO
	.align		4
.L_565:
        /*00e8*/ 	.byte	0x04, 0x17
        /*00ea*/ 	.short	(.L_567 - .L_566)
.L_566:
        /*00ec*/ 	.word	0x00000000
        /*00f0*/ 	.short	0x0009
        /*00f2*/ 	.short	0x0040
        /*00f4*/ 	.byte	0x00, 0xf0, 0x11, 0x00


	//----- nvinfo : EIATTR_KPARAM_INFO
	.align		4
.L_567:
        /*00f8*/ 	.byte	0x04, 0x17
        /*00fa*/ 	.short	(.L_569 - .L_568)
.L_568:
        /*00fc*/ 	.word	0x00000000
        /*0100*/ 	.short	0x0008
        /*0102*/ 	.short	0x003c
        /*0104*/ 	.byte	0x00, 0xf0, 0x11, 0x00


	//----- nvinfo : EIATTR_KPARAM_INFO
	.align		4
.L_569:
        /*0108*/ 	.byte	0x04, 0x17
        /*010a*/ 	.short	(.L_571 - .L_570)
.L_570:
        /*010c*/ 	.word	0x00000000
        /*0110*/ 	.short	0x0007
        /*0112*/ 	.short	0x0038
        /*0114*/ 	.byte	0x00, 0xf0, 0x11, 0x00


	//----- nvinfo : EIATTR_KPARAM_INFO
	.align		4
.L_571:
        /*0118*/ 	.byte	0x04, 0x17
        /*011a*/ 	.short	(.L_573 - .L_572)
.L_572:
        /*011c*/ 	.word	0x00000000
        /*0120*/ 	.short	0x0006
        /*0122*/ 	.short	0x0030
        /*0124*/ 	.byte	0x00, 0xf5, 0x21, 0x00


	//----- nvinfo : EIATTR_KPARAM_INFO
	.align		4
.L_573:
        /*0128*/ 	.byte	0x04, 0x17
        /*012a*/ 	.short	(.L_575 - .L_574)
.L_574:
        /*012c*/ 	.word	0x00000000
        /*0130*/ 	.short	0x0005
        /*0132*/ 	.short	0x0028
        /*0134*/ 	.byte	0x00, 0xf5, 0x21, 0x00


	//----- nvinfo : EIATTR_KPARAM_INFO
	.align		4
.L_575:
        /*0138*/ 	.byte	0x04, 0x17
        /*013a*/ 	.short	(.L_577 - .L_576)
.L_576:
        /*013c*/ 	.word	0x00000000
        /*0140*/ 	.short	0x0004
        /*0142*/ 	.short	0x0020
        /*0144*/ 	.byte	0x00, 0xf5, 0x21, 0x00


	//----- nvinfo : EIATTR_KPARAM_INFO
	.align		4
.L_577:
        /*0148*/ 	.byte	0x04, 0x17
        /*014a*/ 	.short	(.L_579 - .L_578)
.L_578:
        /*014c*/ 	.word	0x00000000
        /*0150*/ 	.short	0x0003
        /*0152*/ 	.short	0x0018
        /*0154*/ 	.byte	0x00, 0xf5, 0x21, 0x00


	//----- nvinfo : EIATTR_KPARAM_INFO
	.align		4
.L_579:
        /*0158*/ 	.byte	0x04, 0x17
        /*015a*/ 	.short	(.L_581 - .L_580)
.L_580:
        /*015c*/ 	.word	0x00000000
        /*0160*/ 	.short	0x0002
        /*0162*/ 	.short	0x0010
        /*0164*/ 	.byte	0x00, 0xf5, 0x21, 0x00


	//----- nvinfo : EIATTR_KPARAM_INFO
	.align		4
.L_581:
        /*0168*/ 	.byte	0x04, 0x17
        /*016a*/ 	.short	(.L_583 - .L_582)
.L_582:
        /*016c*/ 	.word	0x00000000
        /*0170*/ 	.short	0x0001
        /*0172*/ 	.short	0x0008
        /*0174*/ 	.byte	0x00, 0xf5, 0x21, 0x00


	//----- nvinfo : EIATTR_KPARAM_INFO
	.align		4
.L_583:
        /*0178*/ 	.byte	0x04, 0x17
        /*017a*/ 	.short	(.L_585 - .L_584)
.L_584:
        /*017c*/ 	.word	0x00000000
        /*0180*/ 	.short	0x0000
        /*0182*/ 	.short	0x0000
        /*0184*/ 	.byte	0x00, 0xf5, 0x21, 0x00


	//----- nvinfo : EIATTR_SPARSE_MMA_MASK
	.align		4
.L_585:
        /*0188*/ 	.byte	0x03, 0x50
        /*018a*/ 	.short	0x0000


	//----- nvinfo : EIATTR_MAXREG_COUNT
	.align		4
        /*018c*/ 	.byte	0x03, 0x1b
        /*018e*/ 	.short	0x00ff


	//----- nvinfo : EIATTR_MERCURY_ISA_VERSION
	.align		4
        /*0190*/ 	.byte	0x03, 0x5f
        /*0192*/ 	.short	0x0101


	//----- nvinfo : EIATTR_VRC_CTA_INIT_COUNT
	.align		4
        /*0194*/ 	.byte	0x02, 0x4a
	.zero		1
	.zero		1


	//----- nvinfo : EIATTR_EXIT_INSTR_OFFSETS
	.align		4
        /*0198*/ 	.byte	0x04, 0x1c
        /*019a*/ 	.short	(.L_587 - .L_586)


	//   ....[0]....
.L_586:
        /*019c*/ 	.word	0x00000030


	//   ....[1]....
        /*01a0*/ 	.word	0x00006c30


	//----- nvinfo : EIATTR_CRS_STACK_SIZE
	.align		4
.L_587:
        /*01a4*/ 	.byte	0x04, 0x1e
        /*01a6*/ 	.short	(.L_589 - .L_588)
.L_588:
        /*01a8*/ 	.word	0x00000000


	//----- nvinfo : EIATTR_CBANK_PARAM_SIZE
	.align		4
.L_589:
        /*01ac*/ 	.byte	0x03, 0x19
        /*01ae*/ 	.short	0x00b8


	//----- nvinfo : EIATTR_PARAM_CBANK
	.align		4
        /*01b0*/ 	.byte	0x04, 0x0a
        /*01b2*/ 	.short	(.L_591 - .L_590)
	.align		4
.L_590:
        /*01b4*/ 	.word	index@(.nv.constant0._Z38dvc_ScaLBL_D3Q19_AAeven_GreyscaleColorPdS_S_S_S_S_S_iiiddddddddddS_S_S_S_)
        /*01b8*/ 	.short	0x0380
        /*01ba*/ 	.short	0x00b8


	//----- nvinfo : EIATTR_SW_WAR
	.align		4
.L_591:
        /*01bc*/ 	.byte	0x04, 0x36
        /*01be*/ 	.short	(.L_593 - .L_592)
.L_592:
        /*01c0*/ 	.word	0x00000008
.L_593:


//--------------------- .nv.info._Z40dvc_ScaLBL_D3Q19_GreyscaleColor_PressurePdS_S_S_S_ddi --------------------------
	.section	.nv.info._Z40dvc_ScaLBL_D3Q19_GreyscaleColor_PressurePdS_S_S_S_ddi,"",@"SHT_CUDA_INFO"
	.sectionflags	@""
	.align	4


	//----- nvinfo : EIATTR_CUDA_API_VERSION
	.align		4
        /*0000*/ 	.byte	0x04, 0x37
        /*0002*/ 	.short	(.L_595 - .L_594)
.L_594:
        /*0004*/ 	.word	0x00000082


	//----- nvinfo : EIATTR_KPARAM_INFO
	.align		4
.L_595:
        /*0008*/ 	.byte	0x04, 0x17
        /*000a*/ 	.short	(.L_597 - .L_596)
.L_596:
        /*000c*/ 	.word	0x00000000
        /*0010*/ 	.short	0x0007
        /*0012*/ 	.short	0x0038
        /*0014*/ 	.byte	0x00, 0xf0, 0x11, 0x00


	//----- nvinfo : EIATTR_KPARAM_INFO
	.align		4
.L_597:
        /*0018*/ 	.byte	0x04, 0x17
        /*001a*/ 	.short	(.L_599 - .L_598)
.L_598:
        /*001c*/ 	.word	0x00000000
        /*0020*/ 	.short	0x0006
        /*0022*/ 	.short	0x0030
        /*0024*/ 	.byte	0x00, 0xf0, 0x21, 0x00


	//----- nvinfo : EIATTR_KPARAM_INFO
	.align		4
.L_599:
        /*0028*/ 	.byte	0x04, 0x17
        /*002a*/ 	.short	(.L_601 - .L_600)
.L_600:
        /*002c*/ 	.word	0x00000000
        /*0030*/ 	.short	0x0005
        /*0032*/ 	.short	0x0028
        /*0034*/ 	.byte	0x00, 0xf0, 0x21, 0x00


	//----- nvinfo : EIATTR_KPARAM_INFO
	.align		4
.L_601:
        /*0038*/ 	.byte	0x04, 0x17
        /*003a*/ 	.short	(.L_603 - .L_602)
.L_602:
        /*003c*/ 	.word	0x00000000
        /*0040*/ 	.short	0x0004
        /*0042*/ 	.short	0x0020
        /*0044*/ 	.byte	0x00, 0xf5, 0x21, 0x00


	//----- nvinfo : EIATTR_KPARAM_INFO
	.align		4
.L_603:
        /*0048*/ 	.byte	0x04, 0x17
        /*004a*/ 	.short	(.L_605 - .L_604)
.L_604:
        /*004c*/ 	.word	0x00000000
        /*0050*/ 	.short	0x0003
        /*0052*/ 	.short	0x0018
        /*0054*/ 	.byte	0x00, 0xf5, 0x21, 0x00


	//----- nvinfo : EIATTR_KPARAM_INFO
	.align		4
.L_605:
        /*0058*/ 	.byte	0x04, 0x17
        /*005a*/ 	.short	(.L_607 - .L_606)
.L_606:
        /*005c*/ 	.word	0x00000000
        /*0060*/ 	.short	0x0002
        /*0062*/ 	.short	0x0010
        /*0064*/ 	.byte	0x00, 0xf5, 0x21, 0x00


	//----- nvinfo : EIATTR_KPARAM_INFO
	.align		4
.L_607:
        /*0068*/ 	.byte	0x04, 0x17
        /*006a*/ 	.short	(.L_609 - .L_608)
.L_608:
        /*006c*/ 	.word	0x00000000
        /*0070*/ 	.short	0x0001
        /*0072*/ 	.short	0x0008
        /*0074*/ 	.byte	0x00, 0xf5, 0x21, 0x00


	//----- nvinfo : EIATTR_KPARAM_INFO
	.align		4
.L_609:
        /*0078*/ 	.byte	0x04, 0x17
        /*007a*/ 	.short	(.L_611 - .L_610)
.L_610:
        /*007c*/ 	.word	0x00000000
        /*0080*/ 	.short	0x0000
        /*0082*/ 	.short	0x0000
        /*0084*/ 	.byte	0x00, 0xf5, 0x21, 0x00


	//----- nvinfo : EIATTR_SPARSE_MMA_MASK
	.align		4
.L_611:
        /*0088*/ 	.byte	0x03, 0x50
        /*008a*/ 	.short	0x0000


	//----- nvinfo : EIATTR_MAXREG_COUNT
	.align		4
        /*008c*/ 	.byte	0x03, 0x1b
        /*008e*/ 	.short	0x00ff


	//----- nvinfo : EIATTR_MERCURY_ISA_VERSION
	.align		4
        /*0090*/ 	.byte	0x03, 0x5f
        /*0092*/ 	.short	0x0101


	//----- nvinfo : EIATTR_VRC_CTA_INIT_COUNT
	.align		4
        /*0094*/ 	.byte	0x02, 0x4a
	.zero		1
	.zero		1


	//----- nvinfo : EIATTR_EXIT_INSTR_OFFSETS
	.align		4
        /*0098*/ 	.byte	0x04, 0x1c
        /*009a*/ 	.short	(.L_613 - .L_612)


	//   ....[0]....
.L_612:
        /*009c*/ 	.word	0x00000030


	//   ....[1]....
        /*00a0*/ 	.word	0x00000cf0


	//----- nvinfo : EIATTR_CRS_STACK_SIZE
	.align		4
.L_613:
        /*00a4*/ 	.byte	0x04, 0x1e
        /*00a6*/ 	.short	(.L_615 - .L_614)
.L_614:
        /*00a8*/ 	.word	0x00000000


	//----- nvinfo : EIATTR_CBANK_PARAM_SIZE
	.align		4
.L_615:
        /*00ac*/ 	.byte	0x03, 0x19
        /*00ae*/ 	.short	0x003c


	//----- nvinfo : EIATTR_PARAM_CBANK
	.align		4
        /*00b0*/ 	.byte	0x04, 0x0a
        /*00b2*/ 	.short	(.L_617 - .L_616)
	.align		4
.L_616:
        /*00b4*/ 	.word	index@(.nv.constant0._Z40dvc_ScaLBL_D3Q19_GreyscaleColor_PressurePdS_S_S_S_ddi)
        /*00b8*/ 	.short	0x0380
        /*00ba*/ 	.short	0x003c


	//----- nvinfo : EIATTR_SW_WAR
	.align		4
.L_617:
        /*00bc*/ 	.byte	0x04, 0x36
        /*00be*/ 	.short	(.L_619 - .L_618)
.L_618:
        /*00c0*/ 	.word	0x00000008
.L_619:


//--------------------- .nv.callgraph             --------------------------
	.section	.nv.callgraph,"",@"SHT_CUDA_CALLGRAPH"
	.align	4
	.sectionentsize	8
	.align		4
        /*0000*/ 	.word	0x00000000
	.align		4
        /*0004*/ 	.word	0xffffffff
	.align		4
        /*0008*/ 	.word	0x00000000
	.align		4
        /*000c*/ 	.word	0xfffffffe
	.align		4
        /*0010*/ 	.word	0x00000000
	.align		4
        /*0014*/ 	.word	0xfffffffd
	.align		4
        /*0018*/ 	.word	0x00000000
	.align		4
        /*001c*/ 	.word	0xfffffffc


//--------------------- .text._Z46dvc_ScaLBL_D3Q19_GreyscaleColor_PressureTensorPiPdS0_S0_ddddiii --------------------------
	.section	.text._Z46dvc_ScaLBL_D3Q19_GreyscaleColor_PressureTensorPiPdS0_S0_ddddiii,"ax",@progbits
	.align	128
        .global         _Z46dvc_ScaLBL_D3Q19_GreyscaleColor_PressureTensorPiPdS0_S0_ddddiii
        .type           _Z46dvc_ScaLBL_D3Q19_GreyscaleColor_PressureTensorPiPdS0_S0_ddddiii,@function
        .size           _Z46dvc_ScaLBL_D3Q19_GreyscaleColor_PressureTensorPiPdS0_S0_ddddiii,(.L_x_451 - _Z46dvc_ScaLBL_D3Q19_GreyscaleColor_PressureTensorPiPdS0_S0_ddddiii)
        .other          _Z46dvc_ScaLBL_D3Q19_GreyscaleColor_PressureTensorPiPdS0_S0_ddddiii,@"STO_CUDA_ENTRY STV_DEFAULT"
_Z46dvc_ScaLBL_D3Q19_GreyscaleColor_PressureTensorPiPdS0_S0_ddddiii:
.text._Z46dvc_ScaLBL_D3Q19_GreyscaleColor_PressureTensorPiPdS0_S0_ddddiii:
[----:B------:R-:W-:Y:S08]  /*0000*/  LDC R1, c[0x0][0x37c] ;  /* 0x0000df00ff017b82 */ /* 0x000ff00000000800 */
[----:B------:R-:W0:Y:S08]  /*0010*/  LDC R8, c[0x0][0x3c8] ;  /* 0x0000f200ff087b82 */ /* 0x000e300000000800 */
[----:B------:R-:W1:Y:S01]  /*0020*/  LDC.64 R22, c[0x0][0x3a0] ;  /* 0x0000e800ff167b82 */ /* 0x000e620000000a00 */
[----:B0-----:R-:W-:-:S13]  /*0030*/  ISETP.GE.AND P0, PT, R8, -0x3ffff, PT ;  /* 0xfffc00010800780c */ /* 0x001fda0003f06270 */
[----:B-1----:R-:W-:Y:S05]  /*0040*/  @!P0 EXIT ;  /* 0x000000000000894d */ /* 0x002fea0003800000 */
[----:B------:R-:W0:Y:S01]  /*0050*/  S2UR UR4, SR_CTAID.X ;  /* 0x00000000000479c3 */ /* 0x000e220000002500 */
[----:B------:R-:W1:Y:S01]  /*0060*/  S2R R6, SR_TID.X ;  /* 0x0000000000067919 */ /* 0x000e620000002100 */
[----:B------:R-:W1:Y:S01]  /*0070*/  LDCU UR6, c[0x0][0x3c0] ;  /* 0x00007800ff0677ac */ /* 0x000e620008000800 */
[----:B------:R-:W-:Y:S01]  /*0080*/  SHF.R.S32.HI R4, RZ, 0x1f, R8 ;  /* 0x0000001fff047819 */ /* 0x000fe20000011408 */
[----:B------:R-:W2:Y:S03]  /*0090*/  LDCU UR7, c[0x0][0x3c4] ;  /* 0x00007880ff0777ac */ /* 0x000ea60008000800 */
[----:B------:R-:W-:Y:S01]  /*00a0*/  LEA.HI R4, R4, R8, RZ, 0x12 ;  /* 0x0000000804047211 */ /* 0x000fe200078f90ff */
[----:B------:R-:W0:Y:S01]  /*00b0*/  LDC R0, c[0x0][0x360] ;  /* 0x0000d800ff007b82 */ /* 0x000e220000000800 */
[----:B------:R-:W3:Y:S02]  /*00c0*/  LDCU.128 UR12, c[0x0][0x3b0] ;  /* 0x00007600ff0c77ac */ /* 0x000ee40008000c00 */
[----:B------:R-:W-:-:S05]  /*00d0*/  SHF.R.S32.HI R4, RZ, 0x12, R4 ;  /* 0x00000012ff047819 */ /* 0x000fca0000011404 */
[----:B------:R-:W4:Y:S01]  /*00e0*/  LDC.64 R2, c[0x0][0x3a8] ;  /* 0x0000ea00ff027b82 */ /* 0x000f220000000a00 */
[----:B0-----:R-:W-:Y:S01]  /*00f0*/  IMAD R5, R0, UR4, RZ ;  /* 0x0000000400057c24 */ /* 0x001fe2000f8e02ff */
[----:B------:R-:W0:Y:S01]  /*0100*/  LDCU.64 UR4, c[0x0][0x358] ;  /* 0x00006b00ff0477ac */ /* 0x000e220008000a00 */
[----:B----4-:R-:W-:Y:S02]  /*0110*/  DADD R22, R22, R2 ;  /* 0x0000000016167229 */ /* 0x010fe40000000002 */
[----:B------:R-:W-:Y:S02]  /*0120*/  IMAD R3, R4, R5, R5 ;  /* 0x0000000504037224 */ /* 0x000fe400078e0205 */
[----:B------:R-:W-:-:S03]  /*0130*/  IMAD.MOV R2, RZ, RZ, -R4 ;  /* 0x000000ffff027224 */ /* 0x000fc600078e0a04 */
[----:B-1----:R-:W-:Y:S01]  /*0140*/  IADD3 R3, PT, PT, R3, UR6, R6 ;  /* 0x0000000603037c10 */ /* 0x002fe2000fffe006 */
[----:B------:R-:W-:-:S04]  /*0150*/  DMUL R22, R22, 0.25 ;  /* 0x3fd0000016167828 */ /* 0x000fc80000000000 */
[C-C-:B------:R-:W-:Y:S02]  /*0160*/  IMAD R5, R8.reuse, 0x3, R3.reuse ;  /* 0x0000000308057824 */ /* 0x140fe400078e0203 */
[C-C-:B------:R-:W-:Y:S02]  /*0170*/  IMAD R7, R8.reuse, 0x7, R3.reuse ;  /* 0x0000000708077824 */ /* 0x140fe400078e0203 */
[C-C-:B------:R-:W-:Y:S02]  /*0180*/  IMAD R9, R8.reuse, 0xb, R3.reuse ;  /* 0x0000000b08097824 */ /* 0x140fe400078e0203 */
[C-C-:B------:R-:W-:Y:S02]  /*0190*/  IMAD R11, R8.reuse, 0xf, R3.reuse ;  /* 0x0000000f080b7824 */ /* 0x140fe400078e0203 */
[C-C-:B------:R-:W-:Y:S02]  /*01a0*/  IMAD R13, R8.reuse, 0x5, R3.reuse ;  /* 0x00000005080d7824 */ /* 0x140fe400078e0203 */
[----:B------:R-:W-:-:S02]  /*01b0*/  IMAD R15, R8, 0x9, R3 ;  /* 0x00000009080f7824 */ /* 0x000fc400078e0203 */
[C-C-:B------:R-:W-:Y:S02]  /*01c0*/  IMAD R17, R8.reuse, 0xd, R3.reuse ;  /* 0x0000000d08117824 */ /* 0x140fe400078e0203 */
[----:B------:R-:W-:Y:S02]  /*01d0*/  IMAD R19, R8, 0x11, R3 ;  /* 0x0000001108137824 */ /* 0x000fe400078e0203 */
[----:B0-23--:R-:W-:-:S07]  /*01e0*/  IMAD.IADD R21, R3, 0x1, R8 ;  /* 0x0000000103157824 */ /* 0x00dfce00078e0208 */
.L_x_2:
[----:B------:R-:W-:Y:S01]  /*01f0*/  ISETP.GE.AND P1, PT, R3, UR7, PT ;  /* 0x0000000703007c0c */ /* 0x000fe2000bf26270 */
[----:B------:R-:W-:Y:S01]  /*0200*/  BSSY.RECONVERGENT B0, `(.L_x_0) ;  /* 0x000019d000007945 */ /* 0x000fe20003800200 */
[----:B------:R-:W-:-:S04]  /*0210*/  IADD3 R2, PT, PT, R2, 0x1, RZ ;  /* 0x0000000102027810 */ /* 0x000fc80007ffe0ff */
[----:B------:R-:W-:-:S07]  /*0220*/  ISETP.NE.AND P0, PT, R2, 0x1, PT ;  /* 0x000000010200780c */ /* 0x000fce0003f05270 */
[----:B-1----:R-:W-:Y:S06]  /*0230*/  @P1 BRA `(.L_x_1) ;  /* 0x0000001800641947 */ /* 0x002fec0003800000 */
[----:B------:R-:W0:Y:S08]  /*0240*/  LDC.64 R24, c[0x0][0x380] ;  /* 0x0000e000ff187b82 */ /* 0x000e300000000a00 */
[----:B------:R-:W1:Y:S01]  /*0250*/  LDC R16, c[0x0][0x3c8] ;  /* 0x0000f200ff107b82 */ /* 0x000e620000000800 */
[----:B0-----:R-:W-:-:S05]  /*0260*/  IMAD.WIDE R26, R21, 0x4, R24 ;  /* 0x00000004151a7825 */ /* 0x001fca00078e0218 */
[----:B------:R0:W2:Y:S01]  /*0270*/  LDG.E R37, desc[UR4][R26.64] ;  /* 0x000000041a257981 */ /* 0x0000a2000c1e1900 */
[----:B------:R-:W-:-:S04]  /*0280*/  IMAD.WIDE R30, R3, 0x4, R24 ;  /* 0x00000004031e7825 */ /* 0x000fc800078e0218 */
[C---:B-1----:R-:W-:Y:S02]  /*0290*/  IMAD.WIDE R38, R16.reuse, 0x4, R26 ;  /* 0x0000000410267825 */ /* 0x042fe400078e021a */
[----:B------:R-:W3:Y:S02]  /*02a0*/  LDG.E R30, desc[UR4][R30.64] ;  /* 0x000000041e1e7981 */ /* 0x000ee4000c1e1900 */
[----:B------:R-:W-:Y:S02]  /*02b0*/  IMAD.WIDE R40, R5, 0x4, R24 ;  /* 0x0000000405287825 */ /* 0x000fe400078e0218 */
[----:B------:R-:W4:Y:S02]  /*02c0*/  LDG.E R38, desc[UR4][R38.64] ;  /* 0x0000000426267981 */ /* 0x000f24000c1e1900 */
[----:B------:R-:W-:Y:S02]  /*02d0*/  IMAD.WIDE R34, R16, 0x4, R40 ;  /* 0x0000000410227825 */ /* 0x000fe400078e0228 */
[----:B------:R1:W5:Y:S04]  /*02e0*/  LDG.E R36, desc[UR4][R40.64] ;  /* 0x0000000428247981 */ /* 0x000368000c1e1900 */
[----:B------:R1:W5:Y:S01]  /*02f0*/  LDG.E R6, desc[UR4][R34.64] ;  /* 0x0000000422067981 */ /* 0x000362000c1e1900 */
[----:B------:R-:W-:-:S05]  /*0300*/  IMAD.WIDE R42, R13, 0x4, R24 ;  /* 0x000000040d2a7825 */ /* 0x000fca00078e0218 */
[----:B------:R-:W5:Y:S01]  /*0310*/  LDG.E R18, desc[UR4][R42.64] ;  /* 0x000000042a127981 */ /* 0x000f62000c1e1900 */
[----:B------:R-:W-:-:S06]  /*0320*/  IMAD.WIDE R28, R16, 0x4, R42 ;  /* 0x00000004101c7825 */ /* 0x000fcc00078e022a */
[----:B------:R-:W5:Y:S01]  /*0330*/  LDG.E R29, desc[UR4][R28.64] ;  /* 0x000000041c1d7981 */ /* 0x000f62000c1e1900 */
[----:B------:R-:W-:-:S05]  /*0340*/  IMAD.WIDE R32, R7, 0x4, R24 ;  /* 0x0000000407207825 */ /* 0x000fca00078e0218 */
[----:B------:R1:W5:Y:S01]  /*0350*/  LDG.E R4, desc[UR4][R32.64] ;  /* 0x0000000420047981 */ /* 0x000362000c1e1900 */
[----:B0-----:R-:W-:-:S05]  /*0360*/  IMAD.WIDE R26, R15, 0x4, R24 ;  /* 0x000000040f1a7825 */ /* 0x001fca00078e0218 */
[----:B------:R-:W5:Y:S01]  /*0370*/  LDG.E R10, desc[UR4][R26.64] ;  /* 0x000000041a0a7981 */ /* 0x000f62000c1e1900 */
[----:B-1----:R-:W-:-:S05]  /*0380*/  IMAD.WIDE R40, R16, 0x4, R32 ;  /* 0x0000000410287825 */ /* 0x002fca00078e0220 */
[----:B------:R-:W5:Y:S01]  /*0390*/  LDG.E R8, desc[UR4][R40.64] ;  /* 0x0000000428087981 */ /* 0x000f62000c1e1900 */
[----:B------:R-:W-:-:S05]  /*03a0*/  IMAD.WIDE R34, R9, 0x4, R24 ;  /* 0x0000000409227825 */ /* 0x000fca00078e0218 */
[----:B------:R-:W5:Y:S01]  /*03b0*/  LDG.E R12, desc[UR4][R34.64] ;  /* 0x00000004220c7981 */ /* 0x000f62000c1e1900 */
[----:B------:R-:W-:-:S04]  /*03c0*/  IMAD.WIDE R48, R16, 0x4, R26 ;  /* 0x0000000410307825 */ /* 0x000fc800078e021a */
[----:B------:R-:W-:Y:S01]  /*03d0*/  IMAD.WIDE R44, R17, 0x4, R24 ;  /* 0x00000004112c7825 */ /* 0x000fe200078e0218 */
[----:B------:R-:W5:Y:S03]  /*03e0*/  LDG.E R20, desc[UR4][R48.64] ;  /* 0x0000000430147981 */ /* 0x000f66000c1e1900 */
[----:B------:R-:W-:Y:S01]  /*03f0*/  IMAD.WIDE R46, R16, 0x4, R34 ;  /* 0x00000004102e7825 */ /* 0x000fe200078e0222 */
[----:B------:R0:W5:Y:S04]  /*0400*/  LDG.E R27, desc[UR4][R44.64] ;  /* 0x000000042c1b7981 */ /* 0x000168000c1e1900 */
[----:B------:R-:W5:Y:S01]  /*0410*/  LDG.E R14, desc[UR4][R46.64] ;  /* 0x000000042e0e7981 */ /* 0x000f62000c1e1900 */
[----:B------:R-:W-:-:S05]  /*0420*/  IMAD.WIDE R32, R11, 0x4, R24 ;  /* 0x000000040b207825 */ /* 0x000fca00078e0218 */
[----:B------:R1:W5:Y:S01]  /*0430*/  LDG.E R41, desc[UR4][R32.64] ;  /* 0x0000000420297981 */ /* 0x000362000c1e1900 */
[----:B0-----:R-:W-:-:S05]  /*0440*/  IMAD.WIDE R44, R16, 0x4, R44 ;  /* 0x00000004102c7825 */ /* 0x001fca00078e022c */
[----:B------:R-:W5:Y:S01]  /*0450*/  LDG.E R28, desc[UR4][R44.64] ;  /* 0x000000042c1c7981 */ /* 0x000f62000c1e1900 */
[----:B------:R-:W-:-:S06]  /*0460*/  IMAD.WIDE R42, R16, 0x4, R32 ;  /* 0x00000004102a7825 */ /* 0x000fcc00078e0220 */
[----:B------:R-:W5:Y:S01]  /*0470*/  LDG.E R42, desc[UR4][R42.64] ;  /* 0x000000042a2a7981 */ /* 0x000f62000c1e1900 */
[----:B------:R-:W-:-:S05]  /*0480*/  IMAD.WIDE R34, R19, 0x4, R24 ;  /* 0x0000000413227825 */ /* 0x000fca00078e0218 */
[----:B------:R4:W5:Y:S01]  /*0490*/  LDG.E R26, desc[UR4][R34.64] ;  /* 0x00000004221a7981 */ /* 0x000962000c1e1900 */
[----:B------:R-:W-:-:S04]  /*04a0*/  IABS R31, R16 ;  /* 0x00000010001f7213 */ /* 0x000fc80000000000 */
[----:B------:R-:W0:Y:S08]  /*04b0*/  I2F.RP R39, R31 ;  /* 0x0000001f00277306 */ /* 0x000e300000209400 */
[----:B0-----:R-:W0:Y:S02]  /*04c0*/  MUFU.RCP R39, R39 ;  /* 0x0000002700277308 */ /* 0x001e240000001000 */
[----:B0-----:R-:W-:-:S06]  /*04d0*/  VIADD R25, R39, 0xffffffe ;  /* 0x0ffffffe27197836 */ /* 0x001fcc0000000000 */
[----:B------:R-:W0:Y:S02]  /*04e0*/  F2I.FTZ.U32.TRUNC.NTZ R25, R25 ;  /* 0x0000001900197305 */ /* 0x000e24000021f000 */
[----:B0-----:R-:W-:-:S04]  /*04f0*/  IMAD.MOV R24, RZ, RZ, -R25 ;  /* 0x000000ffff187224 */ /* 0x001fc800078e0a19 */
[----:B-1----:R-:W-:Y:S01]  /*0500*/  IMAD R33, R24, R31, RZ ;  /* 0x0000001f18217224 */ /* 0x002fe200078e02ff */
[----:B------:R-:W-:-:S05]  /*0510*/  MOV R24, RZ ;  /* 0x000000ff00187202 */ /* 0x000fca0000000f00 */
[----:B------:R-:W-:Y:S01]  /*0520*/  IMAD.HI.U32 R24, R25, R33, R24 ;  /* 0x0000002119187227 */ /* 0x000fe200078e0018 */
[----:B--2---:R-:W-:-:S05]  /*0530*/  IABS R40, R37 ;  /* 0x0000002500287213 */ /* 0x004fca0000000000 */
[----:B------:R-:W-:Y:S01]  /*0540*/  IMAD.HI.U32 R32, R24, R40, RZ ;  /* 0x0000002818207227 */ /* 0x000fe200078e00ff */
[----:B---3--:R-:W-:-:S03]  /*0550*/  IABS R25, R30 ;  /* 0x0000001e00197213 */ /* 0x008fc60000000000 */
[----:B------:R-:W-:-:S04]  /*0560*/  IMAD.MOV R32, RZ, RZ, -R32 ;  /* 0x000000ffff207224 */ /* 0x000fc800078e0a20 */
[C---:B------:R-:W-:Y:S02]  /*0570*/  IMAD R40, R31.reuse, R32, R40 ;  /* 0x000000201f287224 */ /* 0x040fe400078e0228 */
[----:B------:R-:W-:Y:S01]  /*0580*/  IMAD.HI.U32 R32, R24, R25, RZ ;  /* 0x0000001918207227 */ /* 0x000fe200078e00ff */
[----:B----4-:R-:W-:Y:S02]  /*0590*/  IABS R35, R38 ;  /* 0x0000002600237213 */ /* 0x010fe40000000000 */
[----:B------:R-:W-:Y:S01]  /*05a0*/  ISETP.GE.AND P4, PT, R38, RZ, PT ;  /* 0x000000ff2600720c */ /* 0x000fe20003f86270 */
[----:B------:R-:W-:Y:S01]  /*05b0*/  IMAD.MOV R38, RZ, RZ, -R32 ;  /* 0x000000ffff267224 */ /* 0x000fe200078e0a20 */
[----:B------:R-:W-:Y:S02]  /*05c0*/  ISETP.GT.U32.AND P1, PT, R31, R40, PT ;  /* 0x000000281f00720c */ /* 0x000fe40003f24070 */
[----:B------:R-:W-:Y:S01]  /*05d0*/  ISETP.GE.AND P5, PT, R37, RZ, PT ;  /* 0x000000ff2500720c */ /* 0x000fe20003fa6270 */
[----:B------:R-:W-:Y:S01]  /*05e0*/  IMAD R37, R31, R38, R25 ;  /* 0x000000261f257224 */ /* 0x000fe200078e0219 */
[----:B-----5:R-:W-:-:S04]  /*05f0*/  IABS R38, R6 ;  /* 0x0000000600267213 */ /* 0x020fc80000000000 */
[----:B------:R-:W-:Y:S01]  /*0600*/  ISETP.GT.U32.AND P6, PT, R31, R37, PT ;  /* 0x000000251f00720c */ /* 0x000fe20003fc4070 */
[----:B------:R-:W-:-:S04]  /*0610*/  IMAD.HI.U32 R25, R24, R38, RZ ;  /* 0x0000002618197227 */ /* 0x000fc800078e00ff */
[----:B------:R-:W-:-:S04]  /*0620*/  @!P1 IADD3 R40, PT, PT, R40, -R31, RZ ;  /* 0x8000001f28289210 */ /* 0x000fc80007ffe0ff */
[----:B------:R-:W-:Y:S01]  /*0630*/  ISETP.GT.U32.AND P3, PT, R31, R40, PT ;  /* 0x000000281f00720c */ /* 0x000fe20003f64070 */
[----:B------:R-:W-:Y:S01]  /*0640*/  IMAD.HI.U32 R33, R24, R35, RZ ;  /* 0x0000002318217227 */ /* 0x000fe200078e00ff */
[----:B------:R-:W-:Y:S02]  /*0650*/  ISETP.GE.AND P1, PT, R30, RZ, PT ;  /* 0x000000ff1e00720c */ /* 0x000fe40003f26270 */
[----:B------:R-:W-:Y:S01]  /*0660*/  IABS R30, R18 ;  /* 0x00000012001e7213 */ /* 0x000fe20000000000 */
[----:B------:R-:W-:Y:S01]  /*0670*/  IMAD.MOV R25, RZ, RZ, -R25 ;  /* 0x000000ffff197224 */ /* 0x000fe200078e0a19 */
[----:B------:R-:W-:Y:S01]  /*0680*/  IABS R34, R36 ;  /* 0x0000002400227213 */ /* 0x000fe20000000000 */
[----:B------:R-:W-:Y:S02]  /*0690*/  @!P6 IMAD.IADD R37, R37, 0x1, -R31 ;  /* 0x000000012525e824 */ /* 0x000fe400078e0a1f */
[----:B------:R-:W-:Y:S02]  /*06a0*/  IMAD.MOV R44, RZ, RZ, -R33 ;  /* 0x000000ffff2c7224 */ /* 0x000fe400078e0a21 */
[C---:B------:R-:W-:Y:S01]  /*06b0*/  IMAD R38, R31.reuse, R25, R38 ;  /* 0x000000191f267224 */ /* 0x040fe200078e0226 */
[----:B------:R-:W-:Y:S01]  /*06c0*/  ISETP.GT.U32.AND P6, PT, R31, R37, PT ;  /* 0x000000251f00720c */ /* 0x000fe20003fc4070 */
[----:B------:R-:W-:Y:S01]  /*06d0*/  IMAD.HI.U32 R25, R24, R30, RZ ;  /* 0x0000001e18197227 */ /* 0x000fe200078e00ff */
[----:B------:R-:W-:-:S03]  /*06e0*/  @!P3 IADD3 R40, PT, PT, R40, -R31, RZ ;  /* 0x8000001f2828b210 */ /* 0x000fc60007ffe0ff */
[----:B------:R-:W-:Y:S01]  /*06f0*/  IMAD.HI.U32 R33, R24, R34, RZ ;  /* 0x0000002218217227 */ /* 0x000fe200078e00ff */
[----:B------:R-:W-:-:S03]  /*0700*/  IADD3 R25, PT, PT, -R25, RZ, RZ ;  /* 0x000000ff19197210 */ /* 0x000fc60007ffe1ff */
[C---:B------:R-:W-:Y:S02]  /*0710*/  IMAD R32, R31.reuse, R44, R35 ;  /* 0x0000002c1f207224 */ /* 0x040fe400078e0223 */
[----:B------:R-:W-:Y:S01]  /*0720*/  IMAD.MOV R33, RZ, RZ, -R33 ;  /* 0x000000ffff217224 */ /* 0x000fe200078e0a21 */
[----:B------:R-:W-:Y:S01]  /*0730*/  ISETP.GE.AND P2, PT, R36, RZ, PT ;  /* 0x000000ff2400720c */ /* 0x000fe20003f46270 */
[----:B------:R-:W-:Y:S01]  /*0740*/  IMAD.MOV.U32 R36, RZ, RZ, R40 ;  /* 0x000000ffff247224 */ /* 0x000fe200078e0028 */
[C---:B------:R-:W-:Y:S01]  /*0750*/  ISETP.GT.U32.AND P3, PT, R31.reuse, R32, PT ;  /* 0x000000201f00720c */ /* 0x040fe20003f64070 */
[C---:B------:R-:W-:Y:S02]  /*0760*/  IMAD R34, R31.reuse, R33, R34 ;  /* 0x000000211f227224 */ /* 0x040fe400078e0222 */
[----:B------:R-:W-:Y:S01]  /*0770*/  IMAD R30, R31, R25, R30 ;  /* 0x000000191f1e7224 */ /* 0x000fe200078e021e */
[----:B------:R-:W-:Y:S01]  /*0780*/  @!P5 IADD3 R36, PT, PT, -R36, RZ, RZ ;  /* 0x000000ff2424d210 */ /* 0x000fe20007ffe1ff */
[----:B------:R-:W-:Y:S01]  /*0790*/  @!P6 IMAD.IADD R37, R37, 0x1, -R31 ;  /* 0x000000012525e824 */ /* 0x000fe200078e0a1f */
[----:B------:R-:W-:-:S02]  /*07a0*/  ISETP.GT.U32.AND P5, PT, R31, R34, PT ;  /* 0x000000221f00720c */ /* 0x000fc40003fa4070 */
[----:B------:R-:W-:-:S05]  /*07b0*/  ISETP.GT.U32.AND P6, PT, R31, R30, PT ;  /* 0x0000001e1f00720c */ /* 0x000fca0003fc4070 */
[----:B------:R-:W-:Y:S01]  /*07c0*/  @!P3 IMAD.IADD R32, R32, 0x1, -R31 ;  /* 0x000000012020b824 */ /* 0x000fe200078e0a1f */
[----:B------:R-:W-:-:S04]  /*07d0*/  IABS R40, R29 ;  /* 0x0000001d00287213 */ /* 0x000fc80000000000 */
[C---:B------:R-:W-:Y:S01]  /*07e0*/  ISETP.GT.U32.AND P3, PT, R31.reuse, R32, PT ;  /* 0x000000201f00720c */ /* 0x040fe20003f64070 */
[--C-:B------:R-:W-:Y:S02]  /*07f0*/  @!P5 IMAD.IADD R34, R34, 0x1, -R31.reuse ;  /* 0x000000012222d824 */ /* 0x100fe400078e0a1f */
[----:B------:R-:W-:Y:S02]  /*0800*/  @!P6 IMAD.IADD R30, R30, 0x1, -R31 ;  /* 0x000000011e1ee824 */ /* 0x000fe400078e0a1f */
[----:B------:R-:W-:Y:S01]  /*0810*/  IMAD.HI.U32 R25, R24, R40, RZ ;  /* 0x0000002818197227 */ /* 0x000fe200078e00ff */
[C---:B------:R-:W-:Y:S02]  /*0820*/  ISETP.GT.U32.AND P5, PT, R31.reuse, R34, PT ;  /* 0x000000221f00720c */ /* 0x040fe40003fa4070 */
[----:B------:R-:W-:Y:S01]  /*0830*/  ISETP.GT.U32.AND P6, PT, R31, R30, PT ;  /* 0x0000001e1f00720c */ /* 0x000fe20003fc4070 */
[----:B------:R-:W-:-:S04]  /*0840*/  IMAD.MOV R25, RZ, RZ, -R25 ;  /* 0x000000ffff197224 */ /* 0x000fc800078e0a19 */
[----:B------:R-:W-:Y:S02]  /*0850*/  @!P3 IADD3 R32, PT, PT, R32, -R31, RZ ;  /* 0x8000001f2020b210 */ /* 0x000fe40007ffe0ff */
[C---:B------:R-:W-:Y:S01]  /*0860*/  ISETP.GT.U32.AND P3, PT, R31.reuse, R38, PT ;  /* 0x000000261f00720c */ /* 0x040fe20003f64070 */
[C---:B------:R-:W-:Y:S01]  /*0870*/  IMAD R40, R31.reuse, R25, R40 ;  /* 0x000000191f287224 */ /* 0x040fe200078e0228 */
[----:B------:R-:W-:Y:S01]  /*0880*/  IABS R48, R4 ;  /* 0x0000000400307213 */ /* 0x000fe20000000000 */
[----:B------:R-:W-:Y:S01]  /*0890*/  @!P1 IMAD.MOV R37, RZ, RZ, -R37 ;  /* 0x000000ffff259224 */ /* 0x000fe200078e0a25 */
[----:B------:R-:W-:Y:S01]  /*08a0*/  ISETP.GE.AND P1, PT, R6, RZ, PT ;  /* 0x000000ff0600720c */ /* 0x000fe20003f26270 */
[----:B------:R-:W-:Y:S01]  /*08b0*/  @!P5 IMAD.IADD R34, R34, 0x1, -R31 ;  /* 0x000000012222d824 */ /* 0x000fe200078e0a1f */
[----:B------:R-:W-:Y:S02]  /*08c0*/  MOV R6, R32 ;  /* 0x0000002000067202 */ /* 0x000fe40000000f00 */
[----:B------:R-:W-:Y:S01]  /*08d0*/  @!P6 IADD3 R30, PT, PT, R30, -R31, RZ ;  /* 0x8000001f1e1ee210 */ /* 0x000fe20007ffe0ff */
[----:B------:R-:W-:Y:S01]  /*08e0*/  IMAD.HI.U32 R33, R24, R48, RZ ;  /* 0x0000003018217227 */ /* 0x000fe200078e00ff */
[----:B------:R-:W-:-:S02]  /*08f0*/  ISETP.GT.U32.AND P6, PT, R31, R40, PT ;  /* 0x000000281f00720c */ /* 0x000fc40003fc4070 */
[----:B------:R-:W-:Y:S02]  /*0900*/  @!P4 IADD3 R6, PT, PT, -R6, RZ, RZ ;  /* 0x000000ff0606c210 */ /* 0x000fe40007ffe1ff */
[----:B------:R-:W-:Y:S02]  /*0910*/  ISETP.GE.AND P4, PT, R18, RZ, PT ;  /* 0x000000ff1200720c */ /* 0x000fe40003f86270 */
[----:B------:R-:W-:Y:S02]  /*0920*/  IABS R32, R10 ;  /* 0x0000000a00207213 */ /* 0x000fe40000000000 */
[----:B------:R-:W-:Y:S02]  /*0930*/  MOV R18, R34 ;  /* 0x0000002200127202 */ /* 0x000fe40000000f00 */
[----:B------:R-:W-:Y:S02]  /*0940*/  IADD3 R33, PT, PT, -R33, RZ, RZ ;  /* 0x000000ff21217210 */ /* 0x000fe40007ffe1ff */
[----:B------:R-:W-:Y:S01]  /*0950*/  @!P3 IADD3 R38, PT, PT, R38, -R31, RZ ;  /* 0x8000001f2626b210 */ /* 0x000fe20007ffe0ff */
[----:B------:R-:W-:Y:S01]  /*0960*/  @!P2 IMAD.MOV R18, RZ, RZ, -R18 ;  /* 0x000000ffff12a224 */ /* 0x000fe200078e0a12 */
[----:B------:R-:W-:Y:S01]  /*0970*/  MOV R34, R32 ;  /* 0x0000002000227202 */ /* 0x000fe20000000f00 */
[C---:B------:R-:W-:Y:S01]  /*0980*/  IMAD R48, R31.reuse, R33, R48 ;  /* 0x000000211f307224 */ /* 0x040fe200078e0230 */
[----:B------:R-:W-:-:S02]  /*0990*/  ISETP.GT.U32.AND P2, PT, R31, R38, PT ;  /* 0x000000261f00720c */ /* 0x000fc40003f44070 */
[----:B------:R-:W-:Y:S01]  /*09a0*/  IABS R32, R8 ;  /* 0x0000000800207213 */ /* 0x000fe20000000000 */
[----:B------:R-:W-:Y:S01]  /*09b0*/  IMAD.HI.U32 R25, R24, R34, RZ ;  /* 0x0000002218197227 */ /* 0x000fe200078e00ff */
[----:B------:R-:W-:Y:S02]  /*09c0*/  @!P6 IADD3 R40, PT, PT, R40, -R31, RZ ;  /* 0x8000001f2828e210 */ /* 0x000fe40007ffe0ff */
[----:B------:R-:W-:Y:S02]  /*09d0*/  ISETP.GT.U32.AND P5, PT, R31, R48, PT ;  /* 0x000000301f00720c */ /* 0x000fe40003fa4070 */
[----:B------:R-:W-:Y:S01]  /*09e0*/  ISETP.GE.AND P3, PT, R29, RZ, PT ;  /* 0x000000ff1d00720c */ /* 0x000fe20003f66270 */
[----:B------:R-:W-:Y:S01]  /*09f0*/  IMAD.MOV R29, RZ, RZ, -R25 ;  /* 0x000000ffff1d7224 */ /* 0x000fe200078e0a19 */
[----:B------:R-:W-:Y:S01]  /*0a00*/  ISETP.GT.U32.AND P6, PT, R31, R40, PT ;  /* 0x000000281f00720c */ /* 0x000fe20003fc4070 */
[----:B------:R-:W-:Y:S01]  /*0a10*/  IMAD.HI.U32 R25, R24, R32, RZ ;  /* 0x0000002018197227 */ /* 0x000fe200078e00ff */
[----:B------:R-:W-:-:S02]  /*0a20*/  IABS R46, R12 ;  /* 0x0000000c002e7213 */ /* 0x000fc40000000000 */
[----:B------:R-:W-:Y:S01]  /*0a30*/  @!P2 IADD3 R38, PT, PT, R38, -R31, RZ ;  /* 0x8000001f2626a210 */ /* 0x000fe20007ffe0ff */
[----:B------:R-:W-:Y:S01]  /*0a40*/  IMAD.MOV R25, RZ, RZ, -R25 ;  /* 0x000000ffff197224 */ /* 0x000fe200078e0a19 */
[----:B------:R-:W-:-:S03]  /*0a50*/  ISETP.GE.AND P2, PT, R4, RZ, PT ;  /* 0x000000ff0400720c */ /* 0x000fc60003f46270 */
[----:B------:R-:W-:Y:S02]  /*0a60*/  IMAD R32, R31, R25, R32 ;  /* 0x000000191f207224 */ /* 0x000fe400078e0220 */
[----:B------:R-:W-:Y:S02]  /*0a70*/  IMAD.HI.U32 R25, R24, R46, RZ ;  /* 0x0000002e18197227 */ /* 0x000fe400078e00ff */
[----:B------:R-:W-:Y:S02]  /*0a80*/  @!P6 IADD3 R40, PT, PT, R40, -R31, RZ ;  /* 0x8000001f2828e210 */ /* 0x000fe40007ffe0ff */
[----:B------:R-:W-:Y:S02]  /*0a90*/  IMAD.MOV.U32 R4, RZ, RZ, R38 ;  /* 0x000000ffff047224 */ /* 0x000fe400078e0026 */
[----:B------:R-:W-:Y:S02]  /*0aa0*/  @!P5 IMAD.IADD R48, R48, 0x1, -R31 ;  /* 0x000000013030d824 */ /* 0x000fe400078e0a1f */
[----:B------:R-:W-:-:S02]  /*0ab0*/  IMAD.MOV R25, RZ, RZ, -R25 ;  /* 0x000000ffff197224 */ /* 0x000fc400078e0a19 */
[----:B------:R-:W-:Y:S01]  /*0ac0*/  @!P1 IMAD.MOV R4, RZ, RZ, -R4 ;  /* 0x000000ffff049224 */ /* 0x000fe200078e0a04 */
[----:B------:R-:W-:Y:S01]  /*0ad0*/  ISETP.GE.AND P1, PT, R8, RZ, PT ;  /* 0x000000ff0800720c */ /* 0x000fe20003f26270 */
[C---:B------:R-:W-:Y:S01]  /*0ae0*/  IMAD R46, R31.reuse, R25, R46 ;  /* 0x000000191f2e7224 */ /* 0x040fe200078e022e */
[C---:B------:R-:W-:Y:S02]  /*0af0*/  ISETP.GT.U32.AND P5, PT, R31.reuse, R48, PT ;  /* 0x000000301f00720c */ /* 0x040fe40003fa4070 */
[----:B------:R-:W-:Y:S01]  /*0b00*/  MOV R8, R30 ;  /* 0x0000001e00087202 */ /* 0x000fe20000000f00 */
[----:B------:R-:W-:Y:S01]  /*0b10*/  IMAD.MOV.U32 R30, RZ, RZ, R40 ;  /* 0x000000ffff1e7224 */ /* 0x000fe200078e0028 */
[----:B------:R-:W-:-:S03]  /*0b20*/  ISETP.GT.U32.AND P6, PT, R31, R32, PT ;  /* 0x000000201f00720c */ /* 0x000fc60003fc4070 */
[----:B------:R-:W-:Y:S01]  /*0b30*/  @!P3 IMAD.MOV R30, RZ, RZ, -R30 ;  /* 0x000000ffff1eb224 */ /* 0x000fe200078e0a1e */
[C---:B------:R-:W-:Y:S01]  /*0b40*/  ISETP.GT.U32.AND P3, PT, R31.reuse, R46, PT ;  /* 0x0000002e1f00720c */ /* 0x040fe20003f64070 */
[----:B------:R-:W-:Y:S01]  /*0b50*/  IMAD R34, R31, R29, R34 ;  /* 0x0000001d1f227224 */ /* 0x000fe200078e0222 */
[----:B------:R-:W-:-:S03]  /*0b60*/  IABS R39, R20 ;  /* 0x0000001400277213 */ /* 0x000fc60000000000 */
[-C--:B------:R-:W-:Y:S02]  /*0b70*/  @!P5 IADD3 R48, PT, PT, R48, -R31.reuse, RZ ;  /* 0x8000001f3030d210 */ /* 0x080fe40007ffe0ff */
[C---:B------:R-:W-:Y:S01]  /*0b80*/  ISETP.GT.U32.AND P5, PT, R31.reuse, R34, PT ;  /* 0x000000221f00720c */ /* 0x040fe20003fa4070 */
[----:B------:R-:W-:Y:S01]  /*0b90*/  @!P4 IMAD.MOV R8, RZ, RZ, -R8 ;  /* 0x000000ffff08c224 */ /* 0x000fe200078e0a08 */
[----:B------:R-:W-:Y:S02]  /*0ba0*/  @!P6 IADD3 R32, PT, PT, R32, -R31, RZ ;  /* 0x8000001f2020e210 */ /* 0x000fe40007ffe0ff */
[----:B------:R-:W-:Y:S01]  /*0bb0*/  ISETP.GE.AND P4, PT, R10, RZ, PT ;  /* 0x000000ff0a00720c */ /* 0x000fe20003f86270 */
[----:B------:R-:W-:Y:S01]  /*0bc0*/  IMAD.HI.U32 R10, R24, R39, RZ ;  /* 0x00000027180a7227 */ /* 0x000fe200078e00ff */
[----:B------:R-:W-:Y:S02]  /*0bd0*/  IABS R44, R27 ;  /* 0x0000001b002c7213 */ /* 0x000fe40000000000 */
[----:B------:R-:W-:Y:S01]  /*0be0*/  @!P2 IADD3 R48, PT, PT, -R48, RZ, RZ ;  /* 0x000000ff3030a210 */ /* 0x000fe20007ffe1ff */
[----:B------:R-:W-:Y:S01]  /*0bf0*/  @!P3 IMAD.IADD R46, R46, 0x1, -R31 ;  /* 0x000000012e2eb824 */ /* 0x000fe200078e0a1f */
[----:B------:R-:W-:-:S02]  /*0c00*/  ISETP.GT.U32.AND P2, PT, R31, R32, PT ;  /* 0x000000201f00720c */ /* 0x000fc40003f44070 */
[----:B------:R-:W-:Y:S01]  /*0c10*/  ISETP.GE.AND P6, PT, R12, RZ, PT ;  /* 0x000000ff0c00720c */ /* 0x000fe20003fc6270 */
[----:B------:R-:W-:Y:S01]  /*0c20*/  IMAD.HI.U32 R12, R24, R44, RZ ;  /* 0x0000002c180c7227 */ /* 0x000fe200078e00ff */
[C---:B------:R-:W-:Y:S02]  /*0c30*/  ISETP.GT.U32.AND P3, PT, R31.reuse, R46, PT ;  /* 0x0000002e1f00720c */ /* 0x040fe40003f64070 */
[----:B------:R-:W-:Y:S02]  /*0c40*/  IADD3 R38, PT, PT, -R10, RZ, RZ ;  /* 0x000000ff0a267210 */ /* 0x000fe40007ffe1ff */
[----:B------:R-:W-:Y:S02]  /*0c50*/  IABS R25, R14 ;  /* 0x0000000e00197213 */ /* 0x000fe40000000000 */
[----:B------:R-:W-:Y:S01]  /*0c60*/  @!P5 IADD3 R34, PT, PT, R34, -R31, RZ ;  /* 0x8000001f2222d210 */ /* 0x000fe20007ffe0ff */
[----:B------:R-:W-:Y:S02]  /*0c70*/  IMAD.MOV R12, RZ, RZ, -R12 ;  /* 0x000000ffff0c7224 */ /* 0x000fe400078e0a0c */
[C---:B------:R-:W-:Y:S01]  /*0c80*/  IMAD R39, R31.reuse, R38, R39 ;  /* 0x000000261f277224 */ /* 0x040fe200078e0227 */
[----:B------:R-:W-:Y:S01]  /*0c90*/  ISETP.GT.U32.AND P5, PT, R31, R34, PT ;  /* 0x000000221f00720c */ /* 0x000fe20003fa4070 */
[----:B------:R-:W-:Y:S01]  /*0ca0*/  IMAD.HI.U32 R10, R24, R25, RZ ;  /* 0x00000019180a7227 */ /* 0x000fe200078e00ff */
[----:B------:R-:W-:-:S03]  /*0cb0*/  @!P2 IADD3 R32, PT, PT, R32, -R31, RZ ;  /* 0x8000001f2020a210 */ /* 0x000fc60007ffe0ff */
[C---:B------:R-:W-:Y:S01]  /*0cc0*/  IMAD R44, R31.reuse, R12, R44 ;  /* 0x0000000c1f2c7224 */ /* 0x040fe200078e022c */
[C---:B------:R-:W-:Y:S01]  /*0cd0*/  ISETP.GT.U32.AND P2, PT, R31.reuse, R39, PT ;  /* 0x000000271f00720c */ /* 0x040fe20003f44070 */
[----:B------:R-:W-:Y:S02]  /*0ce0*/  IMAD.MOV R10, RZ, RZ, -R10 ;  /* 0x000000ffff0a7224 */ /* 0x000fe400078e0a0a */
[----:B------:R-:W-:Y:S01]  /*0cf0*/  @!P3 IMAD.IADD R46, R46, 0x1, -R31 ;  /* 0x000000012e2eb824 */ /* 0x000fe200078e0a1f */
[C---:B------:R-:W-:Y:S01]  /*0d00*/  ISETP.GT.U32.AND P3, PT, R31.reuse, R44, PT ;  /* 0x0000002c1f00720c */ /* 0x040fe20003f64070 */
[----:B------:R-:W-:Y:S01]  /*0d10*/  IMAD R40, R31, R10, R25 ;  /* 0x0000000a1f287224 */ /* 0x000fe200078e0219 */
[----:B------:R-:W-:Y:S02]  /*0d20*/  IABS R10, R41 ;  /* 0x00000029000a7213 */ /* 0x000fe40000000000 */
[----:B------:R-:W-:Y:S02]  /*0d30*/  @!P5 IADD3 R34, PT, PT, R34, -R31, RZ ;  /* 0x8000001f2222d210 */ /* 0x000fe40007ffe0ff */
[----:B------:R-:W-:Y:S01]  /*0d40*/  ISETP.GE.AND P5, PT, R20, RZ, PT ;  /* 0x000000ff1400720c */ /* 0x000fe20003fa6270 */
[----:B------:R-:W-:Y:S01]  /*0d50*/  IMAD.HI.U32 R25, R24, R10, RZ ;  /* 0x0000000a18197227 */ /* 0x000fe200078e00ff */
[----:B------:R-:W-:-:S02]  /*0d60*/  IABS R20, R28 ;  /* 0x0000001c00147213 */ /* 0x000fc40000000000 */
[-C--:B------:R-:W-:Y:S01]  /*0d70*/  @!P2 IADD3 R39, PT, PT, R39, -R31.reuse, RZ ;  /* 0x8000001f2727a210 */ /* 0x080fe20007ffe0ff */
[----:B------:R-:W-:Y:S02]  /*0d80*/  IMAD.MOV R25, RZ, RZ, -R25 ;  /* 0x000000ffff197224 */ /* 0x000fe400078e0a19 */
[----:B------:R-:W-:Y:S01]  /*0d90*/  IMAD.HI.U32 R29, R24, R20, RZ ;  /* 0x00000014181d7227 */ /* 0x000fe200078e00ff */
[----:B------:R-:W-:Y:S02]  /*0da0*/  @!P3 IADD3 R44, PT, PT, R44, -R31, RZ ;  /* 0x8000001f2c2cb210 */ /* 0x000fe40007ffe0ff */
[C---:B------:R-:W-:Y:S01]  /*0db0*/  ISETP.GT.U32.AND P3, PT, R31.reuse, R39, PT ;  /* 0x000000271f00720c */ /* 0x040fe20003f64070 */
[----:B------:R-:W-:Y:S01]  /*0dc0*/  IMAD R10, R31, R25, R10 ;  /* 0x000000191f0a7224 */ /* 0x000fe200078e020a */
[----:B------:R-:W-:Y:S01]  /*0dd0*/  IABS R25, R42 ;  /* 0x0000002a00197213 */ /* 0x000fe20000000000 */
[----:B------:R-:W-:Y:S01]  /*0de0*/  @!P1 IMAD.MOV R32, RZ, RZ, -R32 ;  /* 0x000000ffff209224 */ /* 0x000fe200078e0a20 */
[----:B------:R-:W-:-:S02]  /*0df0*/  IADD3 R29, PT, PT, -R29, RZ, RZ ;  /* 0x000000ff1d1d7210 */ /* 0x000fc40007ffe1ff */
[----:B------:R-:W-:Y:S01]  /*0e00*/  ISETP.GT.U32.AND P1, PT, R31, R44, PT ;  /* 0x0000002c1f00720c */ /* 0x000fe20003f24070 */
[----:B------:R-:W-:-:S04]  /*0e10*/  IMAD.HI.U32 R12, R24, R25, RZ ;  /* 0x00000019180c7227 */ /* 0x000fc800078e00ff */
[----:B------:R-:W-:Y:S02]  /*0e20*/  IMAD R20, R31, R29, R20 ;  /* 0x0000001d1f147224 */ /* 0x000fe400078e0214 */
[----:B------:R-:W-:Y:S02]  /*0e30*/  IMAD.MOV R12, RZ, RZ, -R12 ;  /* 0x000000ffff0c7224 */ /* 0x000fe400078e0a0c */
[----:B------:R-:W-:Y:S01]  /*0e40*/  @!P3 IMAD.IADD R39, R39, 0x1, -R31 ;  /* 0x000000012727b824 */ /* 0x000fe200078e0a1f */
[C---:B------:R-:W-:Y:S01]  /*0e50*/  ISETP.GT.U32.AND P3, PT, R31.reuse, R20, PT ;  /* 0x000000141f00720c */ /* 0x040fe20003f64070 */
[C---:B------:R-:W-:Y:S01]  /*0e60*/  IMAD R12, R31.reuse, R12, R25 ;  /* 0x0000000c1f0c7224 */ /* 0x040fe200078e0219 */
[----:B------:R-:W-:Y:S02]  /*0e70*/  ISETP.GT.U32.AND P2, PT, R31, R40, PT ;  /* 0x000000281f00720c */ /* 0x000fe40003f44070 */
[----:B------:R-:W-:Y:S02]  /*0e80*/  IABS R38, R26 ;  /* 0x0000001a00267213 */ /* 0x000fe40000000000 */
[----:B------:R-:W-:-:S02]  /*0e90*/  @!P1 IADD3 R44, PT, PT, R44, -R31, RZ ;  /* 0x8000001f2c2c9210 */ /* 0x000fc40007ffe0ff */
[----:B------:R-:W-:Y:S01]  /*0ea0*/  ISETP.GT.U32.AND P1, PT, R31, R12, PT ;  /* 0x0000000c1f00720c */ /* 0x000fe20003f24070 */
[----:B------:R-:W-:-:S04]  /*0eb0*/  IMAD.HI.U32 R24, R24, R38, RZ ;  /* 0x0000002618187227 */ /* 0x000fc800078e00ff */
[----:B------:R-:W-:Y:S01]  /*0ec0*/  @!P3 IMAD.IADD R20, R20, 0x1, -R31 ;  /* 0x000000011414b824 */ /* 0x000fe200078e0a1f */
[----:B------:R-:W-:Y:S01]  /*0ed0*/  ISETP.GT.U32.AND P3, PT, R31, R10, PT ;  /* 0x0000000a1f00720c */ /* 0x000fe20003f64070 */
[----:B------:R-:W-:Y:S01]  /*0ee0*/  IMAD.MOV R24, RZ, RZ, -R24 ;  /* 0x000000ffff187224 */ /* 0x000fe200078e0a18 */
[----:B------:R-:W-:-:S03]  /*0ef0*/  @!P2 IADD3 R40, PT, PT, R40, -R31, RZ ;  /* 0x8000001f2828a210 */ /* 0x000fc60007ffe0ff */
[C---:B------:R-:W-:Y:S01]  /*0f00*/  IMAD R38, R31.reuse, R24, R38 ;  /* 0x000000181f267224 */ /* 0x040fe200078e0226 */
[----:B------:R-:W-:Y:S01]  /*0f10*/  ISETP.GT.U32.AND P2, PT, R31, R40, PT ;  /* 0x000000281f00720c */ /* 0x000fe20003f44070 */
[----:B------:R-:W-:Y:S01]  /*0f20*/  @!P4 IMAD.MOV R34, RZ, RZ, -R34 ;  /* 0x000000ffff22c224 */ /* 0x000fe200078e0a22 */
[-C--:B------:R-:W-:Y:S01]  /*0f30*/  @!P1 IADD3 R12, PT, PT, R12, -R31.reuse, RZ ;  /* 0x8000001f0c0c9210 */ /* 0x080fe20007ffe0ff */
[----:B------:R-:W0:Y:S01]  /*0f40*/  LDC.64 R24, c[0x0][0x388] ;  /* 0x0000e200ff187b82 */ /* 0x000e220000000a00 */
[----:B------:R-:W-:Y:S02]  /*0f50*/  @!P5 IADD3 R39, PT, PT, -R39, RZ, RZ ;  /* 0x000000ff2727d210 */ /* 0x000fe40007ffe1ff */
[C---:B------:R-:W-:Y:S02]  /*0f60*/  ISETP.GT.U32.AND P4, PT, R31.reuse, R38, PT ;  /* 0x000000261f00720c */ /* 0x040fe40003f84070 */
[----:B------:R-:W-:Y:S02]  /*0f70*/  ISETP.GT.U32.AND P5, PT, R31, R12, PT ;  /* 0x0000000c1f00720c */ /* 0x000fe40003fa4070 */
[----:B------:R-:W-:-:S02]  /*0f80*/  @!P3 IADD3 R10, PT, PT, R10, -R31, RZ ;  /* 0x8000001f0a0ab210 */ /* 0x000fc40007ffe0ff */
[C---:B------:R-:W-:Y:S02]  /*0f90*/  ISETP.GT.U32.AND P1, PT, R31.reuse, R20, PT ;  /* 0x000000141f00720c */ /* 0x040fe40003f24070 */
[----:B------:R-:W-:Y:S02]  /*0fa0*/  ISETP.GT.U32.AND P3, PT, R31, R10, PT ;  /* 0x0000000a1f00720c */ /* 0x000fe40003f64070 */
[-C--:B------:R-:W-:Y:S02]  /*0fb0*/  @!P2 IADD3 R40, PT, PT, R40, -R31.reuse, RZ ;  /* 0x8000001f2828a210 */ /* 0x080fe40007ffe0ff */
[----:B------:R-:W-:Y:S01]  /*0fc0*/  ISETP.GE.AND P2, PT, R14, RZ, PT ;  /* 0x000000ff0e00720c */ /* 0x000fe20003f46270 */
[----:B------:R-:W-:Y:S01]  /*0fd0*/  IMAD.MOV.U32 R14, RZ, RZ, R46 ;  /* 0x000000ffff0e7224 */ /* 0x000fe200078e002e */
[----:B------:R-:W-:Y:S01]  /*0fe0*/  @!P4 IADD3 R38, PT, PT, R38, -R31, RZ ;  /* 0x8000001f2626c210 */ /* 0x000fe20007ffe0ff */
[----:B------:R-:W-:Y:S01]  /*0ff0*/  @!P5 IMAD.IADD R12, R12, 0x1, -R31 ;  /* 0x000000010c0cd824 */ /* 0x000fe200078e0a1f */
[----:B------:R-:W-:-:S02]  /*1000*/  ISETP.NE.AND P5, PT, R16, RZ, PT ;  /* 0x000000ff1000720c */ /* 0x000fc40003fa5270 */
[----:B------:R-:W-:Y:S01]  /*1010*/  LOP3.LUT R43, RZ, R16, RZ, 0x33, !PT ;  /* 0x00000010ff2b7212 */ /* 0x000fe200078e33ff */
[----:B------:R-:W-:Y:S01]  /*1020*/  @!P6 IMAD.MOV R14, RZ, RZ, -R14 ;  /* 0x000000ffff0ee224 */ /* 0x000fe200078e0a0e */
[----:B------:R-:W-:Y:S02]  /*1030*/  ISETP.GE.AND P6, PT, R27, RZ, PT ;  /* 0x000000ff1b00720c */ /* 0x000fe40003fc6270 */
[----:B------:R-:W-:Y:S02]  /*1040*/  ISETP.GT.U32.AND P4, PT, R31, R38, PT ;  /* 0x000000261f00720c */ /* 0x000fe40003f84070 */
[C---:B------:R-:W-:Y:S02]  /*1050*/  SEL R27, R43.reuse, R48, !P5 ;  /* 0x000000302b1b7207 */ /* 0x040fe40006800000 */
[----:B------:R-:W-:Y:S01]  /*1060*/  SEL R29, R43, R30, !P5 ;  /* 0x0000001e2b1d7207 */ /* 0x000fe20006800000 */
[----:B------:R-:W-:Y:S01]  /*1070*/  @!P3 IMAD.IADD R10, R10, 0x1, -R31 ;  /* 0x000000010a0ab824 */ /* 0x000fe200078e0a1f */
[----:B------:R-:W-:-:S02]  /*1080*/  @!P1 IADD3 R20, PT, PT, R20, -R31, RZ ;  /* 0x8000001f14149210 */ /* 0x000fc40007ffe0ff */
[----:B------:R-:W-:Y:S01]  /*1090*/  ISETP.GE.AND P1, PT, R28, RZ, PT ;  /* 0x000000ff1c00720c */ /* 0x000fe20003f26270 */
[----:B0-----:R-:W-:Y:S01]  /*10a0*/  IMAD.WIDE R28, R29, 0x8, R24 ;  /* 0x000000081d1c7825 */ /* 0x001fe200078e0218 */
[----:B------:R-:W-:-:S03]  /*10b0*/  ISETP.GE.AND P3, PT, R26, RZ, PT ;  /* 0x000000ff1a00720c */ /* 0x000fc60003f66270 */
[----:B------:R-:W-:Y:S01]  /*10c0*/  IMAD.WIDE R26, R27, 0x8, R24 ;  /* 0x000000081b1a7825 */ /* 0x000fe200078e0218 */
[----:B------:R-:W-:Y:S01]  /*10d0*/  SEL R33, R43, R34, !P5 ;  /* 0x000000222b217207 */ /* 0x000fe20006800000 */
[----:B------:R-:W2:Y:S01]  /*10e0*/  LDG.E.64 R28, desc[UR4][R28.64] ;  /* 0x000000041c1c7981 */ /* 0x000ea2000c1e1b00 */
[----:B------:R-:W-:-:S03]  /*10f0*/  @!P4 IADD3 R38, PT, PT, R38, -R31, RZ ;  /* 0x8000001f2626c210 */ /* 0x000fc60007ffe0ff */
[----:B------:R-:W2:Y:S01]  /*1100*/  LDG.E.64 R26, desc[UR4][R26.64] ;  /* 0x000000041a1a7981 */ /* 0x000ea2000c1e1b00 */
[----:B------:R-:W-:Y:S01]  /*1110*/  IMAD.WIDE R30, R33, 0x8, R24 ;  /* 0x00000008211e7825 */ /* 0x000fe200078e0218 */
[----:B------:R-:W-:-:S05]  /*1120*/  SEL R33, R43, R32, !P5 ;  /* 0x000000202b217207 */ /* 0x000fca0006800000 */
[----:B------:R-:W3:Y:S01]  /*1130*/  LDG.E.64 R30, desc[UR4][R30.64] ;  /* 0x000000041e1e7981 */ /* 0x000ee2000c1e1b00 */
[----:B------:R-:W-:-:S06]  /*1140*/  IMAD.WIDE R32, R33, 0x8, R24 ;  /* 0x0000000821207825 */ /* 0x000fcc00078e0218 */
[----:B------:R-:W4:Y:S01]  /*1150*/  LDG.E.64 R32, desc[UR4][R32.64] ;  /* 0x0000000420207981 */ /* 0x000f22000c1e1b00 */
[----:B------:R-:W-:Y:S01]  /*1160*/  @!P6 IMAD.MOV R44, RZ, RZ, -R44 ;  /* 0x000000ffff2ce224 */ /* 0x000fe200078e0a2c */
[C-C-:B--2---:R-:W-:Y:S02]  /*1170*/  DADD R34, R26.reuse, -R28.reuse ;  /* 0x000000001a227229 */ /* 0x144fe4000000081c */
[----:B------:R-:W-:-:S06]  /*1180*/  DADD R26, R26, R28 ;  /* 0x000000001a1a7229 */ /* 0x000fcc000000001c */
[C-C-:B---3--:R-:W-:Y:S02]  /*1190*/  DADD R28, R30.reuse, R34.reuse ;  /* 0x000000001e1c7229 */ /* 0x148fe40000000022 */
[C---:B------:R-:W-:Y:S02]  /*11a0*/  DADD R34, -R30.reuse, R34 ;  /* 0x000000001e227229 */ /* 0x040fe40000000122 */
[----:B------:R-:W-:Y:S01]  /*11b0*/  DADD R26, R30, R26 ;  /* 0x000000001e1a7229 */ /* 0x000fe2000000001a */
[----:B------:R-:W-:-:S03]  /*11c0*/  SEL R31, R43, R14, !P5 ;  /* 0x0000000e2b1f7207 */ /* 0x000fc60006800000 */
[C---:B----4-:R-:W-:Y:S02]  /*11d0*/  DADD R28, -R32.reuse, R28 ;  /* 0x00000000201c7229 */ /* 0x050fe4000000011c */
[--C-:B------:R-:W-:Y:S01]  /*11e0*/  IMAD.WIDE R30, R31, 0x8, R24.reuse ;  /* 0x000000081f1e7825 */ /* 0x100fe200078e0218 */
[C---:B------:R-:W-:Y:S02]  /*11f0*/  DADD R34, R32.reuse, R34 ;  /* 0x0000000020227229 */ /* 0x040fe40000000022 */
[----:B------:R-:W-:Y:S01]  /*1200*/  DADD R26, R32, R26 ;  /* 0x00000000201a7229 */ /* 0x000fe2000000001a */
[----:B------:R-:W-:Y:S02]  /*1210*/  SEL R33, R43, R39, !P5 ;  /* 0x000000272b217207 */ /* 0x000fe40006800000 */
[----:B------:R-:W2:Y:S03]  /*1220*/  LDG.E.64 R30, desc[UR4][R30.64] ;  /* 0x000000041e1e7981 */ /* 0x000ea6000c1e1b00 */
[----:B------:R-:W-:Y:S01]  /*1230*/  IMAD.WIDE R32, R33, 0x8, R24 ;  /* 0x0000000821207825 */ /* 0x000fe200078e0218 */
[----:B------:R-:W-:-:S04]  /*1240*/  SEL R39, R43, R44, !P5 ;  /* 0x0000002c2b277207 */ /* 0x000fc80006800000 */
[----:B------:R0:W3:Y:S02]  /*1250*/  LDG.E.64 R44, desc[UR4][R32.64] ;  /* 0x00000004202c7981 */ /* 0x0000e4000c1e1b00 */
[----:B0-----:R-:W-:-:S06]  /*1260*/  IMAD.WIDE R32, R39, 0x8, R24 ;  /* 0x0000000827207825 */ /* 0x001fcc00078e0218 */
[----:B------:R-:W4:Y:S01]  /*1270*/  LDG.E.64 R32, desc[UR4][R32.64] ;  /* 0x0000000420207981 */ /* 0x000f22000c1e1b00 */
[C---:B------:R-:W-:Y:S02]  /*1280*/  SEL R39, R43.reuse, R36, !P5 ;  /* 0x000000242b277207 */ /* 0x040fe40006800000 */
[C---:B------:R-:W-:Y:S02]  /*1290*/  SEL R37, R43.reuse, R37, !P5 ;  /* 0x000000252b257207 */ /* 0x040fe40006800000 */
[----:B------:R-:W-:-:S03]  /*12a0*/  SEL R18, R43, R18, !P5 ;  /* 0x000000122b127207 */ /* 0x000fc60006800000 */
[----:B------:R-:W-:Y:S01]  /*12b0*/  IMAD.WIDE R36, R37, 0x8, R24 ;  /* 0x0000000825247825 */ /* 0x000fe200078e0218 */
[----:B------:R-:W-:-:S03]  /*12c0*/  @!P2 IADD3 R40, PT, PT, -R40, RZ, RZ ;  /* 0x000000ff2828a210 */ /* 0x000fc60007ffe1ff */
[----:B------:R-:W-:Y:S02]  /*12d0*/  IMAD.WIDE R46, R18, 0x8, R24 ;  /* 0x00000008122e7825 */ /* 0x000fe400078e0218 */
[----:B------:R-:W5:Y:S01]  /*12e0*/  LDG.E.64 R36, desc[UR4][R36.64] ;  /* 0x0000000424247981 */ /* 0x000f62000c1e1b00 */
[----:B------:R-:W-:Y:S02]  /*12f0*/  ISETP.GE.AND P4, PT, R41, RZ, PT ;  /* 0x000000ff2900720c */ /* 0x000fe40003f86270 */
[C---:B------:R-:W-:Y:S01]  /*1300*/  SEL R40, R43.reuse, R40, !P5 ;  /* 0x000000282b287207 */ /* 0x040fe20006800000 */
[----:B------:R-:W5:Y:S01]  /*1310*/  LDG.E.64 R46, desc[UR4][R46.64] ;  /* 0x000000042e2e7981 */ /* 0x000f62000c1e1b00 */
[----:B------:R-:W-:Y:S01]  /*1320*/  SEL R41, R43, R6, !P5 ;  /* 0x000000062b297207 */ /* 0x000fe20006800000 */
[C---:B--2---:R-:W-:Y:S02]  /*1330*/  DADD R28, R30.reuse, R28 ;  /* 0x000000001e1c7229 */ /* 0x044fe4000000001c */
[----:B------:R-:W-:-:S02]  /*1340*/  DADD R26, R30, R26 ;  /* 0x000000001e1a7229 */ /* 0x000fc4000000001a */
[----:B---3--:R-:W-:-:S04]  /*1350*/  DADD R30, R30, -R44 ;  /* 0x000000001e1e7229 */ /* 0x008fc8000000082c */
[C---:B------:R-:W-:Y:S02]  /*1360*/  DADD R28, -R44.reuse, R28 ;  /* 0x000000002c1c7229 */ /* 0x040fe4000000011c */
[----:B------:R-:W-:Y:S01]  /*1370*/  DADD R26, R44, R26 ;  /* 0x000000002c1a7229 */ /* 0x000fe2000000001a */
[----:B------:R-:W-:-:S06]  /*1380*/  IMAD.WIDE R44, R39, 0x8, R24 ;  /* 0x00000008272c7825 */ /* 0x000fcc00078e0218 */
[----:B------:R-:W5:Y:S01]  /*1390*/  LDG.E.64 R44, desc[UR4][R44.64] ;  /* 0x000000042c2c7981 */ /* 0x000f62000c1e1b00 */
[C---:B----4-:R-:W-:Y:S02]  /*13a0*/  DADD R30, -R32.reuse, R30 ;  /* 0x00000000201e7229 */ /* 0x050fe4000000011e */
[C---:B------:R-:W-:Y:S02]  /*13b0*/  DADD R28, R32.reuse, R28 ;  /* 0x00000000201c7229 */ /* 0x040fe4000000001c */
[----:B------:R-:W-:Y:S01]  /*13c0*/  DADD R26, R32, R26 ;  /* 0x00000000201a7229 */ /* 0x000fe2000000001a */
[----:B------:R-:W-:-:S04]  /*13d0*/  IMAD.WIDE R32, R40, 0x8, R24 ;  /* 0x0000000828207825 */ /* 0x000fc800078e0218 */
[----:B------:R-:W-:Y:S02]  /*13e0*/  IMAD.WIDE R40, R41, 0x8, R24 ;  /* 0x0000000829287825 */ /* 0x000fe400078e0218 */
[----:B------:R-:W2:Y:S04]  /*13f0*/  LDG.E.64 R32, desc[UR4][R32.64] ;  /* 0x0000000420207981 */ /* 0x000ea8000c1e1b00 */
[----:B------:R-:W3:Y:S01]  /*1400*/  LDG.E.64 R40, desc[UR4][R40.64] ;  /* 0x0000000428287981 */ /* 0x000ee2000c1e1b00 */
[----:B------:R-:W-:Y:S02]  /*1410*/  @!P4 IMAD.MOV R10, RZ, RZ, -R10 ;  /* 0x000000ffff0ac224 */ /* 0x000fe400078e0a0a */
[----:B------:R-:W-:-:S03]  /*1420*/  @!P1 IMAD.MOV R20, RZ, RZ, -R20 ;  /* 0x000000ffff149224 */ /* 0x000fc600078e0a14 */
[C---:B------:R-:W-:Y:S02]  /*1430*/  SEL R10, R43.reuse, R10, !P5 ;  /* 0x0000000a2b0a7207 */ /* 0x040fe40006800000 */
[----:B------:R-:W-:Y:S02]  /*1440*/  ISETP.GE.AND P6, PT, R42, RZ, PT ;  /* 0x000000ff2a00720c */ /* 0x000fe40003fc6270 */
[----:B------:R-:W-:Y:S02]  /*1450*/  SEL R20, R43, R20, !P5 ;  /* 0x000000142b147207 */ /* 0x000fe40006800000 */
[----:B------:R-:W-:-:S04]  /*1460*/  @!P3 IADD3 R38, PT, PT, -R38, RZ, RZ ;  /* 0x000000ff2626b210 */ /* 0x000fc80007ffe1ff */
[C---:B------:R-:W-:Y:S02]  /*1470*/  SEL R38, R43.reuse, R38, !P5 ;  /* 0x000000262b267207 */ /* 0x040fe40006800000 */
[----:B------:R-:W-:-:S03]  /*1480*/  SEL R4, R43, R4, !P5 ;  /* 0x000000042b047207 */ /* 0x000fc60006800000 */
[----:B------:R-:W-:Y:S01]  /*1490*/  @!P6 IADD3 R12, PT, PT, -R12, RZ, RZ ;  /* 0x000000ff0c0ce210 */ /* 0x000fe20007ffe1ff */
[----:B------:R-:W-:Y:S01]  /*14a0*/  IMAD.WIDE R38, R38, 0x8, R24 ;  /* 0x0000000826267825 */ /* 0x000fe200078e0218 */
[C---:B------:R-:W-:Y:S02]  /*14b0*/  SEL R8, R43.reuse, R8, !P5 ;  /* 0x000000082b087207 */ /* 0x040fe40006800000 */
[----:B------:R-:W-:-:S03]  /*14c0*/  SEL R43, R43, R12, !P5 ;  /* 0x0000000c2b2b7207 */ /* 0x000fc60006800000 */
[----:B------:R-:W4:Y:S02]  /*14d0*/  LDG.E.64 R38, desc[UR4][R38.64] ;  /* 0x0000000426267981 */ /* 0x000f24000c1e1b00 */
[----:B------:R-:W-:-:S06]  /*14e0*/  IMAD.WIDE R42, R43, 0x8, R24 ;  /* 0x000000082b2a7825 */ /* 0x000fcc00078e0218 */
[----:B------:R-:W4:Y:S01]  /*14f0*/  LDG.E.64 R42, desc[UR4][R42.64] ;  /* 0x000000042a2a7981 */ /* 0x000f22000c1e1b00 */
[C-C-:B-----5:R-:W-:Y:S02]  /*1500*/  DADD R48, R44.reuse, R36.reuse ;  /* 0x000000002c307229 */ /* 0x160fe40000000024 */
[----:B------:R-:W-:Y:S01]  /*1510*/  DADD R50, R44, -R36 ;  /* 0x000000002c327229 */ /* 0x000fe20000000824 */
[----:B------:R-:W-:-:S05]  /*1520*/  IMAD.WIDE R36, R10, 0x8, R24 ;  /* 0x000000080a247825 */ /* 0x000fca00078e0218 */
[----:B------:R-:W-:Y:S01]  /*1530*/  DADD R48, R46, R48 ;  /* 0x000000002e307229 */ /* 0x000fe20000000030 */
[----:B------:R-:W5:Y:S01]  /*1540*/  LDG.E.64 R36, desc[UR4][R36.64] ;  /* 0x0000000424247981 */ /* 0x000f62000c1e1b00 */
[C---:B--2---:R-:W-:Y:S02]  /*1550*/  DADD R30, R32.reuse, R30 ;  /* 0x00000000201e7229 */ /* 0x044fe4000000001e */
[C---:B------:R-:W-:Y:S02]  /*1560*/  DADD R28, -R32.reuse, R28 ;  /* 0x00000000201c7229 */ /* 0x040fe4000000011c */
[----:B------:R-:W-:Y:S02]  /*1570*/  DADD R26, R32, R26 ;  /* 0x00000000201a7229 */ /* 0x000fe4000000001a */
[----:B---3--:R-:W-:Y:S01]  /*1580*/  DADD R46, R46, -R40 ;  /* 0x000000002e2e7229 */ /* 0x008fe20000000828 */
[----:B------:R-:W-:Y:S01]  /*1590*/  IMAD.WIDE R32, R20, 0x8, R24 ;  /* 0x0000000814207825 */ /* 0x000fe200078e0218 */
[----:B------:R-:W-:-:S03]  /*15a0*/  DADD R48, R40, R48 ;  /* 0x0000000028307229 */ /* 0x000fc60000000030 */
[--C-:B------:R-:W-:Y:S02]  /*15b0*/  IMAD.WIDE R40, R3, 0x8, R24.reuse ;  /* 0x0000000803287825 */ /* 0x100fe400078e0218 */
[----:B------:R-:W2:Y:S04]  /*15c0*/  LDG.E.64 R32, desc[UR4][R32.64] ;  /* 0x0000000420207981 */ /* 0x000ea8000c1e1b00 */
[----:B------:R-:W3:Y:S01]  /*15d0*/  LDG.E.64 R40, desc[UR4][R40.64] ;  /* 0x0000000428287981 */ /* 0x000ee2000c1e1b00 */
[----:B------:R-:W-:-:S04]  /*15e0*/  IMAD.WIDE R44, R8, 0x8, R24 ;  /* 0x00000008082c7825 */ /* 0x000fc800078e0218 */
[----:B------:R-:W-:Y:S02]  /*15f0*/  IMAD.WIDE R24, R4, 0x8, R24 ;  /* 0x0000000804187825 */ /* 0x000fe400078e0218 */
[----:B------:R-:W4:Y:S04]  /*1600*/  LDG.E.64 R44, desc[UR4][R44.64] ;  /* 0x000000042c2c7981 */ /* 0x000f28000c1e1b00 */
[----:B------:R-:W4:Y:S01]  /*1610*/  LDG.E.64 R24, desc[UR4][R24.64] ;  /* 0x0000000418187981 */ /* 0x000f22000c1e1b00 */
[----:B------:R-:W-:Y:S01]  /*1620*/  DFMA R28, R28, 0.5, R50 ;  /* 0x3fe000001c1c782b */ /* 0x000fe20000000032 */
[----:B------:R-:W-:Y:S01]  /*1630*/  UMOV UR8, 0x60000000 ;  /* 0x6000000000087882 */ /* 0x000fe20000000000 */
[----:B------:R-:W-:Y:S01]  /*1640*/  UMOV UR9, 0x3fc55555 ;  /* 0x3fc5555500097882 */ /* 0x000fe20000000000 */
[----:B------:R-:W-:Y:S01]  /*1650*/  UMOV UR10, 0x60000000 ;  /* 0x60000000000a7882 */ /* 0x000fe20000000000 */
[----:B------:R-:W-:Y:S01]  /*1660*/  UMOV UR11, 0x3fd55555 ;  /* 0x3fd55555000b7882 */ /* 0x000fe20000000000 */
[----:B-----5:R-:W-:-:S02]  /*1670*/  DADD R34, R36, R34 ;  /* 0x0000000024227229 */ /* 0x020fc40000000022 */
[C---:B------:R-:W-:Y:S02]  /*1680*/  DADD R30, R36.reuse, R30 ;  /* 0x00000000241e7229 */ /* 0x040fe4000000001e */
[----:B------:R-:W-:-:S04]  /*1690*/  DADD R26, R36, R26 ;  /* 0x00000000241a7229 */ /* 0x000fc8000000001a */
[----:B--2---:R-:W-:Y:S02]  /*16a0*/  DADD R34, -R32, R34 ;  /* 0x0000000020227229 */ /* 0x004fe40000000122 */
[----:B---3--:R-:W-:Y:S02]  /*16b0*/  DADD R36, R40, 1 ;  /* 0x3ff0000028247429 */ /* 0x008fe40000000000 */
[C---:B------:R-:W-:Y:S02]  /*16c0*/  DADD R30, -R32.reuse, R30 ;  /* 0x00000000201e7229 */ /* 0x040fe4000000011e */
[----:B------:R-:W-:Y:S02]  /*16d0*/  DADD R50, R32, R26 ;  /* 0x0000000020327229 */ /* 0x000fe4000000001a */
[----:B----4-:R-:W-:Y:S02]  /*16e0*/  DADD R34, R38, R34 ;  /* 0x0000000026227229 */ /* 0x010fe40000000022 */
[----:B------:R-:W-:-:S02]  /*16f0*/  DMUL R26, R36, 0.5 ;  /* 0x3fe00000241a7828 */ /* 0x000fc40000000000 */
[----:B------:R-:W-:Y:S02]  /*1700*/  DADD R32, -R38, R30 ;  /* 0x0000000026207229 */ /* 0x000fe4000000011e */
[----:B------:R-:W-:Y:S02]  /*1710*/  DADD R36, -R40, 1 ;  /* 0x3ff0000028247429 */ /* 0x000fe40000000100 */
[----:B------:R-:W-:Y:S02]  /*1720*/  DADD R34, -R42, R34 ;  /* 0x000000002a227229 */ /* 0x000fe40000000122 */
[----:B------:R-:W-:-:S06]  /*1730*/  DMUL R30, R26, 1.5 ;  /* 0x3ff800001a1e7828 */ /* 0x000fcc0000000000 */
[----:B------:R-:W-:Y:S02]  /*1740*/  DFMA R46, R34, 0.5, R46 ;  /* 0x3fe00000222e782b */ /* 0x000fe4000000002e */
[----:B------:R-:W-:Y:S02]  /*1750*/  DMUL R34, R26, R30 ;  /* 0x0000001e1a227228 */ /* 0x000fe40000000000 */
[----:B------:R-:W-:Y:S02]  /*1760*/  DMUL R30, R36, 0.5 ;  /* 0x3fe00000241e7828 */ /* 0x000fe40000000000 */
[----:B------:R-:W-:-:S04]  /*1770*/  DADD R50, R38, R50 ;  /* 0x0000000026327229 */ /* 0x000fc80000000032 */
[----:B------:R-:W-:Y:S02]  /*1780*/  DFMA R36, R26, 0.5, -R34 ;  /* 0x3fe000001a24782b */ /* 0x000fe40000000822 */
[----:B------:R-:W-:Y:S02]  /*1790*/  DADD R34, -R30, 1 ;  /* 0x3ff000001e227429 */ /* 0x000fe40000000100 */
[C---:B------:R-:W-:Y:S02]  /*17a0*/  DADD R32, R42.reuse, R32 ;  /* 0x000000002a207229 */ /* 0x040fe40000000020 */
[----:B------:R-:W-:-:S04]  /*17b0*/  DADD R50, R42, R50 ;  /* 0x000000002a327229 */ /* 0x000fc80000000032 */
[----:B------:R-:W-:Y:S02]  /*17c0*/  DMUL R42, R34, R34 ;  /* 0x00000022222a7228 */ /* 0x000fe40000000000 */
[----:B------:R-:W-:-:S06]  /*17d0*/  DADD R34, -R26, 1 ;  /* 0x3ff000001a227429 */ /* 0x000fcc0000000100 */
[----:B------:R-:W-:Y:S02]  /*17e0*/  DMUL R42, R30, R42 ;  /* 0x0000002a1e2a7228 */ /* 0x000fe40000000000 */
[----:B------:R-:W-:Y:S02]  /*17f0*/  DMUL R34, R34, R34 ;  /* 0x0000002222227228 */ /* 0x000fe40000000000 */
[----:B------:R-:W-:-:S04]  /*1800*/  DMUL R38, R26, R26 ;  /* 0x0000001a1a267228 */ /* 0x000fc80000000000 */
[----:B------:R-:W-:Y:S02]  /*1810*/  DMUL R42, R30, R42 ;  /* 0x0000002a1e2a7228 */ /* 0x000fe40000000000 */
[C---:B------:R-:W-:Y:S02]  /*1820*/  DMUL R34, R26.reuse, R34 ;  /* 0x000000221a227228 */ /* 0x040fe40000000000 */
[----:B------:R-:W-:Y:S02]  /*1830*/  DFMA R38, R26, R38, R36 ;  /* 0x000000261a26722b */ /* 0x000fe40000000024 */
[----:B------:R-:W-:Y:S02]  /*1840*/  DMUL R36, R30, 1.5 ;  /* 0x3ff800001e247828 */ /* 0x000fe40000000000 */
[----:B------:R-:W-:Y:S02]  /*1850*/  DMUL R42, R42, UR14 ;  /* 0x0000000e2a2a7c28 */ /* 0x000fe40008000000 */
[----:B------:R-:W-:-:S04]  /*1860*/  DMUL R34, R26, R34 ;  /* 0x000000221a227228 */ /* 0x000fc80000000000 */
[----:B------:R-:W-:Y:S02]  /*1870*/  DMUL R36, R30, R36 ;  /* 0x000000241e247228 */ /* 0x000fe40000000000 */
[----:B------:R-:W-:Y:S02]  /*1880*/  DMUL R42, R42, 0.5 ;  /* 0x3fe000002a2a7828 */ /* 0x000fe40000000000 */
[----:B------:R-:W-:-:S04]  /*1890*/  DMUL R34, R34, -UR12 ;  /* 0x8000000c22227c28 */ /* 0x000fc80008000000 */
[----:B------:R-:W-:-:S04]  /*18a0*/  DFMA R36, R30, 0.5, -R36 ;  /* 0x3fe000001e24782b */ /* 0x000fc80000000824 */
[----:B------:R-:W-:Y:S02]  /*18b0*/  DFMA R42, R34, 0.5, -R42 ;  /* 0x3fe00000222a782b */ /* 0x000fe4000000082a */
[----:B------:R-:W-:Y:S02]  /*18c0*/  DMUL R34, R30, R30 ;  /* 0x0000001e1e227228 */ /* 0x000fe40000000000 */
[----:B------:R-:W-:-:S06]  /*18d0*/  DADD R26, R26, -R30 ;  /* 0x000000001a1a7229 */ /* 0x000fcc000000081e */
[----:B------:R-:W-:Y:S02]  /*18e0*/  DFMA R34, R30, R34, R36 ;  /* 0x000000221e22722b */ /* 0x000fe40000000024 */
[----:B------:R-:W-:Y:S02]  /*18f0*/  DADD R30, R44, R48 ;  /* 0x000000002c1e7229 */ /* 0x000fe40000000030 */
[----:B------:R-:W-:Y:S01]  /*1900*/  DFMA R50, R40, -12, R50 ;  /* 0xc02800002832782b */ /* 0x000fe20000000032 */
[----:B------:R-:W0:Y:S05]  /*1910*/  LDC.64 R48, c[0x0][0x390] ;  /* 0x0000e400ff307b82 */ /* 0x000e2a0000000a00 */
[----:B------:R-:W-:-:S02]  /*1920*/  DADD R30, R24, R30 ;  /* 0x00000000181e7229 */ /* 0x000fc4000000001e */
[----:B------:R-:W-:Y:S02]  /*1930*/  DMUL R34, R34, UR14 ;  /* 0x0000000e22227c28 */ /* 0x000fe40008000000 */
[----:B------:R-:W-:Y:S02]  /*1940*/  DADD R24, R44, -R24 ;  /* 0x000000002c187229 */ /* 0x000fe40000000818 */
[----:B------:R-:W-:Y:S02]  /*1950*/  DMUL R46, R46, UR8 ;  /* 0x000000082e2e7c28 */ /* 0x000fe40008000000 */
[----:B------:R-:W-:Y:S02]  /*1960*/  DFMA R30, R40, -6, R30 ;  /* 0xc0180000281e782b */ /* 0x000fe4000000001e */
[----:B------:R-:W-:Y:S02]  /*1970*/  DFMA R34, R38, UR12, -R34 ;  /* 0x0000000c26227c2b */ /* 0x000fe40008000822 */
[----:B------:R-:W-:-:S04]  /*1980*/  DFMA R24, R32, 0.5, R24 ;  /* 0x3fe000002018782b */ /* 0x000fc80000000018 */
[----:B------:R-:W-:Y:S02]  /*1990*/  DFMA R30, R50, 0.5, R30 ;  /* 0x3fe00000321e782b */ /* 0x000fe4000000001e */
[----:B------:R-:W-:Y:S02]  /*19a0*/  DMUL R50, R28, UR8 ;  /* 0x000000081c327c28 */ /* 0x000fe40008000000 */
[----:B------:R-:W-:Y:S02]  /*19b0*/  DMUL R28, R46, R46 ;  /* 0x0000002e2e1c7228 */ /* 0x000fe40000000000 */
[----:B------:R-:W-:Y:S02]  /*19c0*/  DFMA R26, R26, R34, R42 ;  /* 0x000000221a1a722b */ /* 0x000fe4000000002a */
[----:B------:R-:W-:Y:S02]  /*19d0*/  DMUL R40, R22, R40 ;  /* 0x0000002816287228 */ /* 0x000fe40000000000 */
[----:B------:R-:W-:-:S02]  /*19e0*/  DMUL R44, R24, UR8 ;  /* 0x00000008182c7c28 */ /* 0x000fc40008000000 */
[----:B------:R-:W-:Y:S02]  /*19f0*/  DMUL R42, R30, UR10 ;  /* 0x0000000a1e2a7c28 */ /* 0x000fe40008000000 */
[----:B------:R-:W-:Y:S02]  /*1a00*/  DFMA R28, R50, R50, R28 ;  /* 0x00000032321c722b */ /* 0x000fe4000000001c */
[----:B------:R-:W-:Y:S01]  /*1a10*/  DMUL R24, R22, 0.5 ;  /* 0x3fe0000016187828 */ /* 0x000fe20000000000 */
[----:B0-----:R-:W-:-:S03]  /*1a20*/  IMAD.WIDE R48, R3, 0x8, R48 ;  /* 0x0000000803307825 */ /* 0x001fc600078e0230 */
[----:B------:R-:W-:Y:S02]  /*1a30*/  DFMA R26, R42, -R40, R26 ;  /* 0x800000282a1a722b */ /* 0x000fe4000000001a */
[----:B------:R-:W-:Y:S02]  /*1a40*/  DFMA R36, R44, R44, R28 ;  /* 0x0000002c2c24722b */ /* 0x000fe4000000001c */
[----:B------:R-:W0:Y:S06]  /*1a50*/  LDC.64 R28, c[0x0][0x398] ;  /* 0x0000e600ff1c7b82 */ /* 0x000e2c0000000a00 */
[----:B------:R-:W-:Y:S01]  /*1a60*/  DFMA R36, -R24, R36, R26 ;  /* 0x000000241824722b */ /* 0x000fe2000000011a */
[----:B------:R-:W-:Y:S01]  /*1a70*/  IMAD.WIDE R26, R16, 0x8, R48 ;  /* 0x00000008101a7825 */ /* 0x000fe200078e0230 */
[----:B------:R-:W-:-:S02]  /*1a80*/  DMUL R40, R22, R50 ;  /* 0x0000003216287228 */ /* 0x000fc40000000000 */
[C---:B------:R-:W-:Y:S01]  /*1a90*/  DMUL R38, R22.reuse, R46 ;  /* 0x0000002e16267228 */ /* 0x040fe20000000000 */
[----:B------:R-:W-:Y:S01]  /*1aa0*/  IMAD.WIDE R24, R16, 0x8, R26 ;  /* 0x0000000810187825 */ /* 0x000fe200078e021a */
[----:B------:R-:W-:-:S03]  /*1ab0*/  DMUL R34, R22, R44 ;  /* 0x0000002c16227228 */ /* 0x000fc60000000000 */
[C---:B------:R-:W-:Y:S01]  /*1ac0*/  IMAD.WIDE R30, R16.reuse, 0x8, R24 ;  /* 0x00000008101e7825 */ /* 0x040fe200078e0218 */
[--C-:B------:R-:W-:Y:S02]  /*1ad0*/  DFMA R50, R50, R40, R36.reuse ;  /* 0x000000283232722b */ /* 0x100fe40000000024 */
[--C-:B------:R-:W-:Y:S02]  /*1ae0*/  DFMA R32, R46, R38, R36.reuse ;  /* 0x000000262e20722b */ /* 0x100fe40000000024 */
[----:B------:R-:W-:Y:S01]  /*1af0*/  DFMA R34, R44, R34, R36 ;  /* 0x000000222c22722b */ /* 0x000fe20000000024 */
[C---:B------:R-:W-:Y:S01]  /*1b00*/  IMAD.WIDE R36, R16.reuse, 0x8, R30 ;  /* 0x0000000810247825 */ /* 0x040fe200078e021e */
[----:B------:R-:W-:Y:S02]  /*1b10*/  DMUL R46, R46, R40 ;  /* 0x000000282e2e7228 */ /* 0x000fe40000000000 */
[C---:B------:R-:W-:Y:S02]  /*1b20*/  DMUL R38, R44.reuse, R38 ;  /* 0x000000262c267228 */ /* 0x040fe40000000000 */
[----:B------:R-:W-:Y:S01]  /*1b30*/  DMUL R40, R44, R40 ;  /* 0x000000282c287228 */ /* 0x000fe20000000000 */
[----:B------:R1:W-:Y:S01]  /*1b40*/  STG.E.64 desc[UR4][R48.64], R50 ;  /* 0x0000003230007986 */ /* 0x0003e2000c101b04 */
[----:B------:R-:W-:-:S03]  /*1b50*/  IMAD.WIDE R44, R16, 0x8, R36 ;  /* 0x00000008102c7825 */ /* 0x000fc600078e0224 */
[----:B------:R1:W-:Y:S01]  /*1b60*/  STG.E.64 desc[UR4][R26.64], R32 ;  /* 0x000000201a007986 */ /* 0x0003e2000c101b04 */
[----:B0-----:R-:W-:-:S03]  /*1b70*/  IMAD.WIDE R28, R3, 0x8, R28 ;  /* 0x00000008031c7825 */ /* 0x001fc600078e021c */
[----:B------:R1:W-:Y:S04]  /*1b80*/  STG.E.64 desc[UR4][R24.64], R34 ;  /* 0x0000002218007986 */ /* 0x0003e8000c101b04 */
[----:B------:R1:W-:Y:S04]  /*1b90*/  STG.E.64 desc[UR4][R30.64], R46 ;  /* 0x0000002e1e007986 */ /* 0x0003e8000c101b04 */
[----:B------:R1:W-:Y:S04]  /*1ba0*/  STG.E.64 desc[UR4][R36.64], R38 ;  /* 0x0000002624007986 */ /* 0x0003e8000c101b04 */
[----:B------:R1:W-:Y:S04]  /*1bb0*/  STG.E.64 desc[UR4][R44.64], R40 ;  /* 0x000000282c007986 */ /* 0x0003e8000c101b04 */
[----:B------:R1:W-:Y:S02]  /*1bc0*/  STG.E.64 desc[UR4][R28.64], R42 ;  /* 0x0000002a1c007986 */ /* 0x0003e4000c101b04 */
.L_x_1:
[----:B------:R-:W-:Y:S05]  /*1bd0*/  BSYNC.RECONVERGENT B0 ;  /* 0x0000000000007941 */ /* 0x000fea0003800200 */
.L_x_0:
[C---:B------:R-:W-:Y:S01]  /*1be0*/  IMAD.IADD R5, R0.reuse, 0x1, R5 ;  /* 0x0000000100057824 */ /* 0x040fe200078e0205 */
[C---:B------:R-:W-:Y:S01]  /*1bf0*/  IADD3 R7, PT, PT, R0.reuse, R7, RZ ;  /* 0x0000000700077210 */ /* 0x040fe20007ffe0ff */
[C---:B------:R-:W-:Y:S01]  /*1c00*/  IMAD.IADD R9, R0.reuse, 0x1, R9 ;  /* 0x0000000100097824 */ /* 0x040fe200078e0209 */
[C---:B------:R-:W-:Y:S01]  /*1c10*/  IADD3 R11, PT, PT, R0.reuse, R11, RZ ;  /* 0x0000000b000b7210 */ /* 0x040fe20007ffe0ff */
[C---:B------:R-:W-:Y:S01]  /*1c20*/  IMAD.IADD R13, R0.reuse, 0x1, R13 ;  /* 0x00000001000d7824 */ /* 0x040fe200078e020d */
[C---:B------:R-:W-:Y:S01]  /*1c30*/  IADD3 R15, PT, PT, R0.reuse, R15, RZ ;  /* 0x0000000f000f7210 */ /* 0x040fe20007ffe0ff */
[C---:B------:R-:W-:Y:S01]  /*1c40*/  IMAD.IADD R17, R0.reuse, 0x1, R17 ;  /* 0x0000000100117824 */ /* 0x040fe200078e0211 */
[C---:B------:R-:W-:Y:S01]  /*1c50*/  IADD3 R19, PT, PT, R0.reuse, R19, RZ ;  /* 0x0000001300137210 */ /* 0x040fe20007ffe0ff */
[C---:B------:R-:W-:Y:S01]  /*1c60*/  IMAD.IADD R21, R0.reuse, 0x1, R21 ;  /* 0x0000000100157824 */ /* 0x040fe200078e0215 */
[----:B------:R-:W-:Y:S01]  /*1c70*/  IADD3 R3, PT, PT, R0, R3, RZ ;  /* 0x0000000300037210 */ /* 0x000fe20007ffe0ff */
[----:B------:R-:W-:Y:S06]  /*1c80*/  @P0 BRA `(.L_x_2) ;  /* 0xffffffe400580947 */ /* 0x000fec000383ffff */
[----:B------:R-:W-:Y:S05]  /*1c90*/  EXIT ;  /* 0x000000000000794d */ /* 0x000fea0003800000 */
.L_x_3:
[----:B------:R-:W-:-:S00]  /*1ca0*/  BRA `(.L_x_3) ;  /* 0xfffffffc00fc7947 */ /* 0x000fc0000383ffff */
[----:B------:R-:W-:-:S00]  /*1cb0*/  NOP ;  /* 0x0000000000007918 */ /* 0x000fc00000000000 */
        /* <DEDUP_REMOVED lines=12> */
.L_x_451:


//--------------------- .text._Z41dvc_ScaLBL_D3Q19_GreyscaleColor_LaplacianPiPdS0_iii --------------------------
	.section	.text._Z41dvc_ScaLBL_D3Q19_GreyscaleColor_LaplacianPiPdS0_iii,"ax",@progbits
	.align	128
        .global         _Z41dvc_ScaLBL_D3Q19_GreyscaleColor_LaplacianPiPdS0_iii
        .type           _Z41dvc_ScaLBL_D3Q19_GreyscaleColor_LaplacianPiPdS0_iii,@function
        .size           _Z41dvc_ScaLBL_D3Q19_GreyscaleColor_LaplacianPiPdS0_iii,(.L_x_452 - _Z41dvc_ScaLBL_D3Q19_GreyscaleColor_LaplacianPiPdS0_iii)
        .other          _Z41dvc_ScaLBL_D3Q19_GreyscaleColor_LaplacianPiPdS0_iii,@"STO_CUDA_ENTRY STV_DEFAULT"
_Z41dvc_ScaLBL_D3Q19_GreyscaleColor_LaplacianPiPdS0_iii:
.text._Z41dvc_ScaLBL_D3Q19_GreyscaleColor_LaplacianPiPdS0_iii:
[----:B------:R-:W-:Y:S01]  /*0000*/  LDC R1, c[0x0][0x37c] ;  /* 0x0000df00ff017b82 */ /* 0x000fe20000000800 */
[----:B------:R-:W0:Y:S02]  /*0010*/  LDCU UR7, c[0x0][0x3a0] ;  /* 0x00007400ff0777ac */ /* 0x000e240008000800 */
[----:B0-----:R-:W-:-:S06]  /*0020*/  UISETP.GE.AND UP0, UPT, UR7, -0x3ffff, UPT ;  /* 0xfffc00010700788c */ /* 0x001fcc000bf06270 */
[----:B------:R-:W-:-:S13]  /*0030*/  PLOP3.LUT P0, PT, PT, PT, UP0, 0x80, 0x8 ;  /* 0x000000000008781c */ /* 0x000fda0003f0f008 */
[----:B------:R-:W-:Y:S05]  /*0040*/  @!P0 EXIT ;  /* 0x000000000000894d */ /* 0x000fea0003800000 */
[----:B------:R-:W0:Y:S01]  /*0050*/  S2UR UR5, SR_CTAID.X ;  /* 0x00000000000579c3 */ /* 0x000e220000002500 */
[----:B------:R-:W1:Y:S01]  /*0060*/  S2R R3, SR_TID.X ;  /* 0x0000000000037919 */ /* 0x000e620000002100 */
[----:B------:R-:W-:Y:S02]  /*0070*/  USHF.R.S32.HI UR4, URZ, 0x1f, UR7 ;  /* 0x0000001fff047899 */ /* 0x000fe40008011407 */
[----:B------:R-:W-:Y:S01]  /*0080*/  IMAD.U32 R9, RZ, RZ, UR7 ;  /* 0x00000007ff097e24 */ /* 0x000fe2000f8e00ff */
[----:B------:R-:W1:Y:S03]  /*0090*/  LDCU UR6, c[0x0][0x398] ;  /* 0x00007300ff0677ac */ /* 0x000e660008000800 */
[----:B------:R-:W0:Y:S01]  /*00a0*/  LDC R0, c[0x0][0x360] ;  /* 0x0000d800ff007b82 */ /* 0x000e220000000800 */
[----:B------:R-:W-:Y:S01]  /*00b0*/  ULEA.HI UR4, UR4, UR7, URZ, 0x12 ;  /* 0x0000000704047291 */ /* 0x000fe2000f8f90ff */
[----:B------:R-:W2:Y:S03]  /*00c0*/  LDCU.64 UR8, c[0x0][0x358] ;  /* 0x00006b00ff0877ac */ /* 0x000ea60008000a00 */
[----:B------:R-:W-:Y:S01]  /*00d0*/  USHF.R.S32.HI UR4, URZ, 0x12, UR4 ;  /* 0x00000012ff047899 */ /* 0x000fe20008011404 */
[----:B------:R-:W3:Y:S01]  /*00e0*/  LDCU UR10, c[0x0][0x39c] ;  /* 0x00007380ff0a77ac */ /* 0x000ee20008000800 */
[----:B0-----:R-:W-:-:S04]  /*00f0*/  IMAD R0, R0, UR5, RZ ;  /* 0x0000000500007c24 */ /* 0x001fc8000f8e02ff */
[----:B------:R-:W-:-:S05]  /*0100*/  IMAD R0, R0, UR4, R0 ;  /* 0x0000000400007c24 */ /* 0x000fca000f8e0200 */
[----:B-1----:R-:W-:Y:S01]  /*0110*/  IADD3 R0, PT, PT, R0, UR6, R3 ;  /* 0x0000000600007c10 */ /* 0x002fe2000fffe003 */
[----:B------:R-:W-:-:S04]  /*0120*/  UIADD3 UR6, UPT, UPT, -UR4, URZ, URZ ;  /* 0x000000ff04067290 */ /* 0x000fc8000fffe1ff */
        /* <DEDUP_REMOVED lines=8> */
[----:B--23--:R-:W-:-:S07]  /*01b0*/  VIADD R10, R0, UR7 ;  /* 0x00000007000a7c36 */ /* 0x00cfce0008000000 */
.L_x_6:
[----:B------:R-:W-:Y:S01]  /*01c0*/  ISETP.GE.AND P0, PT, R0, UR10, PT ;  /* 0x0000000a00007c0c */ /* 0x000fe2000bf06270 */
[----:B------:R-:W-:-:S12]  /*01d0*/  BSSY.RECONVERGENT B0, `(.L_x_4) ;  /* 0x0000143000007945 */ /* 0x000fd80003800200 */
[----:B0-----:R-:W-:Y:S05]  /*01e0*/  @P0 BRA `(.L_x_5) ;  /* 0x0000001400040947 */ /* 0x001fea0003800000 */
[----:B------:R-:W0:Y:S08]  /*01f0*/  LDC.64 R20, c[0x0][0x380] ;  /* 0x0000e000ff147b82 */ /* 0x000e300000000a00 */
[----:B------:R-:W1:Y:S01]  /*0200*/  LDC R25, c[0x0][0x3a0] ;  /* 0x0000e800ff197b82 */ /* 0x000e620000000800 */
[----:B0-----:R-:W-:-:S04]  /*0210*/  IMAD.WIDE R30, R10, 0x4, R20 ;  /* 0x000000040a1e7825 */ /* 0x001fc800078e0214 */
[C---:B-1----:R-:W-:Y:S02]  /*0220*/  IMAD.WIDE R14, R25.reuse, 0x4, R30 ;  /* 0x00000004190e7825 */ /* 0x042fe400078e021e */
[----:B------:R-:W2:Y:S02]  /*0230*/  LDG.E R30, desc[UR8][R30.64] ;  /* 0x000000081e1e7981 */ /* 0x000ea4000c1e1900 */
[--C-:B------:R-:W-:Y:S02]  /*0240*/  IMAD.WIDE R18, R2, 0x4, R20.reuse ;  /* 0x0000000402127825 */ /* 0x100fe400078e0214 */
[----:B------:R0:W3:Y:S02]  /*0250*/  LDG.E R26, desc[UR8][R14.64] ;  /* 0x000000080e1a7981 */ /* 0x0000e4000c1e1900 */
[----:B------:R-:W-:Y:S02]  /*0260*/  IMAD.WIDE R32, R0, 0x4, R20 ;  /* 0x0000000400207825 */ /* 0x000fe400078e0214 */
[----:B------:R1:W4:Y:S02]  /*0270*/  LDG.E R24, desc[UR8][R18.64] ;  /* 0x0000000812187981 */ /* 0x000324000c1e1900 */
[----:B------:R-:W-:-:S02]  /*0280*/  IMAD.WIDE R34, R25, 0x4, R18 ;  /* 0x0000000419227825 */ /* 0x000fc400078e0212 */
[----:B------:R-:W5:Y:S02]  /*0290*/  LDG.E R23, desc[UR8][R32.64] ;  /* 0x0000000820177981 */ /* 0x000f64000c1e1900 */
[--C-:B------:R-:W-:Y:S02]  /*02a0*/  IMAD.WIDE R28, R6, 0x4, R20.reuse ;  /* 0x00000004061c7825 */ /* 0x100fe400078e0214 */
[----:B------:R-:W5:Y:S04]  /*02b0*/  LDG.E R22, desc[UR8][R34.64] ;  /* 0x0000000822167981 */ /* 0x000f68000c1e1900 */
[----:B------:R1:W5:Y:S01]  /*02c0*/  LDG.E R27, desc[UR8][R28.64] ;  /* 0x000000081c1b7981 */ /* 0x000362000c1e1900 */
[----:B------:R-:W-:-:S05]  /*02d0*/  IMAD.WIDE R12, R3, 0x4, R20 ;  /* 0x00000004030c7825 */ /* 0x000fca00078e0214 */
[----:B------:R-:W5:Y:S01]  /*02e0*/  LDG.E R31, desc[UR8][R12.64] ;  /* 0x000000080c1f7981 */ /* 0x000f62000c1e1900 */
[----:B------:R-:W-:-:S06]  /*02f0*/  IMAD.WIDE R16, R25, 0x4, R28 ;  /* 0x0000000419107825 */ /* 0x000fcc00078e021c */
[----:B------:R1:W5:Y:S01]  /*0300*/  LDG.E R17, desc[UR8][R16.64] ;  /* 0x0000000810117981 */ /* 0x000362000c1e1900 */
[----:B0-----:R-:W-:-:S04]  /*0310*/  IMAD.WIDE R14, R25, 0x4, R12 ;  /* 0x00000004190e7825 */ /* 0x001fc800078e020c */
[----:B-1----:R-:W-:Y:S01]  /*0320*/  IMAD.WIDE R18, R7, 0x4, R20 ;  /* 0x0000000407127825 */ /* 0x002fe200078e0214 */
[----:B------:R-:W5:Y:S04]  /*0330*/  LDG.E R33, desc[UR8][R14.64] ;  /* 0x000000080e217981 */ /* 0x000f68000c1e1900 */
[----:B------:R0:W5:Y:S01]  /*0340*/  LDG.E R11, desc[UR8][R18.64] ;  /* 0x00000008120b7981 */ /* 0x000162000c1e1900 */
[----:B------:R-:W-:-:S04]  /*0350*/  IABS R28, R25 ;  /* 0x00000019001c7213 */ /* 0x000fc80000000000 */
[----:B------:R-:W-:-:S13]  /*0360*/  R2UR UR11, R28 ;  /* 0x000000001c0b72ca */ /* 0x000fda00000e0000 */
[----:B------:R-:W1:Y:S08]  /*0370*/  I2F.RP R28, UR11 ;  /* 0x0000000b001c7d06 */ /* 0x000e700008209400 */
[----:B-1----:R-:W1:Y:S02]  /*0380*/  MUFU.RCP R28, R28 ;  /* 0x0000001c001c7308 */ /* 0x002e640000001000 */
[----:B-1----:R-:W-:-:S06]  /*0390*/  IADD3 R16, PT, PT, R28, 0xffffffe, RZ ;  /* 0x0ffffffe1c107810 */ /* 0x002fcc0007ffe0ff */
[----:B------:R-:W1:Y:S02]  /*03a0*/  F2I.FTZ.U32.TRUNC.NTZ R16, R16 ;  /* 0x0000001000107305 */ /* 0x000e64000021f000 */
[----:B-1----:R-:W-:Y:S01]  /*03b0*/  R2UR UR5, R16 ;  /* 0x00000000100572ca */ /* 0x002fe200000e0000 */
[----:B------:R-:W-:-:S12]  /*03c0*/  UMOV UR4, URZ ;  /* 0x000000ff00047c82 */ /* 0x000fd80008000000 */
[----:B------:R-:W-:-:S04]  /*03d0*/  UIADD3 UR7, UPT, UPT, URZ, -UR5, URZ ;  /* 0x80000005ff077290 */ /* 0x000fc8000fffe0ff */
[----:B------:R-:W-:-:S04]  /*03e0*/  UIMAD UR7, UR7, UR11, URZ ;  /* 0x0000000b070772a4 */ /* 0x000fc8000f8e02ff */
[----:B------:R-:W-:Y:S01]  /*03f0*/  UIMAD.WIDE.U32 UR4, UR5, UR7, UR4 ;  /* 0x00000007050472a5 */ /* 0x000fe2000f8e0004 */
[----:B------:R-:W-:-:S04]  /*0400*/  IMAD.WIDE R12, R4, 0x4, R20 ;  /* 0x00000004040c7825 */ /* 0x000fc800078e0214 */
[C---:B0-----:R-:W-:Y:S01]  /*0410*/  IMAD.WIDE R18, R25.reuse, 0x4, R18 ;  /* 0x0000000419127825 */ /* 0x041fe200078e0212 */
[----:B------:R5:W5:Y:S03]  /*0420*/  LDG.E R16, desc[UR8][R12.64] ;  /* 0x000000080c107981 */ /* 0x000b66000c1e1900 */
[----:B------:R-:W-:Y:S01]  /*0430*/  IMAD.WIDE R14, R25, 0x4, R12 ;  /* 0x00000004190e7825 */ /* 0x000fe200078e020c */
[----:B------:R0:W5:Y:S05]  /*0440*/  LDG.E R32, desc[UR8][R18.64] ;  /* 0x0000000812207981 */ /* 0x00016a000c1e1900 */
[----:B------:R1:W5:Y:S01]  /*0450*/  LDG.E R14, desc[UR8][R14.64] ;  /* 0x000000080e0e7981 */ /* 0x000362000c1e1900 */
[----:B--2---:R-:W-:-:S02]  /*0460*/  IABS R28, R30 ;  /* 0x0000001e001c7213 */ /* 0x004fc40000000000 */
[----:B------:R-:W-:-:S03]  /*0470*/  ISETP.GE.AND P6, PT, R30, RZ, PT ;  /* 0x000000ff1e00720c */ /* 0x000fc60003fc6270 */
[----:B------:R-:W-:Y:S01]  /*0480*/  IMAD.HI.U32 R30, R28, UR5, RZ ;  /* 0x000000051c1e7c27 */ /* 0x000fe2000f8e00ff */
[----:B---3--:R-:W-:-:S03]  /*0490*/  IABS R29, R26 ;  /* 0x0000001a001d7213 */ /* 0x008fc60000000000 */
[----:B------:R-:W-:Y:S01]  /*04a0*/  IMAD.MOV R35, RZ, RZ, -R30 ;  /* 0x000000ffff237224 */ /* 0x000fe200078e0a1e */
[----:B----4-:R-:W-:Y:S02]  /*04b0*/  IABS R30, R24 ;  /* 0x00000018001e7213 */ /* 0x010fe40000000000 */
[----:B-----5:R-:W-:Y:S02]  /*04c0*/  IABS R13, R23 ;  /* 0x00000017000d7213 */ /* 0x020fe40000000000 */
[----:B------:R-:W-:Y:S01]  /*04d0*/  ISETP.GE.AND P0, PT, R26, RZ, PT ;  /* 0x000000ff1a00720c */ /* 0x000fe20003f06270 */
[----:B------:R-:W-:Y:S01]  /*04e0*/  IMAD.HI.U32 R34, R29, UR5, RZ ;  /* 0x000000051d227c27 */ /* 0x000fe2000f8e00ff */
[----:B------:R-:W-:Y:S02]  /*04f0*/  MOV R26, R30 ;  /* 0x0000001e001a7202 */ /* 0x000fe40000000f00 */
[----:B------:R-:W-:Y:S01]  /*0500*/  ISETP.GE.AND P5, PT, R23, RZ, PT ;  /* 0x000000ff1700720c */ /* 0x000fe20003fa6270 */
[----:B0-----:R-:W-:Y:S01]  /*0510*/  IMAD.HI.U32 R18, R13, UR5, RZ ;  /* 0x000000050d127c27 */ /* 0x001fe2000f8e00ff */
[----:B------:R-:W-:-:S03]  /*0520*/  IABS R23, R22 ;  /* 0x0000001600177213 */ /* 0x000fc60000000000 */
[----:B------:R-:W-:Y:S02]  /*0530*/  IMAD.MOV R34, RZ, RZ, -R34 ;  /* 0x000000ffff227224 */ /* 0x000fe400078e0a22 */
[----:B------:R-:W-:Y:S01]  /*0540*/  IMAD.HI.U32 R19, R26, UR5, RZ ;  /* 0x000000051a137c27 */ /* 0x000fe2000f8e00ff */
[----:B-1----:R-:W-:-:S03]  /*0550*/  IABS R15, R27 ;  /* 0x0000001b000f7213 */ /* 0x002fc60000000000 */
[----:B------:R-:W-:Y:S02]  /*0560*/  IMAD.MOV R30, RZ, RZ, -R18 ;  /* 0x000000ffff1e7224 */ /* 0x000fe400078e0a12 */
[----:B------:R-:W-:Y:S02]  /*0570*/  IMAD.MOV.U32 R18, RZ, RZ, R23 ;  /* 0x000000ffff127224 */ /* 0x000fe400078e0017 */
[----:B------:R-:W-:Y:S01]  /*0580*/  IMAD R12, R34, UR11, R29 ;  /* 0x0000000b220c7c24 */ /* 0x000fe2000f8e021d */
[----:B------:R-:W-:Y:S02]  /*0590*/  IADD3 R29, PT, PT, -R19, RZ, RZ ;  /* 0x000000ff131d7210 */ /* 0x000fe40007ffe1ff */
[----:B------:R-:W-:Y:S01]  /*05a0*/  ISETP.GE.AND P2, PT, R24, RZ, PT ;  /* 0x000000ff1800720c */ /* 0x000fe20003f46270 */
[----:B------:R-:W-:-:S04]  /*05b0*/  IMAD.HI.U32 R24, R18, UR5, RZ ;  /* 0x0000000512187c27 */ /* 0x000fc8000f8e00ff */
[----:B------:R-:W-:-:S04]  /*05c0*/  IMAD.HI.U32 R19, R15, UR5, RZ ;  /* 0x000000050f137c27 */ /* 0x000fc8000f8e00ff */
[----:B------:R-:W-:Y:S02]  /*05d0*/  IMAD R23, R30, UR11, R13 ;  /* 0x0000000b1e177c24 */ /* 0x000fe4000f8e020d */
[----:B------:R-:W-:Y:S02]  /*05e0*/  IMAD R13, R29, UR11, R26 ;  /* 0x0000000b1d0d7c24 */ /* 0x000fe4000f8e021a */
[----:B------:R-:W-:Y:S02]  /*05f0*/  IMAD.MOV R29, RZ, RZ, -R24 ;  /* 0x000000ffff1d7224 */ /* 0x000fe400078e0a18 */
[----:B------:R-:W-:Y:S01]  /*0600*/  IMAD.MOV R24, RZ, RZ, -R19 ;  /* 0x000000ffff187224 */ /* 0x000fe200078e0a13 */
[----:B------:R-:W-:Y:S02]  /*0610*/  IABS R19, R31 ;  /* 0x0000001f00137213 */ /* 0x000fe40000000000 */
[----:B------:R-:W-:Y:S01]  /*0620*/  ISETP.GE.AND P1, PT, R22, RZ, PT ;  /* 0x000000ff1600720c */ /* 0x000fe20003f26270 */
[----:B------:R-:W-:Y:S01]  /*0630*/  IMAD R22, R29, UR11, R18 ;  /* 0x0000000b1d167c24 */ /* 0x000fe2000f8e0212 */
[----:B------:R-:W-:Y:S01]  /*0640*/  MOV R29, R19 ;  /* 0x00000013001d7202 */ /* 0x000fe20000000f00 */
[----:B------:R-:W-:Y:S01]  /*0650*/  IMAD.WIDE R18, R8, 0x4, R20 ;  /* 0x0000000408127825 */ /* 0x000fe200078e0214 */
[----:B------:R-:W-:-:S04]  /*0660*/  IABS R34, R17 ;  /* 0x0000001100227213 */ /* 0x000fc80000000000 */
[----:B------:R0:W2:Y:S01]  /*0670*/  LDG.E R30, desc[UR8][R18.64] ;  /* 0x00000008121e7981 */ /* 0x0000a2000c1e1900 */
[----:B------:R-:W-:Y:S02]  /*0680*/  IMAD R24, R24, UR11, R15 ;  /* 0x0000000b18187c24 */ /* 0x000fe4000f8e020f */
[----:B------:R-:W-:Y:S01]  /*0690*/  IMAD.HI.U32 R26, R34, UR5, RZ ;  /* 0x00000005221a7c27 */ /* 0x000fe2000f8e00ff */
[----:B------:R-:W-:-:S03]  /*06a0*/  ISETP.GE.AND P3, PT, R17, RZ, PT ;  /* 0x000000ff1100720c */ /* 0x000fc60003f66270 */
[----:B------:R-:W-:Y:S01]  /*06b0*/  IMAD.HI.U32 R15, R29, UR5, RZ ;  /* 0x000000051d0f7c27 */ /* 0x000fe2000f8e00ff */
[----:B------:R-:W-:-:S03]  /*06c0*/  IABS R17, R33 ;  /* 0x0000002100117213 */ /* 0x000fc60000000000 */
[----:B------:R-:W-:Y:S02]  /*06d0*/  IMAD R28, R35, UR11, R28 ;  /* 0x0000000b231c7c24 */ /* 0x000fe4000f8e021c */
[----:B------:R-:W-:Y:S02]  /*06e0*/  IMAD.MOV R35, RZ, RZ, -R26 ;  /* 0x000000ffff237224 */ /* 0x000fe400078e0a1a */
[----:B------:R-:W-:Y:S02]  /*06f0*/  IMAD.MOV R26, RZ, RZ, -R15 ;  /* 0x000000ffff1a7224 */ /* 0x000fe400078e0a0f */
[----:B------:R-:W-:-:S04]  /*0700*/  IMAD.HI.U32 R15, R17, UR5, RZ ;  /* 0x00000005110f7c27 */ /* 0x000fc8000f8e00ff */
[----:B------:R-:W-:Y:S01]  /*0710*/  IMAD R29, R26, UR11, R29 ;  /* 0x0000000b1a1d7c24 */ /* 0x000fe2000f8e021d */
[----:B------:R-:W-:Y:S02]  /*0720*/  IABS R26, R11 ;  /* 0x0000000b001a7213 */ /* 0x000fe40000000000 */
[----:B------:R-:W-:Y:S01]  /*0730*/  IADD3 R36, PT, PT, -R15, RZ, RZ ;  /* 0x000000ff0f247210 */ /* 0x000fe20007ffe1ff */
[----:B0-----:R-:W-:-:S04]  /*0740*/  IMAD.WIDE R18, R25, 0x4, R18 ;  /* 0x0000000419127825 */ /* 0x001fc800078e0212 */
[----:B------:R-:W-:-:S04]  /*0750*/  IMAD.HI.U32 R15, R26, UR5, RZ ;  /* 0x000000051a0f7c27 */ /* 0x000fc8000f8e00ff */
[----:B------:R-:W-:Y:S02]  /*0760*/  IMAD R34, R35, UR11, R34 ;  /* 0x0000000b23227c24 */ /* 0x000fe4000f8e0222 */
[----:B------:R-:W-:Y:S02]  /*0770*/  IMAD.MOV R35, RZ, RZ, -R15 ;  /* 0x000000ffff237224 */ /* 0x000fe400078e0a0f */
[----:B------:R0:W3:Y:S02]  /*0780*/  LDG.E R15, desc[UR8][R18.64] ;  /* 0x00000008120f7981 */ /* 0x0000e4000c1e1900 */
[----:B------:R-:W-:Y:S02]  /*0790*/  IMAD R26, R35, UR11, R26 ;  /* 0x0000000b231a7c24 */ /* 0x000fe4000f8e021a */
[----:B0-----:R-:W-:-:S04]  /*07a0*/  IMAD.WIDE R18, R9, 0x4, R20 ;  /* 0x0000000409127825 */ /* 0x001fc800078e0214 */
[----:B------:R-:W-:Y:S02]  /*07b0*/  IMAD.WIDE R20, R5, 0x4, R20 ;  /* 0x0000000405147825 */ /* 0x000fe400078e0214 */
[----:B------:R-:W4:Y:S04]  /*07c0*/  LDG.E R18, desc[UR8][R18.64] ;  /* 0x0000000812127981 */ /* 0x000f28000c1e1900 */
[----:B------:R0:W5:Y:S01]  /*07d0*/  LDG.E R35, desc[UR8][R20.64] ;  /* 0x0000000814237981 */ /* 0x000162000c1e1900 */
[----:B------:R-:W-:Y:S02]  /*07e0*/  IMAD R17, R36, UR11, R17 ;  /* 0x0000000b24117c24 */ /* 0x000fe4000f8e0211 */
[----:B------:R-:W-:-:S06]  /*07f0*/  IMAD.WIDE R36, R25, 0x4, R20 ;  /* 0x0000000419247825 */ /* 0x000fcc00078e0214 */
[----:B------:R-:W4:Y:S01]  /*0800*/  LDG.E R36, desc[UR8][R36.64] ;  /* 0x0000000824247981 */ /* 0x000f22000c1e1900 */
[----:B------:R-:W-:-:S13]  /*0810*/  ISETP.LT.U32.AND P4, PT, R28, UR11, PT ;  /* 0x0000000b1c007c0c */ /* 0x000fda000bf81070 */
[----:B------:R-:W-:-:S05]  /*0820*/  @!P4 VIADD R28, R28, -UR11 ;  /* 0x8000000b1c1ccc36 */ /* 0x000fca0008000000 */
[----:B------:R-:W-:-:S13]  /*0830*/  ISETP.LT.U32.AND P4, PT, R28, UR11, PT ;  /* 0x0000000b1c007c0c */ /* 0x000fda000bf81070 */
[----:B------:R-:W-:Y:S02]  /*0840*/  @!P4 IADD3 R28, PT, PT, R28, -UR11, RZ ;  /* 0x8000000b1c1ccc10 */ /* 0x000fe4000fffe0ff */
[----:B------:R-:W-:-:S03]  /*0850*/  ISETP.LT.U32.AND P4, PT, R23, UR11, PT ;  /* 0x0000000b17007c0c */ /* 0x000fc6000bf81070 */
[----:B------:R-:W-:Y:S01]  /*0860*/  @!P6 IMAD.MOV R28, RZ, RZ, -R28 ;  /* 0x000000ffff1ce224 */ /* 0x000fe200078e0a1c */
[----:B------:R-:W-:-:S09]  /*0870*/  ISETP.LT.U32.AND P6, PT, R13, UR11, PT ;  /* 0x0000000b0d007c0c */ /* 0x000fd2000bfc1070 */
[----:B------:R-:W-:-:S05]  /*0880*/  @!P4 VIADD R23, R23, -UR11 ;  /* 0x8000000b1717cc36 */ /* 0x000fca0008000000 */
[----:B------:R-:W-:Y:S02]  /*0890*/  ISETP.LT.U32.AND P4, PT, R23, UR11, PT ;  /* 0x0000000b17007c0c */ /* 0x000fe4000bf81070 */
[----:B------:R-:W-:-:S04]  /*08a0*/  @!P6 IADD3 R13, PT, PT, R13, -UR11, RZ ;  /* 0x8000000b0d0dec10 */ /* 0x000fc8000fffe0ff */
[----:B------:R-:W-:-:S07]  /*08b0*/  ISETP.LT.U32.AND P6, PT, R13, UR11, PT ;  /* 0x0000000b0d007c0c */ /* 0x000fce000bfc1070 */
[----:B------:R-:W-:Y:S01]  /*08c0*/  @!P4 VIADD R23, R23, -UR11 ;  /* 0x8000000b1717cc36 */ /* 0x000fe20008000000 */
[----:B------:R-:W-:-:S05]  /*08d0*/  ISETP.LT.U32.AND P4, PT, R12, UR11, PT ;  /* 0x0000000b0c007c0c */ /* 0x000fca000bf81070 */
[----:B------:R-:W-:Y:S01]  /*08e0*/  @!P6 VIADD R13, R13, -UR11 ;  /* 0x8000000b0d0dec36 */ /* 0x000fe20008000000 */
[----:B------:R-:W-:-:S07]  /*08f0*/  ISETP.LT.U32.AND P6, PT, R24, UR11, PT ;  /* 0x0000000b18007c0c */ /* 0x000fce000bfc1070 */
[----:B------:R-:W-:-:S04]  /*0900*/  @!P4 IADD3 R12, PT, PT, R12, -UR11, RZ ;  /* 0x8000000b0c0ccc10 */ /* 0x000fc8000fffe0ff */
[----:B------:R-:W-:Y:S02]  /*0910*/  ISETP.LT.U32.AND P4, PT, R12, UR11, PT ;  /* 0x0000000b0c007c0c */ /* 0x000fe4000bf81070 */
[----:B------:R-:W-:-:S05]  /*0920*/  @!P6 VIADD R24, R24, -UR11 ;  /* 0x8000000b1818ec36 */ /* 0x000fca0008000000 */
[----:B------:R-:W-:-:S06]  /*0930*/  ISETP.LT.U32.AND P6, PT, R24, UR11, PT ;  /* 0x0000000b18007c0c */ /* 0x000fcc000bfc1070 */
[----:B------:R-:W-:Y:S01]  /*0940*/  @!P4 VIADD R12, R12, -UR11 ;  /* 0x8000000b0c0ccc36 */ /* 0x000fe20008000000 */
[----:B------:R-:W-:-:S06]  /*0950*/  ISETP.LT.U32.AND P4, PT, R22, UR11, PT ;  /* 0x0000000b16007c0c */ /* 0x000fcc000bf81070 */
[----:B------:R-:W-:Y:S02]  /*0960*/  @!P6 IADD3 R24, PT, PT, R24, -UR11, RZ ;  /* 0x8000000b1818ec10 */ /* 0x000fe4000fffe0ff */
[----:B------:R-:W-:-:S05]  /*0970*/  ISETP.LT.U32.AND P6, PT, R34, UR11, PT ;  /* 0x0000000b22007c0c */ /* 0x000fca000bfc1070 */
[----:B------:R-:W-:Y:S01]  /*0980*/  @!P4 VIADD R22, R22, -UR11 ;  /* 0x8000000b1616cc36 */ /* 0x000fe20008000000 */
[----:B------:R-:W-:Y:S02]  /*0990*/  ISETP.LT.U32.AND P4, PT, R29, UR11, PT ;  /* 0x0000000b1d007c0c */ /* 0x000fe4000bf81070 */
[----:B------:R-:W-:-:S05]  /*09a0*/  @!P5 IADD3 R23, PT, PT, -R23, RZ, RZ ;  /* 0x000000ff1717d210 */ /* 0x000fca0007ffe1ff */
[----:B------:R-:W-:Y:S01]  /*09b0*/  @!P6 VIADD R34, R34, -UR11 ;  /* 0x8000000b2222ec36 */ /* 0x000fe20008000000 */
[----:B------:R-:W-:-:S04]  /*09c0*/  ISETP.LT.U32.AND P6, PT, R22, UR11, PT ;  /* 0x0000000b16007c0c */ /* 0x000fc8000bfc1070 */
[----:B------:R-:W-:Y:S01]  /*09d0*/  ISETP.LT.U32.AND P5, PT, R34, UR11, PT ;  /* 0x0000000b22007c0c */ /* 0x000fe2000bfa1070 */
[----:B------:R-:W-:-:S05]  /*09e0*/  @!P4 VIADD R29, R29, -UR11 ;  /* 0x8000000b1d1dcc36 */ /* 0x000fca0008000000 */
[----:B------:R-:W-:-:S03]  /*09f0*/  ISETP.LT.U32.AND P4, PT, R29, UR11, PT ;  /* 0x0000000b1d007c0c */ /* 0x000fc6000bf81070 */
[----:B------:R-:W-:-:S04]  /*0a00*/  @!P6 VIADD R22, R22, -UR11 ;  /* 0x8000000b1616ec36 */ /* 0x000fc80008000000 */
[----:B------:R-:W-:Y:S02]  /*0a10*/  @!P5 IADD3 R34, PT, PT, R34, -UR11, RZ ;  /* 0x8000000b2222dc10 */ /* 0x000fe4000fffe0ff */
[----:B------:R-:W-:Y:S02]  /*0a20*/  ISETP.LT.U32.AND P5, PT, R17, UR11, PT ;  /* 0x0000000b11007c0c */ /* 0x000fe4000bfa1070 */
[----:B------:R-:W-:Y:S02]  /*0a30*/  ISETP.LT.U32.AND P6, PT, R26, UR11, PT ;  /* 0x0000000b1a007c0c */ /* 0x000fe4000bfc1070 */
[----:B------:R-:W-:Y:S02]  /*0a40*/  @!P4 IADD3 R29, PT, PT, R29, -UR11, RZ ;  /* 0x8000000b1d1dcc10 */ /* 0x000fe4000fffe0ff */
[----:B------:R-:W-:Y:S02]  /*0a50*/  ISETP.GE.AND P4, PT, R31, RZ, PT ;  /* 0x000000ff1f00720c */ /* 0x000fe40003f86270 */
[----:B0-----:R-:W-:-:S05]  /*0a60*/  IABS R20, R16 ;  /* 0x0000001000147213 */ /* 0x001fca0000000000 */
[----:B------:R-:W-:Y:S02]  /*0a70*/  @!P5 VIADD R17, R17, -UR11 ;  /* 0x8000000b1111dc36 */ /* 0x000fe40008000000 */
[----:B------:R-:W-:Y:S02]  /*0a80*/  @!P6 IADD3 R26, PT, PT, R26, -UR11, RZ ;  /* 0x8000000b1a1aec10 */ /* 0x000fe4000fffe0ff */
[----:B------:R-:W-:Y:S02]  /*0a90*/  ISETP.GE.AND P6, PT, R11, RZ, PT ;  /* 0x000000ff0b00720c */ /* 0x000fe40003fc6270 */
[----:B------:R-:W-:Y:S01]  /*0aa0*/  @!P4 IADD3 R29, PT, PT, -R29, RZ, RZ ;  /* 0x000000ff1d1dc210 */ /* 0x000fe20007ffe1ff */
[----:B------:R-:W-:Y:S01]  /*0ab0*/  IMAD.HI.U32 R11, R20, UR5, RZ ;  /* 0x00000005140b7c27 */ /* 0x000fe2000f8e00ff */
[----:B------:R-:W-:-:S03]  /*0ac0*/  ISETP.LT.U32.AND P4, PT, R17, UR11, PT ;  /* 0x0000000b11007c0c */ /* 0x000fc6000bf81070 */
[----:B------:R-:W-:Y:S02]  /*0ad0*/  IMAD.MOV R19, RZ, RZ, -R11 ;  /* 0x000000ffff137224 */ /* 0x000fe400078e0a0b */
[----:B------:R-:W-:Y:S01]  /*0ae0*/  @!P2 IMAD.MOV R13, RZ, RZ, -R13 ;  /* 0x000000ffff0da224 */ /* 0x000fe200078e0a0d */
[----:B------:R-:W-:Y:S01]  /*0af0*/  ISETP.GE.AND P2, PT, R27, RZ, PT ;  /* 0x000000ff1b00720c */ /* 0x000fe20003f46270 */
[----:B------:R-:W-:Y:S01]  /*0b00*/  IMAD R20, R19, UR11, R20 ;  /* 0x0000000b13147c24 */ /* 0x000fe2000f8e0214 */
[----:B------:R-:W-:Y:S02]  /*0b10*/  IABS R27, R32 ;  /* 0x00000020001b7213 */ /* 0x000fe40000000000 */
[----:B------:R-:W-:-:S03]  /*0b20*/  ISETP.LT.U32.AND P5, PT, R26, UR11, PT ;  /* 0x0000000b1a007c0c */ /* 0x000fc6000bfa1070 */
[----:B------:R-:W-:Y:S01]  /*0b30*/  @!P4 IADD3 R17, PT, PT, R17, -UR11, RZ ;  /* 0x8000000b1111cc10 */ /* 0x000fe2000fffe0ff */
[----:B------:R-:W-:Y:S01]  /*0b40*/  IMAD.HI.U32 R11, R27, UR5, RZ ;  /* 0x000000051b0b7c27 */ /* 0x000fe2000f8e00ff */
[----:B------:R-:W-:-:S03]  /*0b50*/  ISETP.LT.U32.AND P4, PT, R20, UR11, PT ;  /* 0x0000000b14007c0c */ /* 0x000fc6000bf81070 */
[----:B------:R-:W-:Y:S01]  /*0b60*/  @!P3 IMAD.MOV R34, RZ, RZ, -R34 ;  /* 0x000000ffff22b224 */ /* 0x000fe200078e0a22 */
[----:B------:R-:W-:Y:S02]  /*0b70*/  ISETP.GE.AND P3, PT, R33, RZ, PT ;  /* 0x000000ff2100720c */ /* 0x000fe40003f66270 */
[----:B------:R-:W-:Y:S02]  /*0b80*/  IADD3 R11, PT, PT, -R11, RZ, RZ ;  /* 0x000000ff0b0b7210 */ /* 0x000fe40007ffe1ff */
[----:B------:R-:W-:-:S03]  /*0b90*/  @!P5 VIADD R26, R26, -UR11 ;  /* 0x8000000b1a1adc36 */ /* 0x000fc60008000000 */
[----:B------:R-:W-:Y:S02]  /*0ba0*/  IMAD R27, R11, UR11, R27 ;  /* 0x0000000b0b1b7c24 */ /* 0x000fe4000f8e021b */
[----:B------:R-:W-:Y:S02]  /*0bb0*/  IMAD.MOV.U32 R11, RZ, RZ, R17 ;  /* 0x000000ffff0b7224 */ /* 0x000fe400078e0011 */
[----:B------:R-:W-:Y:S01]  /*0bc0*/  @!P4 VIADD R20, R20, -UR11 ;  /* 0x8000000b1414cc36 */ /* 0x000fe20008000000 */
[----:B------:R-:W-:Y:S01]  /*0bd0*/  @!P6 IADD3 R26, PT, PT, -R26, RZ, RZ ;  /* 0x000000ff1a1ae210 */ /* 0x000fe20007ffe1ff */
[----:B------:R-:W-:Y:S01]  /*0be0*/  @!P3 IMAD.MOV R11, RZ, RZ, -R11 ;  /* 0x000000ffff0bb224 */ /* 0x000fe200078e0a0b */
[----:B------:R-:W-:Y:S02]  /*0bf0*/  ISETP.GE.AND P6, PT, R16, RZ, PT ;  /* 0x000000ff1000720c */ /* 0x000fe40003fc6270 */
[----:B------:R-:W-:Y:S02]  /*0c00*/  ISETP.LT.U32.AND P3, PT, R27, UR11, PT ;  /* 0x0000000b1b007c0c */ /* 0x000fe4000bf61070 */
[----:B------:R-:W-:-:S02]  /*0c10*/  ISETP.LT.U32.AND P4, PT, R20, UR11, PT ;  /* 0x0000000b14007c0c */ /* 0x000fc4000bf81070 */
[----:B------:R-:W-:Y:S02]  /*0c20*/  ISETP.GE.AND P5, PT, R32, RZ, PT ;  /* 0x000000ff2000720c */ /* 0x000fe40003fa6270 */
[----:B------:R-:W-:-:S07]  /*0c30*/  IABS R32, R14 ;  /* 0x0000000e00207213 */ /* 0x000fce0000000000 */
[----:B------:R-:W-:Y:S02]  /*0c40*/  @!P3 IADD3 R27, PT, PT, R27, -UR11, RZ ;  /* 0x8000000b1b1bbc10 */ /* 0x000fe4000fffe0ff */
[----:B------:R-:W-:Y:S02]  /*0c50*/  @!P4 IADD3 R20, PT, PT, R20, -UR11, RZ ;  /* 0x8000000b1414cc10 */ /* 0x000fe4000fffe0ff */
[----:B------:R-:W-:Y:S02]  /*0c60*/  ISETP.LT.U32.AND P3, PT, R27, UR11, PT ;  /* 0x0000000b1b007c0c */ /* 0x000fe4000bf61070 */
[----:B--2---:R-:W-:-:S05]  /*0c70*/  IABS R31, R30 ;  /* 0x0000001e001f7213 */ /* 0x004fca0000000000 */
[----:B------:R-:W-:-:S05]  /*0c80*/  IMAD.HI.U32 R16, R31, UR5, RZ ;  /* 0x000000051f107c27 */ /* 0x000fca000f8e00ff */
[----:B------:R-:W-:-:S05]  /*0c90*/  IADD3 R16, PT, PT, -R16, RZ, RZ ;  /* 0x000000ff10107210 */ /* 0x000fca0007ffe1ff */
[----:B------:R-:W-:Y:S02]  /*0ca0*/  IMAD R31, R16, UR11, R31 ;  /* 0x0000000b101f7c24 */ /* 0x000fe4000f8e021f */
[----:B------:R-:W-:-:S03]  /*0cb0*/  IMAD.HI.U32 R16, R32, UR5, RZ ;  /* 0x0000000520107c27 */ /* 0x000fc6000f8e00ff */
[----:B------:R-:W-:Y:S01]  /*0cc0*/  ISETP.LT.U32.AND P4, PT, R31, UR11, PT ;  /* 0x0000000b1f007c0c */ /* 0x000fe2000bf81070 */
[----:B------:R-:W-:-:S04]  /*0cd0*/  IMAD.MOV R17, RZ, RZ, -R16 ;  /* 0x000000ffff117224 */ /* 0x000fc800078e0a10 */
[----:B------:R-:W-:Y:S01]  /*0ce0*/  IMAD R32, R17, UR11, R32 ;  /* 0x0000000b11207c24 */ /* 0x000fe2000f8e0220 */
[----:B------:R-:W-:Y:S01]  /*0cf0*/  @!P3 IADD3 R27, PT, PT, R27, -UR11, RZ ;  /* 0x8000000b1b1bbc10 */ /* 0x000fe2000fffe0ff */
[----:B------:R-:W-:Y:S01]  /*0d00*/  @!P6 IMAD.MOV R20, RZ, RZ, -R20 ;  /* 0x000000ffff14e224 */ /* 0x000fe200078e0a14 */
[----:B------:R-:W-:Y:S02]  /*0d10*/  ISETP.GE.AND P6, PT, R14, RZ, PT ;  /* 0x000000ff0e00720c */ /* 0x000fe40003fc6270 */
[----:B------:R-:W-:-:S03]  /*0d20*/  ISETP.LT.U32.AND P3, PT, R32, UR11, PT ;  /* 0x0000000b20007c0c */ /* 0x000fc6000bf61070 */
[----:B------:R-:W-:-:S05]  /*0d30*/  @!P4 VIADD R31, R31, -UR11 ;  /* 0x8000000b1f1fcc36 */ /* 0x000fca0008000000 */
[----:B------:R-:W-:Y:S02]  /*0d40*/  ISETP.LT.U32.AND P4, PT, R31, UR11, PT ;  /* 0x0000000b1f007c0c */ /* 0x000fe4000bf81070 */
[----:B---3--:R-:W-:Y:S02]  /*0d50*/  IABS R16, R15 ;  /* 0x0000000f00107213 */ /* 0x008fe40000000000 */
[----:B-----5:R-:W-:-:S05]  /*0d60*/  IABS R21, R35 ;  /* 0x0000002300157213 */ /* 0x020fca0000000000 */
[----:B------:R-:W-:-:S05]  /*0d70*/  IMAD.HI.U32 R14, R21, UR5, RZ ;  /* 0x00000005150e7c27 */ /* 0x000fca000f8e00ff */
[----:B------:R-:W-:Y:S01]  /*0d80*/  IADD3 R14, PT, PT, -R14, RZ, RZ ;  /* 0x000000ff0e0e7210 */ /* 0x000fe20007ffe1ff */
[----:B------:R-:W-:-:S04]  /*0d90*/  @!P3 VIADD R32, R32, -UR11 ;  /* 0x8000000b2020bc36 */ /* 0x000fc80008000000 */
[----:B------:R-:W-:Y:S02]  /*0da0*/  IMAD R21, R14, UR11, R21 ;  /* 0x0000000b0e157c24 */ /* 0x000fe4000f8e0215 */
[----:B------:R-:W-:Y:S01]  /*0db0*/  @!P4 VIADD R31, R31, -UR11 ;  /* 0x8000000b1f1fcc36 */ /* 0x000fe20008000000 */
[----:B------:R-:W-:Y:S01]  /*0dc0*/  ISETP.LT.U32.AND P3, PT, R32, UR11, PT ;  /* 0x0000000b20007c0c */ /* 0x000fe2000bf61070 */
[----:B------:R-:W-:Y:S01]  /*0dd0*/  IMAD.HI.U32 R14, R16, UR5, RZ ;  /* 0x00000005100e7c27 */ /* 0x000fe2000f8e00ff */
[----:B------:R-:W-:Y:S02]  /*0de0*/  ISETP.LT.U32.AND P4, PT, R21, UR11, PT ;  /* 0x0000000b15007c0c */ /* 0x000fe4000bf81070 */
[----:B------:R-:W-:Y:S02]  /*0df0*/  @!P5 IADD3 R27, PT, PT, -R27, RZ, RZ ;  /* 0x000000ff1b1bd210 */ /* 0x000fe40007ffe1ff */
[----:B----4-:R-:W-:Y:S02]  /*0e00*/  IABS R33, R18 ;  /* 0x0000001200217213 */ /* 0x010fe40000000000 */
[----:B------:R-:W-:-:S02]  /*0e10*/  ISETP.GE.AND P5, PT, R30, RZ, PT ;  /* 0x000000ff1e00720c */ /* 0x000fc40003fa6270 */
[----:B------:R-:W-:Y:S01]  /*0e20*/  IADD3 R17, PT, PT, -R14, RZ, RZ ;  /* 0x000000ff0e117210 */ /* 0x000fe20007ffe1ff */
[----:B------:R-:W-:-:S04]  /*0e30*/  IMAD.HI.U32 R14, R33, UR5, RZ ;  /* 0x00000005210e7c27 */ /* 0x000fc8000f8e00ff */
[----:B------:R-:W-:Y:S01]  /*0e40*/  IMAD.MOV R14, RZ, RZ, -R14 ;  /* 0x000000ffff0e7224 */ /* 0x000fe200078e0a0e */
[----:B------:R-:W-:Y:S01]  /*0e50*/  @!P4 IADD3 R21, PT, PT, R21, -UR11, RZ ;  /* 0x8000000b1515cc10 */ /* 0x000fe2000fffe0ff */
[----:B------:R-:W-:Y:S01]  /*0e60*/  @!P3 VIADD R32, R32, -UR11 ;  /* 0x8000000b2020bc36 */ /* 0x000fe20008000000 */
[----:B------:R-:W-:Y:S01]  /*0e70*/  ISETP.GE.AND P3, PT, R15, RZ, PT ;  /* 0x000000ff0f00720c */ /* 0x000fe20003f66270 */
[----:B------:R-:W-:Y:S02]  /*0e80*/  IMAD R33, R14, UR11, R33 ;  /* 0x0000000b0e217c24 */ /* 0x000fe4000f8e0221 */
[----:B------:R-:W-:Y:S01]  /*0e90*/  @!P5 IADD3 R31, PT, PT, -R31, RZ, RZ ;  /* 0x000000ff1f1fd210 */ /* 0x000fe20007ffe1ff */
[----:B------:R-:W0:Y:S01]  /*0ea0*/  LDC.64 R14, c[0x0][0x388] ;  /* 0x0000e200ff0e7b82 */ /* 0x000e220000000a00 */
[----:B------:R-:W-:Y:S02]  /*0eb0*/  ISETP.LT.U32.AND P5, PT, R21, UR11, PT ;  /* 0x0000000b15007c0c */ /* 0x000fe4000bfa1070 */
[----:B------:R-:W-:-:S02]  /*0ec0*/  ISETP.GE.AND P4, PT, R18, RZ, PT ;  /* 0x000000ff1200720c */ /* 0x000fc40003f86270 */
[----:B------:R-:W-:Y:S01]  /*0ed0*/  IABS R18, R36 ;  /* 0x0000002400127213 */ /* 0x000fe20000000000 */
[----:B------:R-:W-:Y:S02]  /*0ee0*/  IMAD R30, R17, UR11, R16 ;  /* 0x0000000b111e7c24 */ /* 0x000fe4000f8e0210 */
[----:B------:R-:W-:Y:S02]  /*0ef0*/  @!P6 IMAD.MOV R32, RZ, RZ, -R32 ;  /* 0x000000ffff20e224 */ /* 0x000fe400078e0a20 */
[----:B------:R-:W-:-:S04]  /*0f00*/  IMAD.HI.U32 R16, R18, UR5, RZ ;  /* 0x0000000512107c27 */ /* 0x000fc8000f8e00ff */
[----:B------:R-:W-:Y:S02]  /*0f10*/  @!P5 IADD3 R21, PT, PT, R21, -UR11, RZ ;  /* 0x8000000b1515dc10 */ /* 0x000fe4000fffe0ff */
[----:B------:R-:W-:Y:S02]  /*0f20*/  ISETP.NE.AND P5, PT, R25, RZ, PT ;  /* 0x000000ff1900720c */ /* 0x000fe40003fa5270 */
[----:B------:R-:W-:Y:S02]  /*0f30*/  LOP3.LUT R25, RZ, R25, RZ, 0x33, !PT ;  /* 0x00000019ff197212 */ /* 0x000fe400078e33ff */
[----:B------:R-:W-:Y:S01]  /*0f40*/  ISETP.GE.AND P6, PT, R35, RZ, PT ;  /* 0x000000ff2300720c */ /* 0x000fe20003fc6270 */
[----:B------:R-:W-:Y:S01]  /*0f50*/  IMAD.MOV R35, RZ, RZ, -R16 ;  /* 0x000000ffff237224 */ /* 0x000fe200078e0a10 */
[C---:B------:R-:W-:Y:S02]  /*0f60*/  SEL R17, R25.reuse, R28, !P5 ;  /* 0x0000001c19117207 */ /* 0x040fe40006800000 */
[----:B------:R-:W-:Y:S01]  /*0f70*/  SEL R19, R25, R23, !P5 ;  /* 0x0000001719137207 */ /* 0x000fe20006800000 */
[----:B------:R-:W-:-:S02]  /*0f80*/  IMAD R23, R35, UR11, R18 ;  /* 0x0000000b23177c24 */ /* 0x000fc4000f8e0212 */
[----:B0-----:R-:W-:-:S04]  /*0f90*/  IMAD.WIDE R16, R17, 0x8, R14 ;  /* 0x0000000811107825 */ /* 0x001fc800078e020e */
[----:B------:R-:W-:Y:S02]  /*0fa0*/  IMAD.WIDE R18, R19, 0x8, R14 ;  /* 0x0000000813127825 */ /* 0x000fe400078e020e */
[----:B------:R-:W2:Y:S04]  /*0fb0*/  LDG.E.64 R16, desc[UR8][R16.64] ;  /* 0x0000000810107981 */ /* 0x000ea8000c1e1b00 */
[----:B------:R-:W2:Y:S01]  /*0fc0*/  LDG.E.64 R18, desc[UR8][R18.64] ;  /* 0x0000000812127981 */ /* 0x000ea2000c1e1b00 */
[C---:B------:R-:W-:Y:S02]  /*0fd0*/  SEL R35, R25.reuse, R29, !P5 ;  /* 0x0000001d19237207 */ /* 0x040fe40006800000 */
[----:B------:R-:W-:-:S03]  /*0fe0*/  SEL R29, R25, R34, !P5 ;  /* 0x00000022191d7207 */ /* 0x000fc60006800000 */
[----:B------:R-:W-:Y:S01]  /*0ff0*/  IMAD.WIDE R34, R35, 0x8, R14 ;  /* 0x0000000823227825 */ /* 0x000fe200078e020e */
[----:B------:R-:W-:-:S03]  /*1000*/  SEL R37, R25, R26, !P5 ;  /* 0x0000001a19257207 */ /* 0x000fc60006800000 */
[----:B------:R-:W-:Y:S02]  /*1010*/  IMAD.WIDE R28, R29, 0x8, R14 ;  /* 0x000000081d1c7825 */ /* 0x000fe400078e020e */
[----:B------:R-:W3:Y:S04]  /*1020*/  LDG.E.64 R34, desc[UR8][R34.64] ;  /* 0x0000000822227981 */ /* 0x000ee8000c1e1b00 */
[----:B------:R-:W3:Y:S01]  /*1030*/  LDG.E.64 R28, desc[UR8][R28.64] ;  /* 0x000000081c1c7981 */ /* 0x000ee2000c1e1b00 */
[----:B------:R-:W-:Y:S02]  /*1040*/  @!P6 IADD3 R21, PT, PT, -R21, RZ, RZ ;  /* 0x000000ff1515e210 */ /* 0x000fe40007ffe1ff */
[----:B------:R-:W-:-:S13]  /*1050*/  ISETP.LT.U32.AND P6, PT, R30, UR11, PT ;  /* 0x0000000b1e007c0c */ /* 0x000fda000bfc1070 */
[----:B------:R-:W-:-:S05]  /*1060*/  @!P6 VIADD R30, R30, -UR11 ;  /* 0x8000000b1e1eec36 */ /* 0x000fca0008000000 */
[----:B------:R-:W-:Y:S01]  /*1070*/  ISETP.LT.U32.AND P6, PT, R30, UR11, PT ;  /* 0x0000000b1e007c0c */ /* 0x000fe2000bfc1070 */
[----:B--2---:R-:W-:Y:S01]  /*1080*/  DADD R16, R16, R18 ;  /* 0x0000000010107229 */ /* 0x004fe20000000012 */
[----:B------:R-:W-:-:S06]  /*1090*/  IMAD.WIDE R18, R37, 0x8, R14 ;  /* 0x0000000825127825 */ /* 0x000fcc00078e020e */
[----:B------:R-:W2:Y:S05]  /*10a0*/  LDG.E.64 R18, desc[UR8][R18.64] ;  /* 0x0000000812127981 */ /* 0x000eaa000c1e1b00 */
[----:B------:R-:W-:Y:S02]  /*10b0*/  @!P6 IADD3 R30, PT, PT, R30, -UR11, RZ ;  /* 0x8000000b1e1eec10 */ /* 0x000fe4000fffe0ff */
[----:B------:R-:W-:-:S13]  /*10c0*/  ISETP.LT.U32.AND P6, PT, R33, UR11, PT ;  /* 0x0000000b21007c0c */ /* 0x000fda000bfc1070 */
[----:B------:R-:W-:-:S05]  /*10d0*/  @!P6 VIADD R33, R33, -UR11 ;  /* 0x8000000b2121ec36 */ /* 0x000fca0008000000 */
[----:B------:R-:W-:Y:S01]  /*10e0*/  ISETP.LT.U32.AND P6, PT, R33, UR11, PT ;  /* 0x0000000b21007c0c */ /* 0x000fe2000bfc1070 */
[----:B---3--:R-:W-:Y:S01]  /*10f0*/  DADD R28, R34, R28 ;  /* 0x00000000221c7229 */ /* 0x008fe2000000001c */
[----:B------:R-:W-:-:S11]  /*1100*/  SEL R11, R25, R11, !P5 ;  /* 0x0000000b190b7207 */ /* 0x000fd60006800000 */
[----:B------:R-:W-:Y:S02]  /*1110*/  @!P6 IADD3 R33, PT, PT, R33, -UR11, RZ ;  /* 0x8000000b2121ec10 */ /* 0x000fe4000fffe0ff */
[----:B------:R-:W-:Y:S02]  /*1120*/  ISETP.LT.U32.AND P6, PT, R23, UR11, PT ;  /* 0x0000000b17007c0c */ /* 0x000fe4000bfc1070 */
[C---:B------:R-:W-:Y:S02]  /*1130*/  SEL R35, R25.reuse, R20, !P5 ;  /* 0x0000001419237207 */ /* 0x040fe40006800000 */
[----:B------:R-:W-:-:S03]  /*1140*/  SEL R27, R25, R27, !P5 ;  /* 0x0000001b191b7207 */ /* 0x000fc60006800000 */
[----:B------:R-:W-:-:S06]  /*1150*/  IMAD.WIDE R34, R35, 0x8, R14 ;  /* 0x0000000823227825 */ /* 0x000fcc00078e020e */
[----:B------:R-:W-:Y:S01]  /*1160*/  @!P6 VIADD R23, R23, -UR11 ;  /* 0x8000000b1717ec36 */ /* 0x000fe20008000000 */
[----:B------:R-:W3:Y:S04]  /*1170*/  LDG.E.64 R34, desc[UR8][R34.64] ;  /* 0x0000000822227981 */ /* 0x000ee8000c1e1b00 */
[----:B------:R-:W-:Y:S01]  /*1180*/  ISETP.LT.U32.AND P6, PT, R23, UR11, PT ;  /* 0x0000000b17007c0c */ /* 0x000fe2000bfc1070 */
[----:B------:R-:W-:Y:S01]  /*1190*/  IMAD.WIDE R26, R27, 0x8, R14 ;  /* 0x000000081b1a7825 */ /* 0x000fe200078e020e */
[----:B------:R-:W-:-:S05]  /*11a0*/  SEL R37, R25, R13, !P5 ;  /* 0x0000000d19257207 */ /* 0x000fca0006800000 */
[----:B------:R-:W4:Y:S06]  /*11b0*/  LDG.E.64 R26, desc[UR8][R26.64] ;  /* 0x000000081a1a7981 */ /* 0x000f2c000c1e1b00 */
[----:B------:R-:W-:Y:S02]  /*11c0*/  @!P6 IADD3 R23, PT, PT, R23, -UR11, RZ ;  /* 0x8000000b1717ec10 */ /* 0x000fe4000fffe0ff */
[----:B------:R-:W-:Y:S01]  /*11d0*/  ISETP.GE.AND P6, PT, R36, RZ, PT ;  /* 0x000000ff2400720c */ /* 0x000fe20003fc6270 */
[----:B------:R-:W-:-:S06]  /*11e0*/  IMAD.WIDE R36, R37, 0x8, R14 ;  /* 0x0000000825247825 */ /* 0x000fcc00078e020e */
[----:B------:R-:W5:Y:S01]  /*11f0*/  LDG.E.64 R36, desc[UR8][R36.64] ;  /* 0x0000000824247981 */ /* 0x000f62000c1e1b00 */
[----:B--2---:R-:W-:Y:S01]  /*1200*/  DADD R18, R18, R28 ;  /* 0x0000000012127229 */ /* 0x004fe2000000001c */
[----:B------:R-:W-:-:S06]  /*1210*/  IMAD.WIDE R28, R11, 0x8, R14 ;  /* 0x000000080b1c7825 */ /* 0x000fcc00078e020e */
[----:B------:R-:W2:Y:S01]  /*1220*/  LDG.E.64 R28, desc[UR8][R28.64] ;  /* 0x000000081c1c7981 */ /* 0x000ea2000c1e1b00 */
[C---:B------:R-:W-:Y:S01]  /*1230*/  SEL R11, R25.reuse, R32, !P5 ;  /* 0x00000020190b7207 */ /* 0x040fe20006800000 */
[----:B------:R-:W-:Y:S02]  /*1240*/  IMAD.MOV.U32 R32, RZ, RZ, R22 ;  /* 0x000000ffff207224 */ /* 0x000fe400078e0016 */
[----:B------:R-:W-:Y:S02]  /*1250*/  IMAD.MOV.U32 R22, RZ, RZ, R30 ;  /* 0x000000ffff167224 */ /* 0x000fe400078e001e */
[----:B------:R-:W-:Y:S02]  /*1260*/  @!P0 IMAD.MOV R12, RZ, RZ, -R12 ;  /* 0x000000ffff0c8224 */ /* 0x000fe400078e0a0c */
[----:B------:R-:W-:Y:S01]  /*1270*/  @!P3 IMAD.MOV R22, RZ, RZ, -R22 ;  /* 0x000000ffff16b224 */ /* 0x000fe200078e0a16 */
[----:B------:R-:W-:Y:S01]  /*1280*/  @!P1 IADD3 R32, PT, PT, -R32, RZ, RZ ;  /* 0x000000ff20209210 */ /* 0x000fe20007ffe1ff */
[----:B------:R-:W-:Y:S01]  /*1290*/  @!P4 IMAD.MOV R33, RZ, RZ, -R33 ;  /* 0x000000ffff21c224 */ /* 0x000fe200078e0a21 */
[----:B-----5:R-:W-:Y:S01]  /*12a0*/  DADD R16, R36, R16 ;  /* 0x0000000024107229 */ /* 0x020fe20000000010 */
[----:B------:R-:W-:-:S05]  /*12b0*/  SEL R37, R25, R12, !P5 ;  /* 0x0000000c19257207 */ /* 0x000fca0006800000 */
[----:B------:R-:W-:Y:S01]  /*12c0*/  IMAD.WIDE R36, R37, 0x8, R14 ;  /* 0x0000000825247825 */ /* 0x000fe200078e020e */
[----:B--2---:R-:W-:Y:S01]  /*12d0*/  DADD R18, R28, R18 ;  /* 0x000000001c127229 */ /* 0x004fe20000000012 */
[----:B------:R-:W-:-:S05]  /*12e0*/  SEL R29, R25, R31, !P5 ;  /* 0x0000001f191d7207 */ /* 0x000fca0006800000 */
[----:B------:R-:W-:Y:S02]  /*12f0*/  IMAD.WIDE R28, R29, 0x8, R14 ;  /* 0x000000081d1c7825 */ /* 0x000fe400078e020e */
[----:B---3--:R-:W-:-:S04]  /*1300*/  DADD R18, R34, R18 ;  /* 0x0000000022127229 */ /* 0x008fc80000000012 */
[----:B------:R-:W2:Y:S04]  /*1310*/  LDG.E.64 R28, desc[UR8][R28.64] ;  /* 0x000000081c1c7981 */ /* 0x000ea8000c1e1b00 */
[----:B----4-:R-:W-:Y:S01]  /*1320*/  DADD R18, R26, R18 ;  /* 0x000000001a127229 */ /* 0x010fe20000000012 */
[----:B------:R-:W-:Y:S01]  /*1330*/  IMAD.WIDE R26, R11, 0x8, R14 ;  /* 0x000000080b1a7825 */ /* 0x000fe200078e020e */
[----:B------:R-:W-:-:S04]  /*1340*/  SEL R31, R25, R21, !P5 ;  /* 0x00000015191f7207 */ /* 0x000fc80006800000 */
[----:B------:R-:W3:Y:S01]  /*1350*/  LDG.E.64 R20, desc[UR8][R26.64] ;  /* 0x000000081a147981 */ /* 0x000ee2000c1e1b00 */
[----:B------:R-:W-:Y:S01]  /*1360*/  MOV R34, R24 ;  /* 0x0000001800227202 */ /* 0x000fe20000000f00 */
[--C-:B------:R-:W-:Y:S01]  /*1370*/  IMAD.WIDE R30, R31, 0x8, R14.reuse ;  /* 0x000000081f1e7825 */ /* 0x100fe200078e020e */
[----:B------:R-:W-:Y:S02]  /*1380*/  MOV R24, R23 ;  /* 0x0000001700187202 */ /* 0x000fe40000000f00 */
[C---:B------:R-:W-:Y:S02]  /*1390*/  SEL R23, R25.reuse, R22, !P5 ;  /* 0x0000001619177207 */ /* 0x040fe40006800000 */
[----:B------:R-:W-:Y:S01]  /*13a0*/  @!P2 IADD3 R34, PT, PT, -R34, RZ, RZ ;  /* 0x000000ff2222a210 */ /* 0x000fe20007ffe1ff */
[----:B------:R0:W4:Y:S01]  /*13b0*/  LDG.E.64 R12, desc[UR8][R30.64] ;  /* 0x000000081e0c7981 */ /* 0x000122000c1e1b00 */
[----:B------:R-:W-:Y:S01]  /*13c0*/  SEL R11, R25, R32, !P5 ;  /* 0x00000020190b7207 */ /* 0x000fe20006800000 */
[----:B------:R-:W-:Y:S01]  /*13d0*/  IMAD.WIDE R22, R23, 0x8, R14 ;  /* 0x0000000817167825 */ /* 0x000fe200078e020e */
[----:B------:R-:W-:Y:S01]  /*13e0*/  SEL R32, R25, R34, !P5 ;  /* 0x0000002219207207 */ /* 0x000fe20006800000 */
[----:B------:R-:W5:Y:S01]  /*13f0*/  LDG.E.64 R26, desc[UR8][R36.64] ;  /* 0x00000008241a7981 */ /* 0x000f62000c1e1b00 */
[----:B------:R-:W-:-:S02]  /*1400*/  @!P6 IADD3 R24, PT, PT, -R24, RZ, RZ ;  /* 0x000000ff1818e210 */ /* 0x000fc40007ffe1ff */
[C---:B------:R-:W-:Y:S01]  /*1410*/  SEL R34, R25.reuse, R33, !P5 ;  /* 0x0000002119227207 */ /* 0x040fe20006800000 */
[----:B------:R-:W5:Y:S01]  /*1420*/  LDG.E.64 R22, desc[UR8][R22.64] ;  /* 0x0000000816167981 */ /* 0x000f62000c1e1b00 */
[----:B------:R-:W-:Y:S01]  /*1430*/  SEL R35, R25, R24, !P5 ;  /* 0x0000001819237207 */ /* 0x000fe20006800000 */
[----:B------:R-:W-:-:S04]  /*1440*/  IMAD.WIDE R32, R32, 0x8, R14 ;  /* 0x0000000820207825 */ /* 0x000fc800078e020e */
[--C-:B------:R-:W-:Y:S02]  /*1450*/  IMAD.WIDE R24, R34, 0x8, R14.reuse ;  /* 0x0000000822187825 */ /* 0x100fe400078e020e */
[----:B------:R-:W5:Y:S02]  /*1460*/  LDG.E.64 R32, desc[UR8][R32.64] ;  /* 0x0000000820207981 */ /* 0x000f64000c1e1b00 */
[--C-:B0-----:R-:W-:Y:S02]  /*1470*/  IMAD.WIDE R30, R11, 0x8, R14.reuse ;  /* 0x000000080b1e7825 */ /* 0x101fe400078e020e */
[----:B------:R-:W5:Y:S02]  /*1480*/  LDG.E.64 R24, desc[UR8][R24.64] ;  /* 0x0000000818187981 */ /* 0x000f64000c1e1b00 */
[--C-:B------:R-:W-:Y:S02]  /*1490*/  IMAD.WIDE R34, R35, 0x8, R14.reuse ;  /* 0x0000000823227825 */ /* 0x100fe400078e020e */
[----:B------:R-:W5:Y:S02]  /*14a0*/  LDG.E.64 R30, desc[UR8][R30.64] ;  /* 0x000000081e1e7981 */ /* 0x000f64000c1e1b00 */
[----:B------:R-:W-:-:S02]  /*14b0*/  IMAD.WIDE R14, R0, 0x8, R14 ;  /* 0x00000008000e7825 */ /* 0x000fc400078e020e */
[----:B------:R-:W5:Y:S04]  /*14c0*/  LDG.E.64 R34, desc[UR8][R34.64] ;  /* 0x0000000822227981 */ /* 0x000f68000c1e1b00 */
[----:B------:R-:W5:Y:S01]  /*14d0*/  LDG.E.64 R14, desc[UR8][R14.64] ;  /* 0x000000080e0e7981 */ /* 0x000f62000c1e1b00 */
[----:B------:R-:W-:Y:S01]  /*14e0*/  UMOV UR4, 0x60000000 ;  /* 0x6000000000047882 */ /* 0x000fe20000000000 */
[----:B------:R-:W-:Y:S01]  /*14f0*/  UMOV UR5, 0x3fd55555 ;  /* 0x3fd5555500057882 */ /* 0x000fe20000000000 */
[----:B--2---:R-:W-:-:S08]  /*1500*/  DADD R18, R28, R18 ;  /* 0x000000001c127229 */ /* 0x004fd00000000012 */
[----:B---3--:R-:W-:-:S08]  /*1510*/  DADD R18, R20, R18 ;  /* 0x0000000014127229 */ /* 0x008fd00000000012 */
[----:B----4-:R-:W-:Y:S02]  /*1520*/  DADD R12, R12, R18 ;  /* 0x000000000c0c7229 */ /* 0x010fe40000000012 */
[----:B------:R-:W0:Y:S01]  /*1530*/  LDC.64 R18, c[0x0][0x390] ;  /* 0x0000e400ff127b82 */ /* 0x000e220000000a00 */
[----:B-----5:R-:W-:-:S05]  /*1540*/  DADD R16, R26, R16 ;  /* 0x000000001a107229 */ /* 0x020fca0000000010 */
[----:B------:R-:W-:-:S03]  /*1550*/  DADD R12, R22, R12 ;  /* 0x00000000160c7229 */ /* 0x000fc6000000000c */
[----:B------:R-:W-:-:S05]  /*1560*/  DADD R16, R32, R16 ;  /* 0x0000000020107229 */ /* 0x000fca0000000010 */
[----:B------:R-:W-:-:S03]  /*1570*/  DADD R12, R24, R12 ;  /* 0x00000000180c7229 */ /* 0x000fc6000000000c */
[----:B------:R-:W-:-:S05]  /*1580*/  DADD R16, R30, R16 ;  /* 0x000000001e107229 */ /* 0x000fca0000000010 */
[----:B------:R-:W-:-:S03]  /*1590*/  DADD R12, R34, R12 ;  /* 0x00000000220c7229 */ /* 0x000fc6000000000c */
[----:B------:R-:W-:-:S05]  /*15a0*/  DFMA R16, R14, -6, R16 ;  /* 0xc01800000e10782b */ /* 0x000fca0000000010 */
[----:B------:R-:W-:-:S08]  /*15b0*/  DFMA R12, R14, -12, R12 ;  /* 0xc02800000e0c782b */ /* 0x000fd0000000000c */
[----:B------:R-:W-:Y:S01]  /*15c0*/  DFMA R12, R12, 0.5, R16 ;  /* 0x3fe000000c0c782b */ /* 0x000fe20000000010 */
[----:B0-----:R-:W-:-:S07]  /*15d0*/  IMAD.WIDE R14, R0, 0x8, R18 ;  /* 0x00000008000e7825 */ /* 0x001fce00078e0212 */
[----:B------:R-:W-:-:S07]  /*15e0*/  DMUL R12, R12, UR4 ;  /* 0x000000040c0c7c28 */ /* 0x000fce0008000000 */
[----:B------:R0:W-:Y:S04]  /*15f0*/  STG.E.64 desc[UR8][R14.64], R12 ;  /* 0x0000000c0e007986 */ /* 0x0001e8000c101b08 */
.L_x_5:
[----:B------:R-:W-:Y:S05]  /*1600*/  BSYNC.RECONVERGENT B0 ;  /* 0x0000000000007941 */ /* 0x000fea0003800200 */
.L_x_4:
[----:B------:R-:W1:Y:S01]  /*1610*/  LDCU UR4, c[0x0][0x360] ;  /* 0x00006c00ff0477ac */ /* 0x000e620008000800 */
[----:B------:R-:W-:-:S04]  /*1620*/  UIADD3 UR6, UPT, UPT, UR6, 0x1, URZ ;  /* 0x0000000106067890 */ /* 0x000fc8000fffe0ff */
[----:B------:R-:W-:Y:S01]  /*1630*/  UISETP.NE.AND UP0, UPT, UR6, 0x1, UPT ;  /* 0x000000010600788c */ /* 0x000fe2000bf05270 */
[----:B-1----:R-:W-:Y:S01]  /*1640*/  VIADD R2, R2, UR4 ;  /* 0x0000000402027c36 */ /* 0x002fe20008000000 */
[----:B------:R-:W-:Y:S01]  /*1650*/  IADD3 R3, PT, PT, R3, UR4, RZ ;  /* 0x0000000403037c10 */ /* 0x000fe2000fffe0ff */
[----:B------:R-:W-:Y:S01]  /*1660*/  VIADD R4, R4, UR4 ;  /* 0x0000000404047c36 */ /* 0x000fe20008000000 */
[----:B------:R-:W-:Y:S01]  /*1670*/  IADD3 R5, PT, PT, R5, UR4, RZ ;  /* 0x0000000405057c10 */ /* 0x000fe2000fffe0ff */
[----:B------:R-:W-:Y:S01]  /*1680*/  VIADD R6, R6, UR4 ;  /* 0x0000000406067c36 */ /* 0x000fe20008000000 */
[----:B------:R-:W-:Y:S01]  /*1690*/  IADD3 R7, PT, PT, R7, UR4, RZ ;  /* 0x0000000407077c10 */ /* 0x000fe2000fffe0ff */
[----:B------:R-:W-:Y:S01]  /*16a0*/  VIADD R8, R8, UR4 ;  /* 0x0000000408087c36 */ /* 0x000fe20008000000 */
[----:B------:R-:W-:Y:S01]  /*16b0*/  IADD3 R9, PT, PT, R9, UR4, RZ ;  /* 0x0000000409097c10 */ /* 0x000fe2000fffe0ff */
[----:B------:R-:W-:Y:S01]  /*16c0*/  VIADD R10, R10, UR4 ;  /* 0x000000040a0a7c36 */ /* 0x000fe20008000000 */
[----:B------:R-:W-:Y:S01]  /*16d0*/  IADD3 R0, PT, PT, R0, UR4, RZ ;  /* 0x0000000400007c10 */ /* 0x000fe2000fffe0ff */
[----:B------:R-:W-:Y:S06]  /*16e0*/  BRA.U UP0, `(.L_x_6) ;  /* 0xffffffe900b47547 */ /* 0x000fec000b83ffff */
[----:B------:R-:W-:Y:S05]  /*16f0*/  EXIT ;  /* 0x000000000000794d */ /* 0x000fea0003800000 */
.L_x_7:
        /* <DEDUP_REMOVED lines=16> */
.L_x_452:


//--------------------- .text._Z40dvc_ScaLBL_D3Q19_GreyscaleColor_GradientPiPdS0_iii --------------------------
	.section	.text._Z40dvc_ScaLBL_D3Q19_GreyscaleColor_GradientPiPdS0_iii,"ax",@progbits
	.align	128
        .global         _Z40dvc_ScaLBL_D3Q19_GreyscaleColor_GradientPiPdS0_iii
        .type           _Z40dvc_ScaLBL_D3Q19_GreyscaleColor_GradientPiPdS0_iii,@function
        .size           _Z40dvc_ScaLBL_D3Q19_GreyscaleColor_GradientPiPdS0_iii,(.L_x_453 - _Z40dvc_ScaLBL_D3Q19_GreyscaleColor_GradientPiPdS0_iii)
        .other          _Z40dvc_ScaLBL_D3Q19_GreyscaleColor_GradientPiPdS0_iii,@"STO_CUDA_ENTRY STV_DEFAULT"
_Z40dvc_ScaLBL_D3Q19_GreyscaleColor_GradientPiPdS0_iii:
.text._Z40dvc_ScaLBL_D3Q19_GreyscaleColor_GradientPiPdS0_iii:
        /* <DEDUP_REMOVED lines=15> */
[----:B------:R-:W4:Y:S01]  /*00f0*/  LDCU UR10, c[0x0][0x39c] ;  /* 0x00007380ff0a77ac */ /* 0x000f220008000800 */
        /* <DEDUP_REMOVED lines=12> */
[----:B--234-:R-:W-:-:S07]  /*01c0*/  VIADD R35, R0, UR7 ;  /* 0x0000000700237c36 */ /* 0x01cfce0008000000 */
.L_x_10:
[----:B------:R-:W-:Y:S01]  /*01d0*/  ISETP.GE.AND P0, PT, R0, UR10, PT ;  /* 0x0000000a00007c0c */ /* 0x000fe2000bf06270 */
[----:B------:R-:W-:-:S12]  /*01e0*/  BSSY.RECONVERGENT B0, `(.L_x_8) ;  /* 0x0000153000007945 */ /* 0x000fd80003800200 */
[----:B0-----:R-:W-:Y:S05]  /*01f0*/  @P0 BRA `(.L_x_9) ;  /* 0x0000001400440947 */ /* 0x001fea0003800000 */
[----:B------:R-:W0:Y:S01]  /*0200*/  LDC.64 R8, c[0x0][0x380] ;  /* 0x0000e000ff087b82 */ /* 0x000e220000000a00 */
[----:B------:R-:W-:Y:S01]  /*0210*/  MOV R17, UR12 ;  /* 0x0000000c00117c02 */ /* 0x000fe20008000f00 */
[----:B0-----:R-:W-:-:S04]  /*0220*/  IMAD.WIDE R10, R6, 0x4, R8 ;  /* 0x00000004060a7825 */ /* 0x001fc800078e0208 */
[----:B------:R-:W-:-:S04]  /*0230*/  IMAD.WIDE R18, R3, 0x4, R8 ;  /* 0x0000000403127825 */ /* 0x000fc800078e0208 */
[----:B------:R-:W-:Y:S01]  /*0240*/  IMAD.WIDE R16, R17, 0x4, R10 ;  /* 0x0000000411107825 */ /* 0x000fe200078e020a */
[----:B------:R-:W2:Y:S03]  /*0250*/  LDG.E R24, desc[UR8][R18.64] ;  /* 0x0000000812187981 */ /* 0x000ea6000c1e1900 */
[----:B------:R-:W-:Y:S02]  /*0260*/  IMAD.WIDE R12, R7, 0x4, R8 ;  /* 0x00000004070c7825 */ /* 0x000fe400078e0208 */
[----:B------:R0:W3:Y:S04]  /*0270*/  LDG.E R16, desc[UR8][R16.64] ;  /* 0x0000000810107981 */ /* 0x0000e8000c1e1900 */
[----:B------:R1:W4:Y:S01]  /*0280*/  LDG.E R15, desc[UR8][R12.64] ;  /* 0x000000080c0f7981 */ /* 0x000322000c1e1900 */
[----:B------:R-:W-:-:S04]  /*0290*/  IMAD.U32 R21, RZ, RZ, UR12 ;  /* 0x0000000cff157e24 */ /* 0x000fc8000f8e00ff */
[----:B------:R-:W-:-:S05]  /*02a0*/  IMAD.WIDE R20, R21, 0x4, R18 ;  /* 0x0000000415147825 */ /* 0x000fca00078e0212 */
[----:B------:R4:W5:Y:S01]  /*02b0*/  LDG.E R14, desc[UR8][R20.64] ;  /* 0x00000008140e7981 */ /* 0x000962000c1e1900 */
[----:B------:R-:W-:-:S04]  /*02c0*/  IMAD.U32 R23, RZ, RZ, UR12 ;  /* 0x0000000cff177e24 */ /* 0x000fc8000f8e00ff */
[----:B------:R-:W-:-:S04]  /*02d0*/  IMAD.WIDE R22, R23, 0x4, R12 ;  /* 0x0000000417167825 */ /* 0x000fc800078e020c */
[----:B------:R-:W-:Y:S01]  /*02e0*/  IMAD.WIDE R26, R4, 0x4, R8 ;  /* 0x00000004041a7825 */ /* 0x000fe200078e0208 */
[----:B------:R5:W5:Y:S04]  /*02f0*/  LDG.E R29, desc[UR8][R22.64] ;  /* 0x00000008161d7981 */ /* 0x000b68000c1e1900 */
[----:B------:R-:W5:Y:S01]  /*0300*/  LDG.E R30, desc[UR8][R26.64] ;  /* 0x000000081a1e7981 */ /* 0x000f62000c1e1900 */
[----:B0-----:R-:W-:Y:S01]  /*0310*/  IABS R17, UR12 ;  /* 0x0000000c00117c13 */ /* 0x001fe20008000000 */
[----:B------:R-:W-:Y:S01]  /*0320*/  UMOV UR4, URZ ;  /* 0x000000ff00047c82 */ /* 0x000fe20008000000 */
[----:B------:R-:W-:Y:S02]  /*0330*/  LOP3.LUT R32, RZ, UR12, RZ, 0x33, !PT ;  /* 0x0000000cff207c12 */ /* 0x000fe4000f8e33ff */
[----:B------:R-:W-:-:S13]  /*0340*/  R2UR UR11, R17 ;  /* 0x00000000110b72ca */ /* 0x000fda00000e0000 */
[----:B-1----:R-:W0:Y:S08]  /*0350*/  I2F.RP R12, UR11 ;  /* 0x0000000b000c7d06 */ /* 0x002e300008209400 */
[----:B0-----:R-:W0:Y:S02]  /*0360*/  MUFU.RCP R12, R12 ;  /* 0x0000000c000c7308 */ /* 0x001e240000001000 */
[----:B0-----:R-:W-:-:S06]  /*0370*/  IADD3 R13, PT, PT, R12, 0xffffffe, RZ ;  /* 0x0ffffffe0c0d7810 */ /* 0x001fcc0007ffe0ff */
[----:B------:R-:W0:Y:S02]  /*0380*/  F2I.FTZ.U32.TRUNC.NTZ R13, R13 ;  /* 0x0000000d000d7305 */ /* 0x000e24000021f000 */
[----:B0-----:R-:W-:-:S13]  /*0390*/  R2UR UR5, R13 ;  /* 0x000000000d0572ca */ /* 0x001fda00000e0000 */
[----:B------:R-:W-:-:S04]  /*03a0*/  UIADD3 UR7, UPT, UPT, URZ, -UR5, URZ ;  /* 0x80000005ff077290 */ /* 0x000fc8000fffe0ff */
[----:B------:R-:W-:-:S04]  /*03b0*/  UIMAD UR7, UR7, UR11, URZ ;  /* 0x0000000b070772a4 */ /* 0x000fc8000f8e02ff */
[----:B------:R-:W-:Y:S01]  /*03c0*/  UIMAD.WIDE.U32 UR4, UR5, UR7, UR4 ;  /* 0x00000007050472a5 */ /* 0x000fe2000f8e0004 */
[----:B--2---:R-:W-:Y:S02]  /*03d0*/  IABS R17, R24 ;  /* 0x0000001800117213 */ /* 0x004fe40000000000 */
[----:B---3--:R-:W-:-:S03]  /*03e0*/  IABS R19, R16 ;  /* 0x0000001000137213 */ /* 0x008fc60000000000 */
[----:B------:R-:W-:Y:S01]  /*03f0*/  IMAD.HI.U32 R12, R17, UR5, RZ ;  /* 0x00000005110c7c27 */ /* 0x000fe2000f8e00ff */
[----:B------:R-:W-:Y:S02]  /*0400*/  ISETP.GE.AND P4, PT, R16, RZ, PT ;  /* 0x000000ff1000720c */ /* 0x000fe40003f86270 */
[----:B----4-:R-:W-:Y:S01]  /*0410*/  IABS R21, R15 ;  /* 0x0000000f00157213 */ /* 0x010fe20000000000 */
[----:B------:R-:W-:-:S04]  /*0420*/  IMAD.HI.U32 R13, R19, UR5, RZ ;  /* 0x00000005130d7c27 */ /* 0x000fc8000f8e00ff */
[----:B------:R-:W-:Y:S02]  /*0430*/  IMAD.MOV R18, RZ, RZ, -R12 ;  /* 0x000000ffff127224 */ /* 0x000fe400078e0a0c */
[----:B------:R-:W-:Y:S02]  /*0440*/  IMAD.MOV R20, RZ, RZ, -R13 ;  /* 0x000000ffff147224 */ /* 0x000fe400078e0a0d */
[----:B------:R-:W-:-:S04]  /*0450*/  IMAD.HI.U32 R12, R21, UR5, RZ ;  /* 0x00000005150c7c27 */ /* 0x000fc8000f8e00ff */
[----:B------:R-:W-:Y:S01]  /*0460*/  IMAD R17, R18, UR11, R17 ;  /* 0x0000000b12117c24 */ /* 0x000fe2000f8e0211 */
[----:B------:R-:W-:Y:S01]  /*0470*/  IADD3 R12, PT, PT, -R12, RZ, RZ ;  /* 0x000000ff0c0c7210 */ /* 0x000fe20007ffe1ff */
[----:B------:R-:W-:-:S03]  /*0480*/  IMAD R18, R20, UR11, R19 ;  /* 0x0000000b14127c24 */ /* 0x000fc6000f8e0213 */
[----:B------:R-:W-:Y:S01]  /*0490*/  ISETP.LT.U32.AND P0, PT, R17, UR11, PT ;  /* 0x0000000b11007c0c */ /* 0x000fe2000bf01070 */
[----:B------:R-:W-:Y:S01]  /*04a0*/  IMAD R19, R12, UR11, R21 ;  /* 0x0000000b0c137c24 */ /* 0x000fe2000f8e0215 */
[----:B------:R-:W-:Y:S01]  /*04b0*/  ISETP.LT.U32.AND P1, PT, R18, UR11, PT ;  /* 0x0000000b12007c0c */ /* 0x000fe2000bf21070 */
[----:B------:R-:W0:Y:S01]  /*04c0*/  LDC.64 R12, c[0x0][0x388] ;  /* 0x0000e200ff0c7b82 */ /* 0x000e220000000a00 */
[----:B-----5:R-:W-:Y:S02]  /*04d0*/  IABS R21, R14 ;  /* 0x0000000e00157213 */ /* 0x020fe40000000000 */
[----:B------:R-:W-:-:S03]  /*04e0*/  ISETP.LT.U32.AND P2, PT, R19, UR11, PT ;  /* 0x0000000b13007c0c */ /* 0x000fc6000bf41070 */
[----:B------:R-:W-:-:S04]  /*04f0*/  IMAD.HI.U32 R20, R21, UR5, RZ ;  /* 0x0000000515147c27 */ /* 0x000fc8000f8e00ff */
[----:B------:R-:W-:Y:S02]  /*0500*/  @!P0 VIADD R17, R17, -UR11 ;  /* 0x8000000b11118c36 */ /* 0x000fe40008000000 */
[----:B------:R-:W-:Y:S02]  /*0510*/  @!P1 VIADD R18, R18, -UR11 ;  /* 0x8000000b12129c36 */ /* 0x000fe40008000000 */
[----:B------:R-:W-:Y:S01]  /*0520*/  IMAD.MOV R20, RZ, RZ, -R20 ;  /* 0x000000ffff147224 */ /* 0x000fe200078e0a14 */
[----:B------:R-:W-:Y:S02]  /*0530*/  ISETP.LT.U32.AND P0, PT, R17, UR11, PT ;  /* 0x0000000b11007c0c */ /* 0x000fe4000bf01070 */
[----:B------:R-:W-:Y:S01]  /*0540*/  ISETP.LT.U32.AND P3, PT, R18, UR11, PT ;  /* 0x0000000b12007c0c */ /* 0x000fe2000bf61070 */
[----:B------:R-:W-:Y:S01]  /*0550*/  IMAD R16, R20, UR11, R21 ;  /* 0x0000000b14107c24 */ /* 0x000fe2000f8e0215 */
[----:B------:R-:W-:Y:S02]  /*0560*/  @!P2 IADD3 R19, PT, PT, R19, -UR11, RZ ;  /* 0x8000000b1313ac10 */ /* 0x000fe4000fffe0ff */
[----:B------:R-:W-:-:S02]  /*0570*/  ISETP.GE.AND P2, PT, R24, RZ, PT ;  /* 0x000000ff1800720c */ /* 0x000fc40003f46270 */
[----:B------:R-:W-:-:S05]  /*0580*/  ISETP.LT.U32.AND P1, PT, R19, UR11, PT ;  /* 0x0000000b13007c0c */ /* 0x000fca000bf21070 */
[----:B------:R-:W-:Y:S01]  /*0590*/  @!P0 VIADD R17, R17, -UR11 ;  /* 0x8000000b11118c36 */ /* 0x000fe20008000000 */
[----:B------:R-:W-:Y:S02]  /*05a0*/  ISETP.NE.AND P0, PT, RZ, UR12, PT ;  /* 0x0000000cff007c0c */ /* 0x000fe4000bf05270 */
[----:B------:R-:W-:Y:S02]  /*05b0*/  @!P3 IADD3 R18, PT, PT, R18, -UR11, RZ ;  /* 0x8000000b1212bc10 */ /* 0x000fe4000fffe0ff */
[----:B------:R-:W-:Y:S01]  /*05c0*/  ISETP.GE.AND P3, PT, R15, RZ, PT ;  /* 0x000000ff0f00720c */ /* 0x000fe20003f66270 */
[----:B------:R-:W-:Y:S01]  /*05d0*/  @!P2 IMAD.MOV R17, RZ, RZ, -R17 ;  /* 0x000000ffff11a224 */ /* 0x000fe200078e0a11 */
[----:B------:R-:W-:Y:S01]  /*05e0*/  ISETP.LT.U32.AND P2, PT, R16, UR11, PT ;  /* 0x0000000b10007c0c */ /* 0x000fe2000bf41070 */
[----:B------:R-:W-:Y:S01]  /*05f0*/  @!P4 IMAD.MOV R18, RZ, RZ, -R18 ;  /* 0x000000ffff12c224 */ /* 0x000fe200078e0a12 */
[----:B------:R-:W-:Y:S02]  /*0600*/  @!P1 IADD3 R19, PT, PT, R19, -UR11, RZ ;  /* 0x8000000b13139c10 */ /* 0x000fe4000fffe0ff */
[----:B------:R-:W-:-:S02]  /*0610*/  SEL R23, R32, R17, !P0 ;  /* 0x0000001120177207 */ /* 0x000fc40004000000 */
[----:B------:R-:W-:-:S03]  /*0620*/  SEL R21, R32, R18, !P0 ;  /* 0x0000001220157207 */ /* 0x000fc60004000000 */
[----:B0-----:R-:W-:-:S04]  /*0630*/  IMAD.WIDE R22, R23, 0x8, R12 ;  /* 0x0000000817167825 */ /* 0x001fc800078e020c */
[----:B------:R-:W-:Y:S02]  /*0640*/  @!P3 IMAD.MOV R19, RZ, RZ, -R19 ;  /* 0x000000ffff13b224 */ /* 0x000fe400078e0a13 */
[--C-:B------:R-:W-:Y:S01]  /*0650*/  IMAD.WIDE R20, R21, 0x8, R12.reuse ;  /* 0x0000000815147825 */ /* 0x100fe200078e020c */
[----:B------:R-:W2:Y:S03]  /*0660*/  LDG.E.64 R22, desc[UR8][R22.64] ;  /* 0x0000000816167981 */ /* 0x000ea6000c1e1b00 */
[----:B------:R-:W-:Y:S01]  /*0670*/  @!P2 VIADD R16, R16, -UR11 ;  /* 0x8000000b1010ac36 */ /* 0x000fe20008000000 */
[----:B------:R-:W-:Y:S01]  /*0680*/  SEL R19, R32, R19, !P0 ;  /* 0x0000001320137207 */ /* 0x000fe20004000000 */
[----:B------:R-:W2:Y:S01]  /*0690*/  LDG.E.64 R20, desc[UR8][R20.64] ;  /* 0x0000000814147981 */ /* 0x000ea2000c1e1b00 */
[----:B------:R-:W-:Y:S02]  /*06a0*/  ISETP.GE.AND P2, PT, R14, RZ, PT ;  /* 0x000000ff0e00720c */ /* 0x000fe40003f46270 */
[----:B------:R-:W-:Y:S01]  /*06b0*/  ISETP.LT.U32.AND P1, PT, R16, UR11, PT ;  /* 0x0000000b10007c0c */ /* 0x000fe2000bf21070 */
[----:B------:R-:W-:-:S06]  /*06c0*/  IMAD.WIDE R18, R19, 0x8, R12 ;  /* 0x0000000813127825 */ /* 0x000fcc00078e020c */
[----:B------:R-:W3:Y:S01]  /*06d0*/  LDG.E.64 R18, desc[UR8][R18.64] ;  /* 0x0000000812127981 */ /* 0x000ee2000c1e1b00 */
[----:B------:R-:W-:Y:S02]  /*06e0*/  IABS R25, R29 ;  /* 0x0000001d00197213 */ /* 0x000fe40000000000 */
[----:B------:R-:W-:-:S03]  /*06f0*/  IABS R28, R30 ;  /* 0x0000001e001c7213 */ /* 0x000fc60000000000 */
[----:B------:R-:W-:Y:S01]  /*0700*/  @!P1 IADD3 R16, PT, PT, R16, -UR11, RZ ;  /* 0x8000000b10109c10 */ /* 0x000fe2000fffe0ff */
[----:B------:R-:W-:-:S04]  /*0710*/  IMAD.HI.U32 R14, R25, UR5, RZ ;  /* 0x00000005190e7c27 */ /* 0x000fc8000f8e00ff */
[----:B------:R-:W-:Y:S02]  /*0720*/  @!P2 IMAD.MOV R16, RZ, RZ, -R16 ;  /* 0x000000ffff10a224 */ /* 0x000fe400078e0a10 */
[----:B------:R-:W-:Y:S02]  /*0730*/  IMAD.MOV R24, RZ, RZ, -R14 ;  /* 0x000000ffff187224 */ /* 0x000fe400078e0a0e */
[----:B------:R-:W-:Y:S01]  /*0740*/  IMAD.HI.U32 R14, R28, UR5, RZ ;  /* 0x000000051c0e7c27 */ /* 0x000fe2000f8e00ff */
[----:B------:R-:W-:-:S03]  /*0750*/  SEL R17, R32, R16, !P0 ;  /* 0x0000001020117207 */ /* 0x000fc60004000000 */
[----:B------:R-:W-:Y:S01]  /*0760*/  IMAD R25, R24, UR11, R25 ;  /* 0x0000000b18197c24 */ /* 0x000fe2000f8e0219 */
[----:B------:R-:W-:Y:S01]  /*0770*/  IADD3 R15, PT, PT, -R14, RZ, RZ ;  /* 0x000000ff0e0f7210 */ /* 0x000fe20007ffe1ff */
[----:B------:R-:W-:-:S04]  /*0780*/  IMAD.WIDE R16, R17, 0x8, R12 ;  /* 0x0000000811107825 */ /* 0x000fc800078e020c */
[----:B------:R-:W-:Y:S02]  /*0790*/  IMAD R28, R15, UR11, R28 ;  /* 0x0000000b0f1c7c24 */ /* 0x000fe4000f8e021c */
[----:B------:R-:W4:Y:S01]  /*07a0*/  LDG.E.64 R16, desc[UR8][R16.64] ;  /* 0x0000000810107981 */ /* 0x000f22000c1e1b00 */
[----:B------:R-:W-:-:S05]  /*07b0*/  IMAD.WIDE R14, R31, 0x4, R8 ;  /* 0x000000041f0e7825 */ /* 0x000fca00078e0208 */
[----:B------:R-:W5:Y:S01]  /*07c0*/  LDG.E R24, desc[UR8][R14.64] ;  /* 0x000000080e187981 */ /* 0x000f62000c1e1900 */
[----:B------:R-:W-:Y:S02]  /*07d0*/  ISETP.LT.U32.AND P1, PT, R28, UR11, PT ;  /* 0x0000000b1c007c0c */ /* 0x000fe4000bf21070 */
[----:B------:R-:W-:-:S11]  /*07e0*/  ISETP.LT.U32.AND P2, PT, R25, UR11, PT ;  /* 0x0000000b19007c0c */ /* 0x000fd6000bf41070 */
[----:B------:R-:W-:Y:S02]  /*07f0*/  @!P1 VIADD R28, R28, -UR11 ;  /* 0x8000000b1c1c9c36 */ /* 0x000fe40008000000 */
[----:B------:R-:W-:Y:S01]  /*0800*/  @!P2 VIADD R25, R25, -UR11 ;  /* 0x8000000b1919ac36 */ /* 0x000fe20008000000 */
[----:B------:R-:W-:Y:S02]  /*0810*/  ISETP.GE.AND P2, PT, R30, RZ, PT ;  /* 0x000000ff1e00720c */ /* 0x000fe40003f46270 */
[----:B------:R-:W-:Y:S02]  /*0820*/  ISETP.LT.U32.AND P1, PT, R28, UR11, PT ;  /* 0x0000000b1c007c0c */ /* 0x000fe4000bf21070 */
[----:B------:R-:W-:-:S11]  /*0830*/  ISETP.LT.U32.AND P3, PT, R25, UR11, PT ;  /* 0x0000000b19007c0c */ /* 0x000fd6000bf61070 */
[----:B------:R-:W-:Y:S02]  /*0840*/  @!P1 IADD3 R28, PT, PT, R28, -UR11, RZ ;  /* 0x8000000b1c1c9c10 */ /* 0x000fe4000fffe0ff */
[----:B------:R-:W-:Y:S01]  /*0850*/  ISETP.GE.AND P1, PT, R29, RZ, PT ;  /* 0x000000ff1d00720c */ /* 0x000fe20003f26270 */
[----:B------:R-:W-:Y:S02]  /*0860*/  @!P3 VIADD R25, R25, -UR11 ;  /* 0x8000000b1919bc36 */ /* 0x000fe40008000000 */
[----:B------:R-:W-:-:S05]  /*0870*/  @!P2 IMAD.MOV R28, RZ, RZ, -R28 ;  /* 0x000000ffff1ca224 */ /* 0x000fca00078e0a1c */
[----:B------:R-:W-:-:S05]  /*0880*/  SEL R29, R32, R28, !P0 ;  /* 0x0000001c201d7207 */ /* 0x000fca0004000000 */
[----:B------:R-:W-:Y:S01]  /*0890*/  @!P1 IADD3 R25, PT, PT, -R25, RZ, RZ ;  /* 0x000000ff19199210 */ /* 0x000fe20007ffe1ff */
[----:B------:R-:W-:-:S06]  /*08a0*/  IMAD.WIDE R28, R29, 0x8, R12 ;  /* 0x000000081d1c7825 */ /* 0x000fcc00078e020c */
[----:B------:R-:W5:Y:S01]  /*08b0*/  LDG.E.64 R28, desc[UR8][R28.64] ;  /* 0x000000081c1c7981 */ /* 0x000f62000c1e1b00 */
[----:B--2---:R-:W-:-:S08]  /*08c0*/  DADD R22, R22, -R20 ;  /* 0x0000000016167229 */ /* 0x004fd00000000814 */
[C-C-:B---3--:R-:W-:Y:S02]  /*08d0*/  DADD R20, R18.reuse, R22.reuse ;  /* 0x0000000012147229 */ /* 0x148fe40000000016 */
[----:B------:R-:W-:Y:S01]  /*08e0*/  DADD R18, -R18, R22 ;  /* 0x0000000012127229 */ /* 0x000fe20000000116 */
[----:B------:R-:W-:-:S05]  /*08f0*/  SEL R23, R32, R25, !P0 ;  /* 0x0000001920177207 */ /* 0x000fca0004000000 */
[----:B------:R-:W-:-:S06]  /*0900*/  IMAD.WIDE R22, R23, 0x8, R12 ;  /* 0x0000000817167825 */ /* 0x000fcc00078e020c */
[----:B------:R-:W2:Y:S01]  /*0910*/  LDG.E.64 R22, desc[UR8][R22.64] ;  /* 0x0000000816167981 */ /* 0x000ea2000c1e1b00 */
[----:B------:R-:W-:-:S04]  /*0920*/  IMAD.U32 R25, RZ, RZ, UR12 ;  /* 0x0000000cff197e24 */ /* 0x000fc8000f8e00ff */
[----:B------:R-:W-:-:S05]  /*0930*/  IMAD.WIDE R26, R25, 0x4, R26 ;  /* 0x00000004191a7825 */ /* 0x000fca00078e021a */
[----:B------:R0:W3:Y:S01]  /*0940*/  LDG.E R34, desc[UR8][R26.64] ;  /* 0x000000081a227981 */ /* 0x0000e2000c1e1900 */
[C---:B----4-:R-:W-:Y:S02]  /*0950*/  DADD R20, -R16.reuse, R20 ;  /* 0x0000000010147229 */ /* 0x050fe40000000114 */
[----:B------:R-:W-:Y:S01]  /*0960*/  DADD R16, R16, R18 ;  /* 0x0000000010107229 */ /* 0x000fe20000000012 */
[----:B------:R-:W-:-:S05]  /*0970*/  IMAD.WIDE R18, R35, 0x4, R8 ;  /* 0x0000000423127825 */ /* 0x000fca00078e0208 */
[----:B------:R-:W4:Y:S01]  /*0980*/  LDG.E R25, desc[UR8][R18.64] ;  /* 0x0000000812197981 */ /* 0x000f22000c1e1900 */
[----:B0-----:R-:W-:Y:S01]  /*0990*/  IMAD.WIDE R26, R0, 0x4, R8 ;  /* 0x00000004001a7825 */ /* 0x001fe200078e0208 */
[----:B-----5:R-:W-:Y:S02]  /*09a0*/  IABS R36, R24 ;  /* 0x0000001800247213 */ /* 0x020fe40000000000 */
[----:B------:R-:W-:Y:S02]  /*09b0*/  ISETP.GE.AND P2, PT, R24, RZ, PT ;  /* 0x000000ff1800720c */ /* 0x000fe40003f46270 */
[----:B------:R0:W5:Y:S01]  /*09c0*/  LDG.E R24, desc[UR8][R26.64] ;  /* 0x000000081a187981 */ /* 0x000162000c1e1900 */
[----:B------:R-:W-:-:S04]  /*09d0*/  IMAD.HI.U32 R30, R36, UR5, RZ ;  /* 0x00000005241e7c27 */ /* 0x000fc8000f8e00ff */
[----:B------:R-:W-:-:S04]  /*09e0*/  IMAD.MOV R37, RZ, RZ, -R30 ;  /* 0x000000ffff257224 */ /* 0x000fc800078e0a1e */
[----:B------:R-:W-:-:S05]  /*09f0*/  IMAD R30, R37, UR11, R36 ;  /* 0x0000000b251e7c24 */ /* 0x000fca000f8e0224 */
[----:B------:R-:W-:-:S13]  /*0a00*/  ISETP.LT.U32.AND P1, PT, R30, UR11, PT ;  /* 0x0000000b1e007c0c */ /* 0x000fda000bf21070 */
[----:B------:R-:W-:-:S04]  /*0a10*/  @!P1 IADD3 R30, PT, PT, R30, -UR11, RZ ;  /* 0x8000000b1e1e9c10 */ /* 0x000fc8000fffe0ff */
[----:B------:R-:W-:-:S13]  /*0a20*/  ISETP.LT.U32.AND P1, PT, R30, UR11, PT ;  /* 0x0000000b1e007c0c */ /* 0x000fda000bf21070 */
[----:B------:R-:W-:Y:S01]  /*0a30*/  @!P1 VIADD R30, R30, -UR11 ;  /* 0x8000000b1e1e9c36 */ /* 0x000fe20008000000 */
[----:B------:R-:W-:-:S04]  /*0a40*/  DADD R20, R28, R20 ;  /* 0x000000001c147229 */ /* 0x000fc80000000014 */
[----:B------:R-:W-:-:S04]  /*0a50*/  @!P2 IADD3 R30, PT, PT, -R30, RZ, RZ ;  /* 0x000000ff1e1ea210 */ /* 0x000fc80007ffe1ff */
[----:B------:R-:W-:Y:S02]  /*0a60*/  SEL R37, R32, R30, !P0 ;  /* 0x0000001e20257207 */ /* 0x000fe40004000000 */
[----:B0-----:R-:W-:-:S05]  /*0a70*/  MOV R27, UR12 ;  /* 0x0000000c001b7c02 */ /* 0x001fca0008000f00 */
[----:B------:R-:W-:-:S05]  /*0a80*/  IMAD.WIDE R18, R27, 0x4, R18 ;  /* 0x000000041b127825 */ /* 0x000fca00078e0212 */
[----:B------:R0:W3:Y:S01]  /*0a90*/  LDG.E R30, desc[UR8][R18.64] ;  /* 0x00000008121e7981 */ /* 0x0000e2000c1e1900 */
[----:B--2---:R-:W-:Y:S02]  /*0aa0*/  DADD R28, R28, -R22 ;  /* 0x000000001c1c7229 */ /* 0x004fe40000000816 */
[----:B------:R-:W-:Y:S01]  /*0ab0*/  DADD R22, -R22, R20 ;  /* 0x0000000016167229 */ /* 0x000fe20000000114 */
[----:B------:R-:W-:-:S06]  /*0ac0*/  IMAD.WIDE R20, R37, 0x8, R12 ;  /* 0x0000000825147825 */ /* 0x000fcc00078e020c */
[----:B------:R-:W2:Y:S01]  /*0ad0*/  LDG.E.64 R20, desc[UR8][R20.64] ;  /* 0x0000000814147981 */ /* 0x000ea2000c1e1b00 */
[----:B----4-:R-:W-:Y:S02]  /*0ae0*/  IABS R26, R25 ;  /* 0x00000019001a7213 */ /* 0x010fe40000000000 */
[----:B------:R-:W-:-:S03]  /*0af0*/  ISETP.GE.AND P2, PT, R25, RZ, PT ;  /* 0x000000ff1900720c */ /* 0x000fc60003f46270 */
[----:B------:R-:W-:-:S04]  /*0b00*/  IMAD.HI.U32 R25, R26, UR5, RZ ;  /* 0x000000051a197c27 */ /* 0x000fc8000f8e00ff */
[----:B------:R-:W-:-:S04]  /*0b10*/  IMAD.MOV R25, RZ, RZ, -R25 ;  /* 0x000000ffff197224 */ /* 0x000fc800078e0a19 */
[----:B------:R-:W-:Y:S01]  /*0b20*/  IMAD R25, R25, UR11, R26 ;  /* 0x0000000b19197c24 */ /* 0x000fe2000f8e021a */
[----:B-----5:R-:W-:-:S05]  /*0b30*/  IABS R26, R24 ;  /* 0x00000018001a7213 */ /* 0x020fca0000000000 */
[----:B------:R-:W-:-:S04]  /*0b40*/  IMAD.HI.U32 R27, R26, UR5, RZ ;  /* 0x000000051a1b7c27 */ /* 0x000fc8000f8e00ff */
[----:B------:R-:W-:-:S04]  /*0b50*/  IMAD.MOV R27, RZ, RZ, -R27 ;  /* 0x000000ffff1b7224 */ /* 0x000fc800078e0a1b */
[----:B------:R-:W-:Y:S01]  /*0b60*/  IMAD R26, R27, UR11, R26 ;  /* 0x0000000b1b1a7c24 */ /* 0x000fe2000f8e021a */
[----:B------:R-:W-:-:S04]  /*0b70*/  ISETP.LT.U32.AND P1, PT, R25, UR11, PT ;  /* 0x0000000b19007c0c */ /* 0x000fc8000bf21070 */
[----:B------:R-:W-:-:S09]  /*0b80*/  ISETP.LT.U32.AND P3, PT, R26, UR11, PT ;  /* 0x0000000b1a007c0c */ /* 0x000fd2000bf61070 */
[----:B------:R-:W-:-:S04]  /*0b90*/  @!P1 IADD3 R25, PT, PT, R25, -UR11, RZ ;  /* 0x8000000b19199c10 */ /* 0x000fc8000fffe0ff */
[----:B------:R-:W-:Y:S01]  /*0ba0*/  @!P3 VIADD R26, R26, -UR11 ;  /* 0x8000000b1a1abc36 */ /* 0x000fe20008000000 */
[----:B------:R-:W-:-:S04]  /*0bb0*/  ISETP.LT.U32.AND P1, PT, R25, UR11, PT ;  /* 0x0000000b19007c0c */ /* 0x000fc8000bf21070 */
[----:B------:R-:W-:Y:S02]  /*0bc0*/  ISETP.LT.U32.AND P3, PT, R26, UR11, PT ;  /* 0x0000000b1a007c0c */ /* 0x000fe4000bf61070 */
[----:B------:R-:W-:-:S07]  /*0bd0*/  ISETP.GE.AND P4, PT, R24, RZ, PT ;  /* 0x000000ff1800720c */ /* 0x000fce0003f86270 */
[----:B------:R-:W-:-:S04]  /*0be0*/  @!P1 IADD3 R25, PT, PT, R25, -UR11, RZ ;  /* 0x8000000b19199c10 */ /* 0x000fc8000fffe0ff */
[----:B------:R-:W-:Y:S01]  /*0bf0*/  @!P3 VIADD R26, R26, -UR11 ;  /* 0x8000000b1a1abc36 */ /* 0x000fe20008000000 */
[----:B------:R-:W-:-:S03]  /*0c00*/  @!P2 IADD3 R25, PT, PT, -R25, RZ, RZ ;  /* 0x000000ff1919a210 */ /* 0x000fc60007ffe1ff */
[----:B------:R-:W-:Y:S01]  /*0c10*/  @!P4 IMAD.MOV R26, RZ, RZ, -R26 ;  /* 0x000000ffff1ac224 */ /* 0x000fe200078e0a1a */
[----:B------:R-:W-:-:S04]  /*0c20*/  SEL R27, R32, R25, !P0 ;  /* 0x00000019201b7207 */ /* 0x000fc80004000000 */
[----:B------:R-:W-:Y:S01]  /*0c30*/  SEL R25, R32, R26, !P0 ;  /* 0x0000001a20197207 */ /* 0x000fe20004000000 */
[----:B------:R-:W-:-:S04]  /*0c40*/  IMAD.WIDE R26, R27, 0x8, R12 ;  /* 0x000000081b1a7825 */ /* 0x000fc800078e020c */
[----:B------:R-:W-:Y:S02]  /*0c50*/  IMAD.WIDE R24, R25, 0x8, R12 ;  /* 0x0000000819187825 */ /* 0x000fe400078e020c */
[----:B------:R-:W4:Y:S04]  /*0c60*/  LDG.E.64 R26, desc[UR8][R26.64] ;  /* 0x000000081a1a7981 */ /* 0x000f28000c1e1b00 */
[----:B------:R-:W4:Y:S01]  /*0c70*/  LDG.E.64 R24, desc[UR8][R24.64] ;  /* 0x0000000818187981 */ /* 0x000f22000c1e1b00 */
[----:B---3--:R-:W-:Y:S02]  /*0c80*/  IABS R36, R34 ;  /* 0x0000002200247213 */ /* 0x008fe40000000000 */
[----:B------:R-:W-:-:S03]  /*0c90*/  ISETP.GE.AND P2, PT, R34, RZ, PT ;  /* 0x000000ff2200720c */ /* 0x000fc60003f46270 */
[----:B------:R-:W-:-:S05]  /*0ca0*/  IMAD.HI.U32 R34, R36, UR5, RZ ;  /* 0x0000000524227c27 */ /* 0x000fca000f8e00ff */
[----:B------:R-:W-:-:S05]  /*0cb0*/  IADD3 R37, PT, PT, -R34, RZ, RZ ;  /* 0x000000ff22257210 */ /* 0x000fca0007ffe1ff */
[----:B------:R-:W-:-:S05]  /*0cc0*/  IMAD R34, R37, UR11, R36 ;  /* 0x0000000b25227c24 */ /* 0x000fca000f8e0224 */
[----:B------:R-:W-:-:S13]  /*0cd0*/  ISETP.LT.U32.AND P1, PT, R34, UR11, PT ;  /* 0x0000000b22007c0c */ /* 0x000fda000bf21070 */
[----:B------:R-:W-:-:S05]  /*0ce0*/  @!P1 VIADD R34, R34, -UR11 ;  /* 0x8000000b22229c36 */ /* 0x000fca0008000000 */
[----:B------:R-:W-:-:S13]  /*0cf0*/  ISETP.LT.U32.AND P1, PT, R34, UR11, PT ;  /* 0x0000000b22007c0c */ /* 0x000fda000bf21070 */
[----:B------:R-:W-:-:S05]  /*0d00*/  @!P1 IADD3 R34, PT, PT, R34, -UR11, RZ ;  /* 0x8000000b22229c10 */ /* 0x000fca000fffe0ff */
[----:B------:R-:W-:-:S05]  /*0d10*/  @!P2 IMAD.MOV R34, RZ, RZ, -R34 ;  /* 0x000000ffff22a224 */ /* 0x000fca00078e0a22 */
[----:B0-----:R-:W-:-:S05]  /*0d20*/  SEL R19, R32, R34, !P0 ;  /* 0x0000002220137207 */ /* 0x001fca0004000000 */
[----:B------:R-:W-:-:S06]  /*0d30*/  IMAD.WIDE R18, R19, 0x8, R12 ;  /* 0x0000000813127825 */ /* 0x000fcc00078e020c */
[----:B------:R-:W3:Y:S01]  /*0d40*/  LDG.E.64 R18, desc[UR8][R18.64] ;  /* 0x0000000812127981 */ /* 0x000ee2000c1e1b00 */
[C---:B--2---:R-:W-:Y:S02]  /*0d50*/  DADD R28, -R20.reuse, R28 ;  /* 0x00000000141c7229 */ /* 0x044fe4000000011c */
[----:B------:R-:W-:Y:S01]  /*0d60*/  DADD R20, R20, R22 ;  /* 0x0000000014147229 */ /* 0x000fe20000000016 */
[----:B------:R-:W-:-:S05]  /*0d70*/  IMAD.WIDE R22, R2, 0x4, R8 ;  /* 0x0000000402167825 */ /* 0x000fca00078e0208 */
[----:B------:R-:W2:Y:S01]  /*0d80*/  LDG.E R34, desc[UR8][R22.64] ;  /* 0x0000000816227981 */ /* 0x000ea2000c1e1900 */
[----:B----4-:R-:W-:Y:S01]  /*0d90*/  DADD R24, R26, -R24 ;  /* 0x000000001a187229 */ /* 0x010fe20000000818 */
[----:B------:R-:W-:-:S05]  /*0da0*/  IMAD.WIDE R26, R5, 0x4, R8 ;  /* 0x00000004051a7825 */ /* 0x000fca00078e0208 */
[----:B------:R-:W4:Y:S01]  /*0db0*/  LDG.E R36, desc[UR8][R26.64] ;  /* 0x000000081a247981 */ /* 0x000f22000c1e1900 */
[----:B------:R-:W-:Y:S02]  /*0dc0*/  IABS R37, R30 ;  /* 0x0000001e00257213 */ /* 0x000fe40000000000 */
[----:B------:R-:W-:Y:S01]  /*0dd0*/  ISETP.GE.AND P4, PT, R30, RZ, PT ;  /* 0x000000ff1e00720c */ /* 0x000fe20003f86270 */
[C---:B---3--:R-:W-:Y:S02]  /*0de0*/  DADD R28, R18.reuse, R28 ;  /* 0x00000000121c7229 */ /* 0x048fe4000000001c */
[----:B------:R-:W-:Y:S01]  /*0df0*/  DADD R20, -R18, R20 ;  /* 0x0000000012147229 */ /* 0x000fe20000000114 */
[----:B------:R-:W-:Y:S01]  /*0e00*/  IMAD.HI.U32 R19, R37, UR5, RZ ;  /* 0x0000000525137c27 */ /* 0x000fe2000f8e00ff */
[----:B------:R0:W3:Y:S04]  /*0e10*/  LDG.E R18, desc[UR8][R10.64] ;  /* 0x000000080a127981 */ /* 0x0000e8000c1e1900 */
[----:B------:R-:W-:Y:S01]  /*0e20*/  IADD3 R30, PT, PT, -R19, RZ, RZ ;  /* 0x000000ff131e7210 */ /* 0x000fe20007ffe1ff */
[----:B------:R-:W-:-:S04]  /*0e30*/  IMAD.U32 R19, RZ, RZ, UR12 ;  /* 0x0000000cff137e24 */ /* 0x000fc8000f8e00ff */
[----:B------:R-:W-:-:S04]  /*0e40*/  IMAD.WIDE R14, R19, 0x4, R14 ;  /* 0x00000004130e7825 */ /* 0x000fc800078e020e */
[----:B------:R-:W-:-:S05]  /*0e50*/  IMAD R30, R30, UR11, R37 ;  /* 0x0000000b1e1e7c24 */ /* 0x000fca000f8e0225 */
[----:B------:R-:W-:-:S13]  /*0e60*/  ISETP.LT.U32.AND P2, PT, R30, UR11, PT ;  /* 0x0000000b1e007c0c */ /* 0x000fda000bf41070 */
[----:B------:R-:W-:-:S05]  /*0e70*/  @!P2 VIADD R30, R30, -UR11 ;  /* 0x8000000b1e1eac36 */ /* 0x000fca0008000000 */
[----:B------:R-:W-:-:S13]  /*0e80*/  ISETP.LT.U32.AND P3, PT, R30, UR11, PT ;  /* 0x0000000b1e007c0c */ /* 0x000fda000bf61070 */
[----:B------:R-:W-:-:S04]  /*0e90*/  @!P3 VIADD R30, R30, -UR11 ;  /* 0x8000000b1e1ebc36 */ /* 0x000fc80008000000 */
[----:B------:R-:W-:-:S05]  /*0ea0*/  @!P4 IMAD.MOV R30, RZ, RZ, -R30 ;  /* 0x000000ffff1ec224 */ /* 0x000fca00078e0a1e */
[----:B0-----:R-:W-:Y:S01]  /*0eb0*/  SEL R11, R32, R30, !P0 ;  /* 0x0000001e200b7207 */ /* 0x001fe20004000000 */
[----:B------:R-:W-:-:S04]  /*0ec0*/  IMAD.U32 R30, RZ, RZ, UR12 ;  /* 0x0000000cff1e7e24 */ /* 0x000fc8000f8e00ff */
[----:B------:R-:W-:-:S04]  /*0ed0*/  IMAD.WIDE R22, R30, 0x4, R22 ;  /* 0x000000041e167825 */ /* 0x000fc800078e0216 */
[----:B------:R-:W-:Y:S02]  /*0ee0*/  IMAD.WIDE R8, R33, 0x4, R8 ;  /* 0x0000000421087825 */ /* 0x000fe400078e0208 */
[----:B------:R-:W5:Y:S04]  /*0ef0*/  LDG.E R22, desc[UR8][R22.64] ;  /* 0x0000000816167981 */ /* 0x000f68000c1e1900 */
[----:B------:R-:W5:Y:S01]  /*0f00*/  LDG.E R30, desc[UR8][R8.64] ;  /* 0x00000008081e7981 */ /* 0x000f62000c1e1900 */
[----:B--2---:R-:W-:-:S05]  /*0f10*/  IABS R19, R34 ;  /* 0x0000002200137213 */ /* 0x004fca0000000000 */
[----:B------:R-:W-:-:S05]  /*0f20*/  IMAD.HI.U32 R10, R19, UR5, RZ ;  /* 0x00000005130a7c27 */ /* 0x000fca000f8e00ff */
[----:B------:R-:W-:-:S05]  /*0f30*/  IADD3 R10, PT, PT, -R10, RZ, RZ ;  /* 0x000000ff0a0a7210 */ /* 0x000fca0007ffe1ff */
[----:B------:R-:W-:Y:S01]  /*0f40*/  IMAD R10, R10, UR11, R19 ;  /* 0x0000000b0a0a7c24 */ /* 0x000fe2000f8e0213 */
[----:B------:R-:W-:Y:S01]  /*0f50*/  ISETP.GE.AND P2, PT, R34, RZ, PT ;  /* 0x000000ff2200720c */ /* 0x000fe20003f46270 */
[----:B------:R0:W2:Y:S03]  /*0f60*/  LDG.E R19, desc[UR8][R14.64] ;  /* 0x000000080e137981 */ /* 0x0000a6000c1e1900 */
[----:B------:R-:W-:-:S13]  /*0f70*/  ISETP.LT.U32.AND P1, PT, R10, UR11, PT ;  /* 0x0000000b0a007c0c */ /* 0x000fda000bf21070 */
[----:B------:R-:W-:-:S04]  /*0f80*/  @!P1 IADD3 R10, PT, PT, R10, -UR11, RZ ;  /* 0x8000000b0a0a9c10 */ /* 0x000fc8000fffe0ff */
[----:B------:R-:W-:-:S13]  /*0f90*/  ISETP.LT.U32.AND P1, PT, R10, UR11, PT ;  /* 0x0000000b0a007c0c */ /* 0x000fda000bf21070 */
[----:B------:R-:W-:-:S04]  /*0fa0*/  @!P1 IADD3 R10, PT, PT, R10, -UR11, RZ ;  /* 0x8000000b0a0a9c10 */ /* 0x000fc8000fffe0ff */
[----:B------:R-:W-:-:S04]  /*0fb0*/  @!P2 IADD3 R10, PT, PT, -R10, RZ, RZ ;  /* 0x000000ff0a0aa210 */ /* 0x000fc80007ffe1ff */
[----:B------:R-:W-:Y:S01]  /*0fc0*/  SEL R37, R32, R10, !P0 ;  /* 0x0000000a20257207 */ /* 0x000fe20004000000 */
[----:B------:R-:W-:-:S04]  /*0fd0*/  IMAD.WIDE R10, R11, 0x8, R12 ;  /* 0x000000080b0a7825 */ /* 0x000fc800078e020c */
[----:B0-----:R-:W-:Y:S02]  /*0fe0*/  IMAD.WIDE R14, R37, 0x8, R12 ;  /* 0x00000008250e7825 */ /* 0x001fe400078e020c */
[----:B------:R-:W2:Y:S04]  /*0ff0*/  LDG.E.64 R10, desc[UR8][R10.64] ;  /* 0x000000080a0a7981 */ /* 0x000ea8000c1e1b00 */
[----:B------:R-:W2:Y:S01]  /*1000*/  LDG.E.64 R14, desc[UR8][R14.64] ;  /* 0x000000080e0e7981 */ /* 0x000ea2000c1e1b00 */
[----:B------:R-:W-:-:S05]  /*1010*/  MOV R37, UR12 ;  /* 0x0000000c00257c02 */ /* 0x000fca0008000f00 */
[----:B------:R-:W-:-:S06]  /*1020*/  IMAD.WIDE R26, R37, 0x4, R26 ;  /* 0x00000004251a7825 */ /* 0x000fcc00078e021a */
[----:B------:R0:W2:Y:S01]  /*1030*/  LDG.E R26, desc[UR8][R26.64] ;  /* 0x000000081a1a7981 */ /* 0x0000a2000c1e1900 */
[----:B----4-:R-:W-:-:S05]  /*1040*/  IABS R37, R36 ;  /* 0x0000002400257213 */ /* 0x010fca0000000000 */
[----:B------:R-:W-:-:S04]  /*1050*/  IMAD.HI.U32 R34, R37, UR5, RZ ;  /* 0x0000000525227c27 */ /* 0x000fc8000f8e00ff */
[----:B------:R-:W-:-:S04]  /*1060*/  IMAD.MOV R34, RZ, RZ, -R34 ;  /* 0x000000ffff227224 */ /* 0x000fc800078e0a22 */
[----:B------:R-:W-:-:S05]  /*1070*/  IMAD R34, R34, UR11, R37 ;  /* 0x0000000b22227c24 */ /* 0x000fca000f8e0225 */
[----:B------:R-:W-:Y:S02]  /*1080*/  ISETP.LT.U32.AND P1, PT, R34, UR11, PT ;  /* 0x0000000b22007c0c */ /* 0x000fe4000bf21070 */
[----:B------:R-:W-:-:S11]  /*1090*/  ISETP.GE.AND P2, PT, R36, RZ, PT ;  /* 0x000000ff2400720c */ /* 0x000fd60003f46270 */
[----:B------:R-:W-:-:S04]  /*10a0*/  @!P1 IADD3 R34, PT, PT, R34, -UR11, RZ ;  /* 0x8000000b22229c10 */ /* 0x000fc8000fffe0ff */
[----:B------:R-:W-:-:S13]  /*10b0*/  ISETP.LT.U32.AND P1, PT, R34, UR11, PT ;  /* 0x0000000b22007c0c */ /* 0x000fda000bf21070 */
[----:B------:R-:W-:-:S05]  /*10c0*/  @!P1 VIADD R34, R34, -UR11 ;  /* 0x8000000b22229c36 */ /* 0x000fca0008000000 */
[----:B------:R-:W-:-:S04]  /*10d0*/  @!P2 IADD3 R34, PT, PT, -R34, RZ, RZ ;  /* 0x000000ff2222a210 */ /* 0x000fc80007ffe1ff */
[----:B------:R-:W-:-:S05]  /*10e0*/  SEL R9, R32, R34, !P0 ;  /* 0x0000002220097207 */ /* 0x000fca0004000000 */
[----:B------:R-:W-:-:S06]  /*10f0*/  IMAD.WIDE R8, R9, 0x8, R12 ;  /* 0x0000000809087825 */ /* 0x000fcc00078e020c */
[----:B------:R-:W4:Y:S01]  /*1100*/  LDG.E.64 R8, desc[UR8][R8.64] ;  /* 0x0000000808087981 */ /* 0x000f22000c1e1b00 */
[----:B---3--:R-:W-:Y:S02]  /*1110*/  IABS R23, R18 ;  /* 0x0000001200177213 */ /* 0x008fe40000000000 */
[----:B------:R-:W-:Y:S02]  /*1120*/  ISETP.GE.AND P2, PT, R18, RZ, PT ;  /* 0x000000ff1200720c */ /* 0x000fe40003f46270 */
[----:B-----5:R-:W-:Y:S02]  /*1130*/  IABS R18, R22 ;  /* 0x0000001600127213 */ /* 0x020fe40000000000 */
[----:B0-----:R-:W-:Y:S02]  /*1140*/  IABS R27, R30 ;  /* 0x0000001e001b7213 */ /* 0x001fe40000000000 */
[----:B--2---:R-:W-:Y:S01]  /*1150*/  ISETP.GE.AND P1, PT, R19, RZ, PT ;  /* 0x000000ff1300720c */ /* 0x004fe20003f26270 */
[----:B------:R-:W-:Y:S01]  /*1160*/  DADD R10, R14, -R10 ;  /* 0x000000000e0a7229 */ /* 0x000fe2000000080a */
[----:B------:R-:W-:Y:S01]  /*1170*/  IMAD.HI.U32 R14, R23, UR5, RZ ;  /* 0x00000005170e7c27 */ /* 0x000fe2000f8e00ff */
[----:B------:R-:W-:-:S03]  /*1180*/  IABS R15, R19 ;  /* 0x00000013000f7213 */ /* 0x000fc60000000000 */
[----:B------:R-:W-:-:S04]  /*1190*/  IMAD.MOV R14, RZ, RZ, -R14 ;  /* 0x000000ffff0e7224 */ /* 0x000fc800078e0a0e */
[----:B------:R-:W-:Y:S02]  /*11a0*/  IMAD R14, R14, UR11, R23 ;  /* 0x0000000b0e0e7c24 */ /* 0x000fe4000f8e0217 */
[----:B------:R-:W-:-:S04]  /*11b0*/  IMAD.HI.U32 R23, R15, UR5, RZ ;  /* 0x000000050f177c27 */ /* 0x000fc8000f8e00ff */
[----:B------:R-:W-:Y:S01]  /*11c0*/  IMAD.HI.U32 R19, R18, UR5, RZ ;  /* 0x0000000512137c27 */ /* 0x000fe2000f8e00ff */
[----:B------:R-:W-:Y:S02]  /*11d0*/  IADD3 R34, PT, PT, -R23, RZ, RZ ;  /* 0x000000ff17227210 */ /* 0x000fe40007ffe1ff */
[----:B------:R-:W-:Y:S01]  /*11e0*/  MOV R23, R27 ;  /* 0x0000001b00177202 */ /* 0x000fe20000000f00 */
[----:B------:R-:W-:-:S04]  /*11f0*/  IMAD.MOV R19, RZ, RZ, -R19 ;  /* 0x000000ffff137224 */ /* 0x000fc800078e0a13 */
[----:B------:R-:W-:Y:S02]  /*1200*/  IMAD R19, R19, UR11, R18 ;  /* 0x0000000b13137c24 */ /* 0x000fe4000f8e0212 */
[----:B------:R-:W-:Y:S01]  /*1210*/  IMAD.HI.U32 R18, R23, UR5, RZ ;  /* 0x0000000517127c27 */ /* 0x000fe2000f8e00ff */
[----:B------:R-:W-:Y:S02]  /*1220*/  IABS R27, R26 ;  /* 0x0000001a001b7213 */ /* 0x000fe40000000000 */
[----:B------:R-:W-:Y:S01]  /*1230*/  ISETP.LT.U32.AND P5, PT, R14, UR11, PT ;  /* 0x0000000b0e007c0c */ /* 0x000fe2000bfa1070 */
[----:B------:R-:W-:Y:S02]  /*1240*/  IMAD.MOV R18, RZ, RZ, -R18 ;  /* 0x000000ffff127224 */ /* 0x000fe400078e0a12 */
[----:B------:R-:W-:Y:S02]  /*1250*/  IMAD R15, R34, UR11, R15 ;  /* 0x0000000b220f7c24 */ /* 0x000fe4000f8e020f */
[----:B------:R-:W-:Y:S01]  /*1260*/  IMAD R23, R18, UR11, R23 ;  /* 0x0000000b12177c24 */ /* 0x000fe2000f8e0217 */
[----:B------:R-:W-:Y:S01]  /*1270*/  ISETP.LT.U32.AND P4, PT, R19, UR11, PT ;  /* 0x0000000b13007c0c */ /* 0x000fe2000bf81070 */
[----:B------:R-:W-:Y:S01]  /*1280*/  IMAD.HI.U32 R18, R27, UR5, RZ ;  /* 0x000000051b127c27 */ /* 0x000fe2000f8e00ff */
[----:B------:R-:W-:-:S04]  /*1290*/  ISETP.LT.U32.AND P3, PT, R15, UR11, PT ;  /* 0x0000000b0f007c0c */ /* 0x000fc8000bf61070 */
[----:B------:R-:W-:Y:S01]  /*12a0*/  IADD3 R18, PT, PT, -R18, RZ, RZ ;  /* 0x000000ff12127210 */ /* 0x000fe20007ffe1ff */
[----:B------:R-:W-:Y:S01]  /*12b0*/  @!P5 VIADD R14, R14, -UR11 ;  /* 0x8000000b0e0edc36 */ /* 0x000fe20008000000 */
[----:B------:R-:W-:-:S03]  /*12c0*/  ISETP.LT.U32.AND P5, PT, R23, UR11, PT ;  /* 0x0000000b17007c0c */ /* 0x000fc6000bfa1070 */
[----:B------:R-:W-:Y:S02]  /*12d0*/  IMAD R18, R18, UR11, R27 ;  /* 0x0000000b12127c24 */ /* 0x000fe4000f8e021b */
[----:B------:R-:W-:Y:S02]  /*12e0*/  @!P4 VIADD R19, R19, -UR11 ;  /* 0x8000000b1313cc36 */ /* 0x000fe40008000000 */
[----:B------:R-:W-:Y:S02]  /*12f0*/  @!P3 IADD3 R15, PT, PT, R15, -UR11, RZ ;  /* 0x8000000b0f0fbc10 */ /* 0x000fe4000fffe0ff */
[----:B------:R-:W-:Y:S02]  /*1300*/  ISETP.LT.U32.AND P4, PT, R18, UR11, PT ;  /* 0x0000000b12007c0c */ /* 0x000fe4000bf81070 */
[----:B------:R-:W-:Y:S02]  /*1310*/  ISETP.LT.U32.AND P6, PT, R14, UR11, PT ;  /* 0x0000000b0e007c0c */ /* 0x000fe4000bfc1070 */
[----:B------:R-:W-:-:S02]  /*1320*/  ISETP.LT.U32.AND P3, PT, R15, UR11, PT ;  /* 0x0000000b0f007c0c */ /* 0x000fc4000bf61070 */
[----:B------:R-:W-:-:S04]  /*1330*/  @!P5 IADD3 R23, PT, PT, R23, -UR11, RZ ;  /* 0x8000000b1717dc10 */ /* 0x000fc8000fffe0ff */
[----:B------:R-:W-:-:S03]  /*1340*/  ISETP.LT.U32.AND P5, PT, R23, UR11, PT ;  /* 0x0000000b17007c0c */ /* 0x000fc6000bfa1070 */
[----:B------:R-:W-:Y:S02]  /*1350*/  @!P4 IADD3 R18, PT, PT, R18, -UR11, RZ ;  /* 0x8000000b1212cc10 */ /* 0x000fe4000fffe0ff */
[----:B------:R-:W-:Y:S01]  /*1360*/  @!P6 VIADD R14, R14, -UR11 ;  /* 0x8000000b0e0eec36 */ /* 0x000fe20008000000 */
[----:B------:R-:W-:Y:S01]  /*1370*/  ISETP.GE.AND P6, PT, R30, RZ, PT ;  /* 0x000000ff1e00720c */ /* 0x000fe20003fc6270 */
[----:B------:R-:W-:Y:S01]  /*1380*/  @!P3 VIADD R15, R15, -UR11 ;  /* 0x8000000b0f0fbc36 */ /* 0x000fe20008000000 */
[----:B------:R-:W-:Y:S02]  /*1390*/  ISETP.LT.U32.AND P4, PT, R18, UR11, PT ;  /* 0x0000000b12007c0c */ /* 0x000fe4000bf81070 */
[----:B------:R-:W-:Y:S01]  /*13a0*/  ISETP.LT.U32.AND P3, PT, R19, UR11, PT ;  /* 0x0000000b13007c0c */ /* 0x000fe2000bf61070 */
[----:B------:R-:W-:Y:S02]  /*13b0*/  @!P1 IMAD.MOV R15, RZ, RZ, -R15 ;  /* 0x000000ffff0f9224 */ /* 0x000fe400078e0a0f */
[----:B------:R-:W-:-:S02]  /*13c0*/  @!P5 IADD3 R23, PT, PT, R23, -UR11, RZ ;  /* 0x8000000b1717dc10 */ /* 0x000fc4000fffe0ff */
[----:B------:R-:W-:Y:S02]  /*13d0*/  ISETP.GE.AND P5, PT, R26, RZ, PT ;  /* 0x000000ff1a00720c */ /* 0x000fe40003fa6270 */
[----:B------:R-:W-:Y:S02]  /*13e0*/  SEL R15, R32, R15, !P0 ;  /* 0x0000000f200f7207 */ /* 0x000fe40004000000 */
[----:B------:R-:W-:Y:S01]  /*13f0*/  ISETP.GE.AND P1, PT, R22, RZ, PT ;  /* 0x000000ff1600720c */ /* 0x000fe20003f26270 */
[----:B------:R-:W-:Y:S01]  /*1400*/  @!P6 IMAD.MOV R23, RZ, RZ, -R23 ;  /* 0x000000ffff17e224 */ /* 0x000fe200078e0a17 */
[----:B------:R-:W-:Y:S01]  /*1410*/  MOV R27, R14 ;  /* 0x0000000e001b7202 */ /* 0x000fe20000000f00 */
[----:B------:R-:W-:Y:S01]  /*1420*/  @!P4 VIADD R18, R18, -UR11 ;  /* 0x8000000b1212cc36 */ /* 0x000fe20008000000 */
[----:B------:R-:W-:Y:S01]  /*1430*/  @!P3 IADD3 R19, PT, PT, R19, -UR11, RZ ;  /* 0x8000000b1313bc10 */ /* 0x000fe2000fffe0ff */
[----:B------:R-:W-:-:S03]  /*1440*/  IMAD.WIDE R14, R15, 0x8, R12 ;  /* 0x000000080f0e7825 */ /* 0x000fc600078e020c */
[----:B------:R-:W-:Y:S01]  /*1450*/  MOV R37, R19 ;  /* 0x0000001300257202 */ /* 0x000fe20000000f00 */
[----:B------:R-:W-:Y:S01]  /*1460*/  IMAD.MOV.U32 R22, RZ, RZ, R18 ;  /* 0x000000ffff167224 */ /* 0x000fe200078e0012 */
[----:B------:R-:W-:Y:S01]  /*1470*/  SEL R19, R32, R23, !P0 ;  /* 0x0000001720137207 */ /* 0x000fe20004000000 */
[----:B------:R-:W2:Y:S01]  /*1480*/  LDG.E.64 R14, desc[UR8][R14.64] ;  /* 0x000000080e0e7981 */ /* 0x000ea2000c1e1b00 */
[----:B------:R-:W-:Y:S01]  /*1490*/  @!P2 IADD3 R27, PT, PT, -R27, RZ, RZ ;  /* 0x000000ff1b1ba210 */ /* 0x000fe20007ffe1ff */
[----:B------:R-:W-:Y:S01]  /*14a0*/  @!P1 IMAD.MOV R37, RZ, RZ, -R37 ;  /* 0x000000ffff259224 */ /* 0x000fe200078e0a25 */
[----:B------:R-:W-:Y:S01]  /*14b0*/  @!P5 IADD3 R22, PT, PT, -R22, RZ, RZ ;  /* 0x000000ff1616d210 */ /* 0x000fe20007ffe1ff */
[----:B------:R-:W-:Y:S01]  /*14c0*/  IMAD.WIDE R18, R19, 0x8, R12 ;  /* 0x0000000813127825 */ /* 0x000fe200078e020c */
[C---:B------:R-:W-:Y:S02]  /*14d0*/  SEL R27, R32.reuse, R27, !P0 ;  /* 0x0000001b201b7207 */ /* 0x040fe40004000000 */
[----:B------:R-:W-:-:S02]  /*14e0*/  SEL R23, R32, R22, !P0 ;  /* 0x0000001620177207 */ /* 0x000fc40004000000 */
[----:B------:R-:W-:Y:S01]  /*14f0*/  SEL R37, R32, R37, !P0 ;  /* 0x0000002520257207 */ /* 0x000fe20004000000 */
[----:B------:R-:W3:Y:S01]  /*1500*/  LDG.E.64 R18, desc[UR8][R18.64] ;  /* 0x0000000812127981 */ /* 0x000ee2000c1e1b00 */
[C---:B----4-:R-:W-:Y:S02]  /*1510*/  DADD R16, R8.reuse, R16 ;  /* 0x0000000008107229 */ /* 0x050fe40000000010 */
[----:B------:R-:W-:Y:S01]  /*1520*/  DADD R28, R8, R28 ;  /* 0x00000000081c7229 */ /* 0x000fe2000000001c */
[----:B------:R-:W-:-:S04]  /*1530*/  IMAD.WIDE R8, R23, 0x8, R12 ;  /* 0x0000000817087825 */ /* 0x000fc800078e020c */
[--C-:B------:R-:W-:Y:S02]  /*1540*/  IMAD.WIDE R22, R27, 0x8, R12.reuse ;  /* 0x000000081b167825 */ /* 0x100fe400078e020c */
[----:B------:R-:W4:Y:S02]  /*1550*/  LDG.E.64 R8, desc[UR8][R8.64] ;  /* 0x0000000808087981 */ /* 0x000f24000c1e1b00 */
[----:B------:R-:W-:Y:S02]  /*1560*/  IMAD.WIDE R12, R37, 0x8, R12 ;  /* 0x00000008250c7825 */ /* 0x000fe400078e020c */
[----:B------:R-:W5:Y:S04]  /*1570*/  LDG.E.64 R22, desc[UR8][R22.64] ;  /* 0x0000000816167981 */ /* 0x000f68000c1e1b00 */
[----:B------:R-:W5:Y:S01]  /*1580*/  LDG.E.64 R12, desc[UR8][R12.64] ;  /* 0x000000080c0c7981 */ /* 0x000f62000c1e1b00 */
[----:B------:R-:W-:Y:S01]  /*1590*/  DFMA R20, R20, 0.5, R24 ;  /* 0x3fe000001414782b */ /* 0x000fe20000000018 */
[----:B------:R-:W-:Y:S01]  /*15a0*/  UMOV UR4, 0x60000000 ;  /* 0x6000000000047882 */ /* 0x000fe20000000000 */
[----:B------:R-:W-:-:S06]  /*15b0*/  UMOV UR5, 0x3fc55555 ;  /* 0x3fc5555500057882 */ /* 0x000fcc0000000000 */
[----:B------:R-:W-:Y:S02]  /*15c0*/  DMUL R20, R20, UR4 ;  /* 0x0000000414147c28 */ /* 0x000fe40008000000 */
[C---:B--2---:R-:W-:Y:S01]  /*15d0*/  DADD R26, -R14.reuse, R16 ;  /* 0x000000000e1a7229 */ /* 0x044fe20000000110 */
[----:B------:R-:W0:Y:S01]  /*15e0*/  LDC.64 R16, c[0x0][0x390] ;  /* 0x0000e400ff107b82 */ /* 0x000e220000000a00 */
[----:B------:R-:W-:-:S06]  /*15f0*/  DADD R28, -R14, R28 ;  /* 0x000000000e1c7229 */ /* 0x000fcc000000011c */
[C---:B---3--:R-:W-:Y:S02]  /*1600*/  DADD R26, R18.reuse, R26 ;  /* 0x00000000121a7229 */ /* 0x048fe4000000001a */
[----:B------:R-:W-:-:S06]  /*1610*/  DADD R28, -R18, R28 ;  /* 0x00000000121c7229 */ /* 0x000fcc000000011c */
[C---:B----4-:R-:W-:Y:S02]  /*1620*/  DADD R26, -R8.reuse, R26 ;  /* 0x00000000081a7229 */ /* 0x050fe4000000011a */
[----:B------:R-:W-:Y:S02]  /*1630*/  DADD R28, R8, R28 ;  /* 0x00000000081c7229 */ /* 0x000fe4000000001c */
[----:B-----5:R-:W-:Y:S01]  /*1640*/  DADD R14, R22, -R12 ;  /* 0x00000000160e7229 */ /* 0x020fe2000000080c */
[----:B0-----:R-:W-:-:S03]  /*1650*/  IMAD.WIDE R16, R0, 0x8, R16 ;  /* 0x0000000800107825 */ /* 0x001fc600078e0210 */
[----:B------:R-:W-:Y:S01]  /*1660*/  DFMA R10, R26, 0.5, R10 ;  /* 0x3fe000001a0a782b */ /* 0x000fe2000000000a */
[----:B------:R-:W-:-:S03]  /*1670*/  IMAD.U32 R9, RZ, RZ, UR12 ;  /* 0x0000000cff097e24 */ /* 0x000fc6000f8e00ff */
[----:B------:R-:W-:Y:S01]  /*1680*/  DFMA R14, R28, 0.5, R14 ;  /* 0x3fe000001c0e782b */ /* 0x000fe2000000000e */
[----:B------:R-:W-:Y:S01]  /*1690*/  IMAD.WIDE R8, R9, 0x8, R16 ;  /* 0x0000000809087825 */ /* 0x000fe200078e0210 */
[----:B------:R-:W-:Y:S02]  /*16a0*/  MOV R13, UR12 ;  /* 0x0000000c000d7c02 */ /* 0x000fe40008000f00 */
[----:B------:R-:W-:-:S04]  /*16b0*/  DMUL R10, R10, UR4 ;  /* 0x000000040a0a7c28 */ /* 0x000fc80008000000 */
[----:B------:R-:W-:Y:S01]  /*16c0*/  DMUL R14, R14, UR4 ;  /* 0x000000040e0e7c28 */ /* 0x000fe20008000000 */
[----:B------:R-:W-:Y:S01]  /*16d0*/  IMAD.WIDE R12, R13, 0x8, R8 ;  /* 0x000000080d0c7825 */ /* 0x000fe200078e0208 */
[----:B------:R0:W-:Y:S04]  /*16e0*/  STG.E.64 desc[UR8][R16.64], R20 ;  /* 0x0000001410007986 */ /* 0x0001e8000c101b08 */
[----:B------:R0:W-:Y:S04]  /*16f0*/  STG.E.64 desc[UR8][R8.64], R10 ;  /* 0x0000000a08007986 */ /* 0x0001e8000c101b08 */
[----:B------:R0:W-:Y:S02]  /*1700*/  STG.E.64 desc[UR8][R12.64], R14 ;  /* 0x0000000e0c007986 */ /* 0x0001e4000c101b08 */
.L_x_9:
[----:B------:R-:W-:Y:S05]  /*1710*/  BSYNC.RECONVERGENT B0 ;  /* 0x0000000000007941 */ /* 0x000fea0003800200 */
.L_x_8:
        /* <DEDUP_REMOVED lines=15> */
.L_x_11:
        /* <DEDUP_REMOVED lines=15> */
.L_x_453:


//--------------------- .text._Z40dvc_ScaLBL_D3Q7_AAeven_GreyscaleColorPhiPdS_S_iii --------------------------
	.section	.text._Z40dvc_ScaLBL_D3Q7_AAeven_GreyscaleColorPhiPdS_S_iii,"ax",@progbits
	.align	128
        .global         _Z40dvc_ScaLBL_D3Q7_AAeven_GreyscaleColorPhiPdS_S_iii
        .type           _Z40dvc_ScaLBL_D3Q7_AAeven_GreyscaleColorPhiPdS_S_iii,@function
        .size           _Z40dvc_ScaLBL_D3Q7_AAeven_GreyscaleColorPhiPdS_S_iii,(.L_x_454 - _Z40dvc_ScaLBL_D3Q7_AAeven_GreyscaleColorPhiPdS_S_iii)
        .other          _Z40dvc_ScaLBL_D3Q7_AAeven_GreyscaleColorPhiPdS_S_iii,@"STO_CUDA_ENTRY STV_DEFAULT"
_Z40dvc_ScaLBL_D3Q7_AAeven_GreyscaleColorPhiPdS_S_iii:
.text._Z40dvc_ScaLBL_D3Q7_AAeven_GreyscaleColorPhiPdS_S_iii:
[----:B------:R-:W-:Y:S08]  /*0000*/  LDC R1, c[0x0][0x37c] ;  /* 0x0000df00ff017b82 */ /* 0x000ff00000000800 */
[----:B------:R-:W0:Y:S02]  /*0010*/  LDC R24, c[0x0][0x3a0] ;  /* 0x0000e800ff187b82 */ /* 0x000e240000000800 */
[----:B0-----:R-:W-:-:S13]  /*0020*/  ISETP.GE.AND P0, PT, R24, -0x3ffff, PT ;  /* 0xfffc00011800780c */ /* 0x001fda0003f06270 */
[----:B------:R-:W-:Y:S05]  /*0030*/  @!P0 EXIT ;  /* 0x000000000000894d */ /* 0x000fea0003800000 */
[----:B------:R-:W0:Y:S01]  /*0040*/  S2R R5, SR_TID.X ;  /* 0x0000000000057919 */ /* 0x000e220000002100 */
[----:B------:R-:W-:Y:S01]  /*0050*/  SHF.R.S32.HI R2, RZ, 0x1f, R24 ;  /* 0x0000001fff027819 */ /* 0x000fe20000011418 */
[----:B------:R-:W0:Y:S01]  /*0060*/  LDCU UR6, c[0x0][0x398] ;  /* 0x00007300ff0677ac */ /* 0x000e220008000800 */
[----:B------:R-:W1:Y:S01]  /*0070*/  LDC R0, c[0x0][0x360] ;  /* 0x0000d800ff007b82 */ /* 0x000e620000000800 */
[----:B------:R-:W-:Y:S01]  /*0080*/  HFMA2 R4, -RZ, RZ, 0, 0 ;  /* 0x00000000ff047431 */ /* 0x000fe200000001ff */
[----:B------:R-:W-:Y:S01]  /*0090*/  LEA.HI R2, R2, R24, RZ, 0x12 ;  /* 0x0000001802027211 */ /* 0x000fe200078f90ff */
[----:B------:R-:W2:Y:S01]  /*00a0*/  LDCU.64 UR4, c[0x0][0x358] ;  /* 0x00006b00ff0477ac */ /* 0x000ea20008000a00 */
[----:B------:R-:W-:Y:S02]  /*00b0*/  SHF.L.U32 R3, R24, 0x1, RZ ;  /* 0x0000000118037819 */ /* 0x000fe400000006ff */
[----:B------:R-:W-:-:S04]  /*00c0*/  SHF.R.S32.HI R2, RZ, 0x12, R2 ;  /* 0x00000012ff027819 */ /* 0x000fc80000011402 */
[C---:B------:R-:W-:Y:S02]  /*00d0*/  ISETP.GE.U32.AND P0, PT, R2.reuse, 0x3, PT ;  /* 0x000000030200780c */ /* 0x040fe40003f06070 */
[----:B------:R-:W-:Y:S02]  /*00e0*/  IADD3 R6, PT, PT, R2, 0x1, RZ ;  /* 0x0000000102067810 */ /* 0x000fe40007ffe0ff */
[----:B0-----:R-:W-:-:S09]  /*00f0*/  IADD3 R5, PT, PT, R5, UR6, RZ ;  /* 0x0000000605057c10 */ /* 0x001fd2000fffe0ff */
[----:B--2---:R-:W-:Y:S05]  /*0100*/  @!P0 BRA `(.L_x_12) ;  /* 0x0000000800f88947 */ /* 0x004fea0003800000 */
[----:B------:R-:W1:Y:S01]  /*0110*/  S2R R9, SR_CTAID.X ;  /* 0x0000000000097919 */ /* 0x000e620000002500 */
[----:B------:R-:W-:Y:S01]  /*0120*/  LOP3.LUT R4, R6, 0xfffffffc, RZ, 0xc0, !PT ;  /* 0xfffffffc06047812 */ /* 0x000fe200078ec0ff */
[----:B------:R-:W0:Y:S03]  /*0130*/  LDCU UR6, c[0x0][0x39c] ;  /* 0x00007380ff0677ac */ /* 0x000e260008000800 */
[----:B------:R-:W-:Y:S01]  /*0140*/  IADD3 R4, PT, PT, -R4, RZ, RZ ;  /* 0x000000ff04047210 */ /* 0x000fe20007ffe1ff */
[----:B-1----:R-:W-:Y:S02]  /*0150*/  IMAD R7, R9, R0, RZ ;  /* 0x0000000009077224 */ /* 0x002fe400078e02ff */
[----:B------:R-:W-:Y:S02]  /*0160*/  IMAD R9, R2, R9, R9 ;  /* 0x0000000902097224 */ /* 0x000fe400078e0209 */
[----:B------:R-:W-:-:S02]  /*0170*/  IMAD R7, R6, R7, R5 ;  /* 0x0000000706077224 */ /* 0x000fc400078e0205 */
[C---:B------:R-:W-:Y:S01]  /*0180*/  IMAD R6, R9.reuse, R0, R0 ;  /* 0x0000000009067224 */ /* 0x040fe200078e0200 */
[C---:B------:R-:W-:Y:S01]  /*0190*/  IADD3 R11, PT, PT, R9.reuse, 0x2, RZ ;  /* 0x00000002090b7810 */ /* 0x040fe20007ffe0ff */
[C---:B------:R-:W-:Y:S01]  /*01a0*/  IMAD R27, R24.reuse, 0x6, R7 ;  /* 0x00000006181b7824 */ /* 0x040fe200078e0207 */
[----:B------:R-:W-:Y:S02]  /*01b0*/  IADD3 R13, PT, PT, R9, 0x3, RZ ;  /* 0x00000003090d7810 */ /* 0x000fe40007ffe0ff */
[----:B------:R-:W-:Y:S01]  /*01c0*/  IADD3 R9, PT, PT, R5, R6, RZ ;  /* 0x0000000605097210 */ /* 0x000fe20007ffe0ff */
[-CC-:B------:R-:W-:Y:S01]  /*01d0*/  IMAD R11, R11, R0.reuse, R5.reuse ;  /* 0x000000000b0b7224 */ /* 0x180fe200078e0205 */
[C---:B------:R-:W-:Y:S01]  /*01e0*/  LEA R25, R24.reuse, R7, 0x2 ;  /* 0x0000000718197211 */ /* 0x040fe200078e10ff */
[----:B------:R-:W-:Y:S01]  /*01f0*/  IMAD R13, R13, R0, R5 ;  /* 0x000000000d0d7224 */ /* 0x000fe200078e0205 */
[C---:B------:R-:W-:Y:S01]  /*0200*/  LEA R29, R24.reuse, R9, 0x2 ;  /* 0x00000009181d7211 */ /* 0x040fe200078e10ff */
[C---:B------:R-:W-:Y:S01]  /*0210*/  IMAD R6, R24.reuse, 0x6, R9 ;  /* 0x0000000618067824 */ /* 0x040fe200078e0209 */
[C---:B------:R-:W-:Y:S01]  /*0220*/  LEA R8, R24.reuse, R11, 0x2 ;  /* 0x0000000b18087211 */ /* 0x040fe200078e10ff */
[C---:B------:R-:W-:Y:S01]  /*0230*/  IMAD R10, R24.reuse, 0x6, R11 ;  /* 0x00000006180a7824 */ /* 0x040fe200078e020b */
[C---:B------:R-:W-:Y:S01]  /*0240*/  LEA R12, R24.reuse, R13, 0x2 ;  /* 0x0000000d180c7211 */ /* 0x040fe200078e10ff */
[----:B0-----:R-:W-:-:S07]  /*0250*/  IMAD R24, R24, 0x6, R13 ;  /* 0x0000000618187824 */ /* 0x001fce00078e020d */
.L_x_21:
[----:B------:R-:W-:Y:S01]  /*0260*/  ISETP.GE.AND P0, PT, R7, UR6, PT ;  /* 0x0000000607007c0c */ /* 0x000fe2000bf06270 */
[----:B------:R-:W-:Y:S01]  /*0270*/  BSSY.RECONVERGENT B0, `(.L_x_13) ;  /* 0x0000027000007945 */ /* 0x000fe20003800200 */
[----:B------:R-:W-:Y:S02]  /*0280*/  ISETP.GE.AND P1, PT, R9, UR6, PT ;  /* 0x0000000609007c0c */ /* 0x000fe4000bf26270 */
[----:B------:R-:W-:Y:S02]  /*0290*/  ISETP.GE.AND P2, PT, R11, UR6, PT ;  /* 0x000000060b007c0c */ /* 0x000fe4000bf46270 */
[----:B------:R-:W-:-:S07]  /*02a0*/  ISETP.GE.AND P3, PT, R13, UR6, PT ;  /* 0x000000060d007c0c */ /* 0x000fce000bf66270 */
[----:B0123--:R-:W-:Y:S06]  /*02b0*/  @P0 BRA `(.L_x_14) ;  /* 0x0000000000880947 */ /* 0x00ffec0003800000 */
[----:B------:R-:W0:Y:S08]  /*02c0*/  LDC.64 R14, c[0x0][0x380] ;  /* 0x0000e000ff0e7b82 */ /* 0x000e300000000a00 */
[----:B------:R-:W1:Y:S01]  /*02d0*/  LDC R26, c[0x0][0x3a0] ;  /* 0x0000e800ff1a7b82 */ /* 0x000e620000000800 */
[----:B0-----:R-:W-:-:S05]  /*02e0*/  IMAD.WIDE R22, R7, 0x8, R14 ;  /* 0x0000000807167825 */ /* 0x001fca00078e020e */
[----:B------:R1:W2:Y:S01]  /*02f0*/  LDG.E.64 R20, desc[UR4][R22.64] ;  /* 0x0000000416147981 */ /* 0x0002a2000c1e1b00 */
[----:B------:R-:W-:-:S05]  /*0300*/  IMAD.WIDE R16, R3, 0x8, R22 ;  /* 0x0000000803107825 */ /* 0x000fca00078e0216 */
[----:B------:R-:W2:Y:S01]  /*0310*/  LDG.E.64 R18, desc[UR4][R16.64] ;  /* 0x0000000410127981 */ /* 0x000ea2000c1e1b00 */
[----:B-1----:R-:W-:-:S06]  /*0320*/  IMAD.WIDE R22, R26, 0x8, R22 ;  /* 0x000000081a167825 */ /* 0x002fcc00078e0216 */
[----:B------:R-:W3:Y:S01]  /*0330*/  LDG.E.64 R22, desc[UR4][R22.64] ;  /* 0x0000000416167981 */ /* 0x000ee2000c1e1b00 */
[----:B--2---:R-:W-:Y:S01]  /*0340*/  DADD R18, R20, R18 ;  /* 0x0000000014127229 */ /* 0x004fe20000000012 */
[----:B------:R-:W-:-:S07]  /*0350*/  IMAD.WIDE R20, R25, 0x8, R14 ;  /* 0x0000000819147825 */ /* 0x000fce00078e020e */
[----:B---3--:R-:W-:Y:S02]  /*0360*/  DADD R22, R18, R22 ;  /* 0x0000000012167229 */ /* 0x008fe40000000016 */
[----:B------:R-:W2:Y:S01]  /*0370*/  LDG.E.64 R18, desc[UR4][R20.64] ;  /* 0x0000000414127981 */ /* 0x000ea2000c1e1b00 */
[----:B------:R-:W-:-:S04]  /*0380*/  IMAD.WIDE R16, R26, 0x8, R16 ;  /* 0x000000081a107825 */ /* 0x000fc800078e0210 */
[----:B------:R-:W-:Y:S02]  /*0390*/  IMAD.WIDE R14, R27, 0x8, R14 ;  /* 0x000000081b0e7825 */ /* 0x000fe400078e020e */
[----:B------:R-:W3:Y:S04]  /*03a0*/  LDG.E.64 R16, desc[UR4][R16.64] ;  /* 0x0000000410107981 */ /* 0x000ee8000c1e1b00 */
[----:B------:R-:W4:Y:S01]  /*03b0*/  LDG.E.64 R14, desc[UR4][R14.64] ;  /* 0x000000040e0e7981 */ /* 0x000f22000c1e1b00 */
[----:B--2---:R-:W-:Y:S01]  /*03c0*/  DADD R18, R22, R18 ;  /* 0x0000000016127229 */ /* 0x004fe20000000012 */
[----:B------:R-:W-:-:S06]  /*03d0*/  IMAD.WIDE R22, R26, 0x8, R20 ;  /* 0x000000081a167825 */ /* 0x000fcc00078e0214 */
[----:B------:R-:W2:Y:S01]  /*03e0*/  LDG.E.64 R22, desc[UR4][R22.64] ;  /* 0x0000000416167981 */ /* 0x000ea2000c1e1b00 */
[----:B---3--:R-:W-:Y:S01]  /*03f0*/  DADD R18, R18, R16 ;  /* 0x0000000012127229 */ /* 0x008fe20000000010 */
[----:B------:R-:W0:Y:S07]  /*0400*/  LDC.64 R16, c[0x0][0x390] ;  /* 0x0000e400ff107b82 */ /* 0x000e2e0000000a00 */
[----:B----4-:R-:W-:Y:S02]  /*0410*/  DADD R14, R18, R14 ;  /* 0x00000000120e7229 */ /* 0x010fe4000000000e */
[----:B------:R-:W1:Y:S01]  /*0420*/  LDC.64 R18, c[0x0][0x388] ;  /* 0x0000e200ff127b82 */ /* 0x000e620000000a00 */
[----:B0-----:R-:W-:-:S04]  /*0430*/  IMAD.WIDE R16, R7, 0x8, R16 ;  /* 0x0000000807107825 */ /* 0x001fc800078e0210 */
[----:B-1----:R-:W-:Y:S01]  /*0440*/  IMAD.WIDE R18, R7, 0x8, R18 ;  /* 0x0000000807127825 */ /* 0x002fe200078e0212 */
[----:B--2---:R-:W-:-:S08]  /*0450*/  DADD R22, R14, R22 ;  /* 0x000000000e167229 */ /* 0x004fd00000000016 */
[C---:B------:R-:W-:Y:S02]  /*0460*/  DADD R20, R22.reuse, 1 ;  /* 0x3ff0000016147429 */ /* 0x040fe40000000000 */
[----:B------:R-:W-:-:S06]  /*0470*/  DADD R14, -R22, 1 ;  /* 0x3ff00000160e7429 */ /* 0x000fcc0000000100 */
[----:B------:R-:W-:Y:S02]  /*0480*/  DMUL R20, R20, 0.5 ;  /* 0x3fe0000014147828 */ /* 0x000fe40000000000 */
[----:B------:R-:W-:-:S05]  /*0490*/  DMUL R14, R14, 0.5 ;  /* 0x3fe000000e0e7828 */ /* 0x000fca0000000000 */
[----:B------:R0:W-:Y:S02]  /*04a0*/  STG.E.64 desc[UR4][R18.64], R20 ;  /* 0x0000001412007986 */ /* 0x0001e4000c101b04 */
[----:B0-----:R-:W-:-:S05]  /*04b0*/  IMAD.WIDE R18, R26, 0x8, R18 ;  /* 0x000000081a127825 */ /* 0x001fca00078e0212 */
[----:B------:R0:W-:Y:S04]  /*04c0*/  STG.E.64 desc[UR4][R18.64], R14 ;  /* 0x0000000e12007986 */ /* 0x0001e8000c101b04 */
[----:B------:R0:W-:Y:S02]  /*04d0*/  STG.E.64 desc[UR4][R16.64], R22 ;  /* 0x0000001610007986 */ /* 0x0001e4000c101b04 */
.L_x_14:
[----:B------:R-:W-:Y:S05]  /*04e0*/  BSYNC.RECONVERGENT B0 ;  /* 0x0000000000007941 */ /* 0x000fea0003800200 */
.L_x_13:
[----:B------:R-:W-:Y:S04]  /*04f0*/  BSSY.RECONVERGENT B0, `(.L_x_15) ;  /* 0x0000024000007945 */ /* 0x000fe80003800200 */
[----:B------:R-:W-:Y:S05]  /*0500*/  @P1 BRA `(.L_x_16) ;  /* 0x0000000000881947 */ /* 0x000fea0003800000 */
[----:B0-----:R-:W0:Y:S08]  /*0510*/  LDC.64 R14, c[0x0][0x380] ;  /* 0x0000e000ff0e7b82 */ /* 0x001e300000000a00 */
        /* <DEDUP_REMOVED lines=33> */
.L_x_16:
[----:B------:R-:W-:Y:S05]  /*0730*/  BSYNC.RECONVERGENT B0 ;  /* 0x0000000000007941 */ /* 0x000fea0003800200 */
.L_x_15:
[----:B------:R-:W-:Y:S04]  /*0740*/  BSSY.RECONVERGENT B0, `(.L_x_17) ;  /* 0x0000024000007945 */ /* 0x000fe80003800200 */
[----:B------:R-:W-:Y:S05]  /*0750*/  @P2 BRA `(.L_x_18) ;  /* 0x0000000000882947 */ /* 0x000fea0003800000 */
[----:B01----:R-:W0:Y:S08]  /*0760*/  LDC.64 R14, c[0x0][0x380] ;  /* 0x0000e000ff0e7b82 */ /* 0x003e300000000a00 */
        /* <DEDUP_REMOVED lines=33> */
.L_x_18:
[----:B------:R-:W-:Y:S05]  /*0980*/  BSYNC.RECONVERGENT B0 ;  /* 0x0000000000007941 */ /* 0x000fea0003800200 */
.L_x_17:
[----:B------:R-:W-:Y:S04]  /*0990*/  BSSY.RECONVERGENT B0, `(.L_x_19) ;  /* 0x0000024000007945 */ /* 0x000fe80003800200 */
[----:B------:R-:W-:Y:S05]  /*09a0*/  @P3 BRA `(.L_x_20) ;  /* 0x0000000000883947 */ /* 0x000fea0003800000 */
[----:B012---:R-:W0:Y:S08]  /*09b0*/  LDC.64 R14, c[0x0][0x380] ;  /* 0x0000e000ff0e7b82 */ /* 0x007e300000000a00 */
[----:B------:R-:W1:Y:S01]  /*09c0*/  LDC R26, c[0x0][0x3a0] ;  /* 0x0000e800ff1a7b82 */ /* 0x000e620000000800 */
[----:B0-----:R-:W-:-:S05]  /*09d0*/  IMAD.WIDE R16, R13, 0x8, R14 ;  /* 0x000000080d107825 */ /* 0x001fca00078e020e */
[----:B------:R1:W2:Y:S01]  /*09e0*/  LDG.E.64 R20, desc[UR4][R16.64] ;  /* 0x0000000410147981 */ /* 0x0002a2000c1e1b00 */
[----:B------:R-:W-:-:S05]  /*09f0*/  IMAD.WIDE R22, R3, 0x8, R16 ;  /* 0x0000000803167825 */ /* 0x000fca00078e0210 */
[----:B------:R-:W2:Y:S01]  /*0a00*/  LDG.E.64 R18, desc[UR4][R22.64] ;  /* 0x0000000416127981 */ /* 0x000ea2000c1e1b00 */
[----:B-1----:R-:W-:-:S06]  /*0a10*/  IMAD.WIDE R16, R26, 0x8, R16 ;  /* 0x000000081a107825 */ /* 0x002fcc00078e0210 */
[----:B------:R-:W3:Y:S01]  /*0a20*/  LDG.E.64 R16, desc[UR4][R16.64] ;  /* 0x0000000410107981 */ /* 0x000ee2000c1e1b00 */
[----:B--2---:R-:W-:-:S08]  /*0a30*/  DADD R18, R20, R18 ;  /* 0x0000000014127229 */ /* 0x004fd00000000012 */
[----:B---3--:R-:W-:Y:S01]  /*0a40*/  DADD R16, R18, R16 ;  /* 0x0000000012107229 */ /* 0x008fe20000000010 */
[----:B------:R-:W-:-:S05]  /*0a50*/  IMAD.WIDE R18, R12, 0x8, R14 ;  /* 0x000000080c127825 */ /* 0x000fca00078e020e */
        /* <DEDUP_REMOVED lines=8> */
[----:B---3--:R-:W-:-:S08]  /*0ae0*/  DADD R20, R20, R22 ;  /* 0x0000000014147229 */ /* 0x008fd00000000016 */
[----:B----4-:R-:W-:Y:S02]  /*0af0*/  DADD R14, R20, R14 ;  /* 0x00000000140e7229 */ /* 0x010fe4000000000e */
[----:B------:R-:W0:Y:S02]  /*0b00*/  LDC.64 R20, c[0x0][0x388] ;  /* 0x0000e200ff147b82 */ /* 0x000e240000000a00 */
[----:B0-----:R-:W-:-:S04]  /*0b10*/  IMAD.WIDE R20, R13, 0x8, R20 ;  /* 0x000000080d147825 */ /* 0x001fc800078e0214 */
[----:B--2---:R-:W-:Y:S02]  /*0b20*/  DADD R14, R14, R16 ;  /* 0x000000000e0e7229 */ /* 0x004fe40000000010 */
[----:B------:R-:W0:Y:S06]  /*0b30*/  LDC.64 R16, c[0x0][0x390] ;  /* 0x0000e400ff107b82 */ /* 0x000e2c0000000a00 */
[C---:B------:R-:W-:Y:S02]  /*0b40*/  DADD R18, R14.reuse, 1 ;  /* 0x3ff000000e127429 */ /* 0x040fe40000000000 */
[----:B------:R-:W-:-:S06]  /*0b50*/  DADD R22, -R14, 1 ;  /* 0x3ff000000e167429 */ /* 0x000fcc0000000100 */
[----:B------:R-:W-:Y:S02]  /*0b60*/  DMUL R18, R18, 0.5 ;  /* 0x3fe0000012127828 */ /* 0x000fe40000000000 */
[----:B------:R-:W-:-:S05]  /*0b70*/  DMUL R22, R22, 0.5 ;  /* 0x3fe0000016167828 */ /* 0x000fca0000000000 */
[----:B------:R1:W-:Y:S01]  /*0b80*/  STG.E.64 desc[UR4][R20.64], R18 ;  /* 0x0000001214007986 */ /* 0x0003e2000c101b04 */
[----:B0-----:R-:W-:-:S04]  /*0b90*/  IMAD.WIDE R16, R13, 0x8, R16 ;  /* 0x000000080d107825 */ /* 0x001fc800078e0210 */
[----:B-1----:R-:W-:-:S05]  /*0ba0*/  IMAD.WIDE R20, R26, 0x8, R20 ;  /* 0x000000081a147825 */ /* 0x002fca00078e0214 */
[----:B------:R3:W-:Y:S04]  /*0bb0*/  STG.E.64 desc[UR4][R20.64], R22 ;  /* 0x0000001614007986 */ /* 0x0007e8000c101b04 */
[----:B------:R3:W-:Y:S02]  /*0bc0*/  STG.E.64 desc[UR4][R16.64], R14 ;  /* 0x0000000e10007986 */ /* 0x0007e4000c101b04 */
.L_x_20:
[----:B------:R-:W-:Y:S05]  /*0bd0*/  BSYNC.RECONVERGENT B0 ;  /* 0x0000000000007941 */ /* 0x000fea0003800200 */
.L_x_19:
[----:B------:R-:W-:Y:S02]  /*0be0*/  IADD3 R4, PT, PT, R4, 0x4, RZ ;  /* 0x0000000404047810 */ /* 0x000fe40007ffe0ff */
[----:B------:R-:W-:Y:S02]  /*0bf0*/  LEA R9, R0, R9, 0x2 ;  /* 0x0000000900097211 */ /* 0x000fe400078e10ff */
[----:B------:R-:W-:Y:S02]  /*0c00*/  ISETP.NE.AND P0, PT, R4, RZ, PT ;  /* 0x000000ff0400720c */ /* 0x000fe40003f05270 */
[C---:B------:R-:W-:Y:S02]  /*0c10*/  LEA R29, R0.reuse, R29, 0x2 ;  /* 0x0000001d001d7211 */ /* 0x040fe400078e10ff */
[C---:B------:R-:W-:Y:S02]  /*0c20*/  LEA R6, R0.reuse, R6, 0x2 ;  /* 0x0000000600067211 */ /* 0x040fe400078e10ff */
[----:B------:R-:W-:-:S02]  /*0c30*/  LEA R11, R0, R11, 0x2 ;  /* 0x0000000b000b7211 */ /* 0x000fc400078e10ff */
[C---:B------:R-:W-:Y:S02]  /*0c40*/  LEA R8, R0.reuse, R8, 0x2 ;  /* 0x0000000800087211 */ /* 0x040fe400078e10ff */
[C---:B------:R-:W-:Y:S02]  /*0c50*/  LEA R10, R0.reuse, R10, 0x2 ;  /* 0x0000000a000a7211 */ /* 0x040fe400078e10ff */
[C---:B------:R-:W-:Y:S02]  /*0c60*/  LEA R13, R0.reuse, R13, 0x2 ;  /* 0x0000000d000d7211 */ /* 0x040fe400078e10ff */
[C---:B------:R-:W-:Y:S02]  /*0c70*/  LEA R12, R0.reuse, R12, 0x2 ;  /* 0x0000000c000c7211 */ /* 0x040fe400078e10ff */
[C---:B------:R-:W-:Y:S02]  /*0c80*/  LEA R24, R0.reuse, R24, 0x2 ;  /* 0x0000001800187211 */ /* 0x040fe400078e10ff */
[----:B------:R-:W-:-:S02]  /*0c90*/  LEA R7, R0, R7, 0x2 ;  /* 0x0000000700077211 */ /* 0x000fc400078e10ff */
[C---:B------:R-:W-:Y:S02]  /*0ca0*/  LEA R25, R0.reuse, R25, 0x2 ;  /* 0x0000001900197211 */ /* 0x040fe400078e10ff */
[----:B------:R-:W-:Y:S01]  /*0cb0*/  LEA R27, R0, R27, 0x2 ;  /* 0x0000001b001b7211 */ /* 0x000fe200078e10ff */
[----:B------:R-:W-:Y:S06]  /*0cc0*/  @P0 BRA `(.L_x_21) ;  /* 0xfffffff400640947 */ /* 0x000fec000383ffff */
[----:B------:R-:W-:-:S04]  /*0cd0*/  IADD3 R4, PT, PT, R2, 0x1, RZ ;  /* 0x0000000102047810 */ /* 0x000fc80007ffe0ff */
[----:B------:R-:W-:-:S07]  /*0ce0*/  LOP3.LUT R4, R4, 0xfffffffc, RZ, 0xc0, !PT ;  /* 0xfffffffc04047812 */ /* 0x000fce00078ec0ff */
.L_x_12:
[----:B------:R-:W-:Y:S01]  /*0cf0*/  IADD3 R7, PT, PT, R2, 0x1, RZ ;  /* 0x0000000102077810 */ /* 0x000fe20007ffe0ff */
[----:B------:R-:W4:Y:S03]  /*0d00*/  S2UR UR6, SR_CTAID.X ;  /* 0x00000000000679c3 */ /* 0x000f260000002500 */
[----:B------:R-:W-:-:S13]  /*0d10*/  LOP3.LUT P0, R6, R7, 0x3, RZ, 0xc0, !PT ;  /* 0x0000000307067812 */ /* 0x000fda000780c0ff */
[----:B----4-:R-:W-:Y:S05]  /*0d20*/  @!P0 EXIT ;  /* 0x000000000000894d */ /* 0x010fea0003800000 */
[----:B------:R-:W-:Y:S01]  /*0d30*/  ISETP.NE.AND P0, PT, R6, 0x1, PT ;  /* 0x000000010600780c */ /* 0x000fe20003f05270 */
[----:B------:R-:W-:-:S12]  /*0d40*/  IMAD R7, R7, UR6, RZ ;  /* 0x0000000607077c24 */ /* 0x000fd8000f8e02ff */
[----:B------:R-:W-:Y:S05]  /*0d50*/  @!P0 BRA `(.L_x_22) ;  /* 0x00000004006c8947 */ /* 0x000fea0003800000 */
[----:B------:R-:W4:Y:S01]  /*0d60*/  LDCU UR6, c[0x0][0x39c] ;  /* 0x00007380ff0677ac */ /* 0x000f220008000800 */
[----:B------:R-:W-:Y:S01]  /*0d70*/  IADD3 R25, PT, PT, R4, R7, RZ ;  /* 0x0000000704197210 */ /* 0x000fe20007ffe0ff */
[----:B------:R-:W-:Y:S04]  /*0d80*/  BSSY.RECONVERGENT B0, `(.L_x_23) ;  /* 0x000002d000007945 */ /* 0x000fe80003800200 */
[----:B-1----:R-:W-:-:S05]  /*0d90*/  IMAD R25, R25, R0, R5 ;  /* 0x0000000019197224 */ /* 0x002fca00078e0205 */
[C---:B------:R-:W-:Y:S02]  /*0da0*/  IADD3 R6, PT, PT, R25.reuse, R0, RZ ;  /* 0x0000000019067210 */ /* 0x040fe40007ffe0ff */
[----:B----4-:R-:W-:Y:S02]  /*0db0*/  ISETP.GE.AND P0, PT, R25, UR6, PT ;  /* 0x0000000619007c0c */ /* 0x010fe4000bf06270 */
[----:B------:R-:W-:-:S11]  /*0dc0*/  ISETP.GE.AND P1, PT, R6, UR6, PT ;  /* 0x0000000606007c0c */ /* 0x000fd6000bf26270 */
[----:B------:R-:W-:Y:S05]  /*0dd0*/  @P0 BRA `(.L_x_24) ;  /* 0x00000000009c0947 */ /* 0x000fea0003800000 */
[----:B---3--:R-:W1:Y:S01]  /*0de0*/  LDC.64 R20, c[0x0][0x380] ;  /* 0x0000e000ff147b82 */ /* 0x008e620000000a00 */
[----:B0-2---:R-:W-:-:S07]  /*0df0*/  IADD3 R18, PT, PT, R3, R25, RZ ;  /* 0x0000001903127210 */ /* 0x005fce0007ffe0ff */
[----:B------:R-:W0:Y:S01]  /*0e00*/  LDC R27, c[0x0][0x3a0] ;  /* 0x0000e800ff1b7b82 */ /* 0x000e220000000800 */
[----:B-1----:R-:W-:-:S05]  /*0e10*/  IMAD.WIDE R28, R25, 0x8, R20 ;  /* 0x00000008191c7825 */ /* 0x002fca00078e0214 */
[----:B------:R-:W2:Y:S01]  /*0e20*/  LDG.E.64 R8, desc[UR4][R28.64] ;  /* 0x000000041c087981 */ /* 0x000ea2000c1e1b00 */
[----:B------:R-:W-:Y:S01]  /*0e30*/  IMAD.WIDE R22, R3, 0x8, R28 ;  /* 0x0000000803167825 */ /* 0x000fe200078e021c */
[----:B0-----:R-:W-:-:S04]  /*0e40*/  IADD3 R14, PT, PT, R18, -R27, RZ ;  /* 0x8000001b120e7210 */ /* 0x001fc80007ffe0ff */
[----:B------:R0:W2:Y:S01]  /*0e50*/  LDG.E.64 R10, desc[UR4][R22.64] ;  /* 0x00000004160a7981 */ /* 0x0000a2000c1e1b00 */
[----:B------:R-:W-:-:S04]  /*0e60*/  IMAD.WIDE R12, R27, 0x8, R28 ;  /* 0x000000081b0c7825 */ /* 0x000fc800078e021c */
[----:B------:R-:W-:Y:S02]  /*0e70*/  IMAD R15, R27, 0x3, R14 ;  /* 0x000000031b0f7824 */ /* 0x000fe400078e020e */
[----:B------:R-:W3:Y:S02]  /*0e80*/  LDG.E.64 R12, desc[UR4][R12.64] ;  /* 0x000000040c0c7981 */ /* 0x000ee4000c1e1b00 */
[----:B------:R-:W-:Y:S01]  /*0e90*/  IMAD.WIDE R14, R15, 0x8, R20 ;  /* 0x000000080f0e7825 */ /* 0x000fe200078e0214 */
[----:B------:R-:W-:-:S04]  /*0ea0*/  IADD3 R24, PT, PT, R18, R27, RZ ;  /* 0x0000001b12187210 */ /* 0x000fc80007ffe0ff */
[----:B------:R-:W4:Y:S01]  /*0eb0*/  LDG.E.64 R16, desc[UR4][R14.64] ;  /* 0x000000040e107981 */ /* 0x000f22000c1e1b00 */
[----:B------:R-:W-:-:S04]  /*0ec0*/  IMAD.WIDE R18, R27, 0x8, R22 ;  /* 0x000000081b127825 */ /* 0x000fc800078e0216 */
[----:B------:R-:W-:Y:S02]  /*0ed0*/  IMAD R24, R27, 0x3, R24 ;  /* 0x000000031b187824 */ /* 0x000fe400078e0218 */
[----:B------:R-:W5:Y:S02]  /*0ee0*/  LDG.E.64 R18, desc[UR4][R18.64] ;  /* 0x0000000412127981 */ /* 0x000f64000c1e1b00 */
[----:B------:R-:W-:-:S04]  /*0ef0*/  IMAD.WIDE R20, R24, 0x8, R20 ;  /* 0x0000000818147825 */ /* 0x000fc800078e0214 */
[----:B0-----:R-:W-:Y:S02]  /*0f00*/  IMAD.WIDE R22, R27, 0x8, R14 ;  /* 0x000000081b167825 */ /* 0x001fe400078e020e */
[----:B------:R-:W5:Y:S04]  /*0f10*/  LDG.E.64 R20, desc[UR4][R20.64] ;  /* 0x0000000414147981 */ /* 0x000f68000c1e1b00 */
[----:B------:R-:W5:Y:S01]  /*0f20*/  LDG.E.64 R22, desc[UR4][R22.64] ;  /* 0x0000000416167981 */ /* 0x000f62000c1e1b00 */
[----:B--2---:R-:W-:-:S08]  /*0f30*/  DADD R8, R8, R10 ;  /* 0x0000000008087229 */ /* 0x004fd0000000000a */
[----:B---3--:R-:W-:-:S08]  /*0f40*/  DADD R8, R8, R12 ;  /* 0x0000000008087229 */ /* 0x008fd0000000000c */
[----:B----4-:R-:W-:-:S08]  /*0f50*/  DADD R8, R8, R16 ;  /* 0x0000000008087229 */ /* 0x010fd00000000010 */
[----:B-----5:R-:W-:Y:S02]  /*0f60*/  DADD R10, R8, R18 ;  /* 0x00000000080a7229 */ /* 0x020fe40000000012 */
[----:B------:R-:W0:Y:S06]  /*0f70*/  LDC.64 R8, c[0x0][0x388] ;  /* 0x0000e200ff087b82 */ /* 0x000e2c0000000a00 */
[----:B------:R-:W-:Y:S02]  /*0f80*/  DADD R12, R10, R20 ;  /* 0x000000000a0c7229 */ /* 0x000fe40000000014 */
[----:B------:R-:W1:Y:S06]  /*0f90*/  LDC.64 R10, c[0x0][0x390] ;  /* 0x0000e400ff0a7b82 */ /* 0x000e6c0000000a00 */
[----:B------:R-:W-:-:S08]  /*0fa0*/  DADD R12, R12, R22 ;  /* 0x000000000c0c7229 */ /* 0x000fd00000000016 */
[C---:B------:R-:W-:Y:S02]  /*0fb0*/  DADD R16, R12.reuse, 1 ;  /* 0x3ff000000c107429 */ /* 0x040fe40000000000 */
[----:B------:R-:W-:Y:S01]  /*0fc0*/  DADD R14, -R12, 1 ;  /* 0x3ff000000c0e7429 */ /* 0x000fe20000000100 */
[----:B0-----:R-:W-:-:S05]  /*0fd0*/  IMAD.WIDE R8, R25, 0x8, R8 ;  /* 0x0000000819087825 */ /* 0x001fca00078e0208 */
[----:B------:R-:W-:Y:S02]  /*0fe0*/  DMUL R16, R16, 0.5 ;  /* 0x3fe0000010107828 */ /* 0x000fe40000000000 */
[----:B------:R-:W-:Y:S01]  /*0ff0*/  DMUL R14, R14, 0.5 ;  /* 0x3fe000000e0e7828 */ /* 0x000fe20000000000 */
[----:B------:R-:W-:-:S04]  /*1000*/  IMAD.WIDE R18, R27, 0x8, R8 ;  /* 0x000000081b127825 */ /* 0x000fc800078e0208 */
[----:B-1----:R-:W-:Y:S01]  /*1010*/  IMAD.WIDE R10, R25, 0x8, R10 ;  /* 0x00000008190a7825 */ /* 0x002fe200078e020a */
[----:B------:R1:W-:Y:S04]  /*1020*/  STG.E.64 desc[UR4][R8.64], R16 ;  /* 0x0000001008007986 */ /* 0x0003e8000c101b04 */
[----:B------:R1:W-:Y:S04]  /*1030*/  STG.E.64 desc[UR4][R18.64], R14 ;  /* 0x0000000e12007986 */ /* 0x0003e8000c101b04 */
[----:B------:R1:W-:Y:S02]  /*1040*/  STG.E.64 desc[UR4][R10.64], R12 ;  /* 0x0000000c0a007986 */ /* 0x0003e4000c101b04 */
.L_x_24:
[----:B------:R-:W-:Y:S05]  /*1050*/  BSYNC.RECONVERGENT B0 ;  /* 0x0000000000007941 */ /* 0x000fea0003800200 */
.L_x_23:
[----:B------:R-:W-:Y:S04]  /*1060*/  BSSY.RECONVERGENT B0, `(.L_x_25) ;  /* 0x0000029000007945 */ /* 0x000fe80003800200 */
[----:B------:R-:W-:Y:S05]  /*1070*/  @P1 BRA `(.L_x_26) ;  /* 0x00000000009c1947 */ /* 0x000fea0003800000 */
[----:B---3--:R-:W3:Y:S01]  /*1080*/  LDC.64 R20, c[0x0][0x380] ;  /* 0x0000e000ff147b82 */ /* 0x008ee20000000a00 */
[----:B012---:R-:W-:-:S07]  /*1090*/  IADD3 R18, PT, PT, R3, R6, RZ ;  /* 0x0000000603127210 */ /* 0x007fce0007ffe0ff */
[----:B------:R-:W0:Y:S01]  /*10a0*/  LDC R25, c[0x0][0x3a0] ;  /* 0x0000e800ff197b82 */ /* 0x000e220000000800 */
[----:B---3--:R-:W-:-:S05]  /*10b0*/  IMAD.WIDE R26, R6, 0x8, R20 ;  /* 0x00000008061a7825 */ /* 0x008fca00078e0214 */
        /* <DEDUP_REMOVED lines=18> */
[----:B---3--:R-:W-:Y:S01]  /*11e0*/  DADD R8, R8, R12 ;  /* 0x0000000008087229 */ /* 0x008fe2000000000c */
[----:B------:R-:W0:Y:S07]  /*11f0*/  LDC.64 R12, c[0x0][0x388] ;  /* 0x0000e200ff0c7b82 */ /* 0x000e2e0000000a00 */
[----:B----4-:R-:W-:-:S08]  /*1200*/  DADD R8, R8, R16 ;  /* 0x0000000008087229 */ /* 0x010fd00000000010 */
[----:B-----5:R-:W-:-:S08]  /*1210*/  DADD R8, R8, R18 ;  /* 0x0000000008087229 */ /* 0x020fd00000000012 */
[----:B------:R-:W-:Y:S02]  /*1220*/  DADD R10, R8, R20 ;  /* 0x00000000080a7229 */ /* 0x000fe40000000014 */
[----:B------:R-:W1:Y:S06]  /*1230*/  LDC.64 R8, c[0x0][0x390] ;  /* 0x0000e400ff087b82 */ /* 0x000e6c0000000a00 */
[----:B------:R-:W-:Y:S01]  /*1240*/  DADD R10, R10, R22 ;  /* 0x000000000a0a7229 */ /* 0x000fe20000000016 */
[----:B0-----:R-:W-:-:S07]  /*1250*/  IMAD.WIDE R12, R6, 0x8, R12 ;  /* 0x00000008060c7825 */ /* 0x001fce00078e020c */
[C---:B------:R-:W-:Y:S02]  /*1260*/  DADD R16, R10.reuse, 1 ;  /* 0x3ff000000a107429 */ /* 0x040fe40000000000 */
[----:B------:R-:W-:Y:S01]  /*1270*/  DADD R14, -R10, 1 ;  /* 0x3ff000000a0e7429 */ /* 0x000fe20000000100 */
[----:B------:R-:W-:-:S05]  /*1280*/  IMAD.WIDE R18, R25, 0x8, R12 ;  /* 0x0000000819127825 */ /* 0x000fca00078e020c */
[----:B------:R-:W-:Y:S02]  /*1290*/  DMUL R16, R16, 0.5 ;  /* 0x3fe0000010107828 */ /* 0x000fe40000000000 */
[----:B------:R-:W-:Y:S01]  /*12a0*/  DMUL R14, R14, 0.5 ;  /* 0x3fe000000e0e7828 */ /* 0x000fe20000000000 */
[----:B-1----:R-:W-:-:S04]  /*12b0*/  IMAD.WIDE R8, R6, 0x8, R8 ;  /* 0x0000000806087825 */ /* 0x002fc800078e0208 */
[----:B------:R4:W-:Y:S04]  /*12c0*/  STG.E.64 desc[UR4][R12.64], R16 ;  /* 0x000000100c007986 */ /* 0x0009e8000c101b04 */
[----:B------:R4:W-:Y:S04]  /*12d0*/  STG.E.64 desc[UR4][R18.64], R14 ;  /* 0x0000000e12007986 */ /* 0x0009e8000c101b04 */
[----:B------:R4:W-:Y:S02]  /*12e0*/  STG.E.64 desc[UR4][R8.64], R10 ;  /* 0x0000000a08007986 */ /* 0x0009e4000c101b04 */
.L_x_26:
[----:B------:R-:W-:Y:S05]  /*12f0*/  BSYNC.RECONVERGENT B0 ;  /* 0x0000000000007941 */ /* 0x000fea0003800200 */
.L_x_25:
[----:B------:R-:W-:-:S07]  /*1300*/  IADD3 R4, PT, PT, R4, 0x2, RZ ;  /* 0x0000000204047810 */ /* 0x000fce0007ffe0ff */
.L_x_22:
[----:B------:R-:W-:-:S04]  /*1310*/  LOP3.LUT R2, R2, 0x1, RZ, 0xc0, !PT ;  /* 0x0000000102027812 */ /* 0x000fc800078ec0ff */
[----:B------:R-:W-:-:S13]  /*1320*/  ISETP.NE.U32.AND P0, PT, R2, 0x1, PT ;  /* 0x000000010200780c */ /* 0x000fda0003f05070 */
[----:B------:R-:W-:Y:S05]  /*1330*/  @!P0 EXIT ;  /* 0x000000000000894d */ /* 0x000fea0003800000 */
[----:B------:R-:W5:Y:S01]  /*1340*/  LDCU UR6, c[0x0][0x39c] ;  /* 0x00007380ff0677ac */ /* 0x000f620008000800 */
[----:B------:R-:W-:-:S05]  /*1350*/  IADD3 R4, PT, PT, R7, R4, RZ ;  /* 0x0000000407047210 */ /* 0x000fca0007ffe0ff */
[----:B-1----:R-:W-:-:S05]  /*1360*/  IMAD R0, R4, R0, R5 ;  /* 0x0000000004007224 */ /* 0x002fca00078e0205 */
[----:B-----5:R-:W-:-:S13]  /*1370*/  ISETP.GE.AND P0, PT, R0, UR6, PT ;  /* 0x0000000600007c0c */ /* 0x020fda000bf06270 */
[----:B------:R-:W-:Y:S05]  /*1380*/  @P0 EXIT ;  /* 0x000000000000094d */ /* 0x000fea0003800000 */
[----:B0-234-:R-:W0:Y:S08]  /*1390*/  LDC.64 R14, c[0x0][0x380] ;  /* 0x0000e000ff0e7b82 */ /* 0x01de300000000a00 */
[----:B------:R-:W1:Y:S01]  /*13a0*/  LDC R2, c[0x0][0x3a0] ;  /* 0x0000e800ff027b82 */ /* 0x000e620000000800 */
[----:B0-----:R-:W-:-:S05]  /*13b0*/  IMAD.WIDE R10, R0, 0x8, R14 ;  /* 0x00000008000a7825 */ /* 0x001fca00078e020e */
[----:B------:R-:W2:Y:S01]  /*13c0*/  LDG.E.64 R8, desc[UR4][R10.64] ;  /* 0x000000040a087981 */ /* 0x000ea2000c1e1b00 */
[C---:B------:R-:W-:Y:S01]  /*13d0*/  IMAD.WIDE R16, R3.reuse, 0x8, R10 ;  /* 0x0000000803107825 */ /* 0x040fe200078e020a */
[----:B------:R-:W-:-:S04]  /*13e0*/  IADD3 R3, PT, PT, R3, R0, RZ ;  /* 0x0000000003037210 */ /* 0x000fc80007ffe0ff */
[----:B------:R0:W2:Y:S01]  /*13f0*/  LDG.E.64 R4, desc[UR4][R16.64] ;  /* 0x0000000410047981 */ /* 0x0000a2000c1e1b00 */
[----:B-1----:R-:W-:Y:S01]  /*1400*/  IADD3 R7, PT, PT, R3, -R2, RZ ;  /* 0x8000000203077210 */ /* 0x002fe20007ffe0ff */
[----:B------:R-:W-:-:S04]  /*1410*/  IMAD.WIDE R12, R2, 0x8, R10 ;  /* 0x00000008020c7825 */ /* 0x000fc800078e020a */
[----:B------:R-:W-:Y:S02]  /*1420*/  IMAD R7, R2, 0x3, R7 ;  /* 0x0000000302077824 */ /* 0x000fe400078e0207 */
[----:B------:R-:W3:Y:S02]  /*1430*/  LDG.E.64 R12, desc[UR4][R12.64] ;  /* 0x000000040c0c7981 */ /* 0x000ee4000c1e1b00 */
[----:B------:R-:W-:Y:S01]  /*1440*/  IMAD.WIDE R18, R7, 0x8, R14 ;  /* 0x0000000807127825 */ /* 0x000fe200078e020e */
[----:B------:R-:W-:-:S04]  /*1450*/  IADD3 R3, PT, PT, R3, R2, RZ ;  /* 0x0000000203037210 */ /* 0x000fc80007ffe0ff */
[----:B------:R-:W4:Y:S01]  /*1460*/  LDG.E.64 R6, desc[UR4][R18.64] ;  /* 0x0000000412067981 */ /* 0x000f22000c1e1b00 */
[----:B------:R-:W-:-:S04]  /*1470*/  IMAD.WIDE R20, R2, 0x8, R16 ;  /* 0x0000000802147825 */ /* 0x000fc800078e0210 */
[----:B------:R-:W-:Y:S01]  /*1480*/  IMAD R3, R2, 0x3, R3 ;  /* 0x0000000302037824 */ /* 0x000fe200078e0203 */
[----:B------:R-:W5:Y:S03]  /*1490*/  LDG.E.64 R10, desc[UR4][R20.64] ;  /* 0x00000004140a7981 */ /* 0x000f66000c1e1b00 */
[----:B------:R-:W-:-:S04]  /*14a0*/  IMAD.WIDE R14, R3, 0x8, R14 ;  /* 0x00000008030e7825 */ /* 0x000fc800078e020e */
[----:B0-----:R-:W-:Y:S02]  /*14b0*/  IMAD.WIDE R16, R2, 0x8, R18 ;  /* 0x0000000802107825 */ /* 0x001fe400078e0212 */
[----:B------:R-:W5:Y:S04]  /*14c0*/  LDG.E.64 R14, desc[UR4][R14.64] ;  /* 0x000000040e0e7981 */ /* 0x000f68000c1e1b00 */
[----:B------:R-:W5:Y:S01]  /*14d0*/  LDG.E.64 R16, desc[UR4][R16.64] ;  /* 0x0000000410107981 */ /* 0x000f62000c1e1b00 */
[----:B--2---:R-:W-:Y:S01]  /*14e0*/  DADD R4, R8, R4 ;  /* 0x0000000008047229 */ /* 0x004fe20000000004 */
[----:B------:R-:W0:Y:S07]  /*14f0*/  LDC.64 R8, c[0x0][0x388] ;  /* 0x0000e200ff087b82 */ /* 0x000e2e0000000a00 */
[----:B---3--:R-:W-:Y:S01]  /*1500*/  DADD R4, R4, R12 ;  /* 0x0000000004047229 */ /* 0x008fe2000000000c */
[----:B------:R-:W1:Y:S07]  /*1510*/  LDC.64 R12, c[0x0][0x390] ;  /* 0x0000e400ff0c7b82 */ /* 0x000e6e0000000a00 */
[----:B----4-:R-:W-:-:S08]  /*1520*/  DADD R4, R4, R6 ;  /* 0x0000000004047229 */ /* 0x010fd00000000006 */
[----:B-----5:R-:W-:-:S08]  /*1530*/  DADD R4, R4, R10 ;  /* 0x0000000004047229 */ /* 0x020fd0000000000a */
[----:B------:R-:W-:-:S08]  /*1540*/  DADD R4, R4, R14 ;  /* 0x0000000004047229 */ /* 0x000fd0000000000e */
        /* <DEDUP_REMOVED lines=8> */
[----:B------:R-:W-:Y:S04]  /*15d0*/  STG.E.64 desc[UR4][R8.64], R6 ;  /* 0x0000000608007986 */ /* 0x000fe8000c101b04 */
[----:B------:R-:W-:Y:S04]  /*15e0*/  STG.E.64 desc[UR4][R2.64], R10 ;  /* 0x0000000a02007986 */ /* 0x000fe8000c101b04 */
[----:B------:R-:W-:Y:S01]  /*15f0*/  STG.E.64 desc[UR4][R12.64], R4 ;  /* 0x000000040c007986 */ /* 0x000fe2000c101b04 */
[----:B------:R-:W-:Y:S05]  /*1600*/  EXIT ;  /* 0x000000000000794d */ /* 0x000fea0003800000 */
.L_x_27:
        /* <DEDUP_REMOVED lines=15> */
.L_x_454:


//--------------------- .text._Z39dvc_ScaLBL_D3Q7_AAodd_GreyscaleColorPhiPiPdS0_S0_iii --------------------------
	.section	.text._Z39dvc_ScaLBL_D3Q7_AAodd_GreyscaleColorPhiPiPdS0_S0_iii,"ax",@progbits
	.align	128
        .global         _Z39dvc_ScaLBL_D3Q7_AAodd_GreyscaleColorPhiPiPdS0_S0_iii
        .type           _Z39dvc_ScaLBL_D3Q7_AAodd_GreyscaleColorPhiPiPdS0_S0_iii,@function
        .size           _Z39dvc_ScaLBL_D3Q7_AAodd_GreyscaleColorPhiPiPdS0_S0_iii,(.L_x_455 - _Z39dvc_ScaLBL_D3Q7_AAodd_GreyscaleColorPhiPiPdS0_S0_iii)
        .other          _Z39dvc_ScaLBL_D3Q7_AAodd_GreyscaleColorPhiPiPdS0_S0_iii,@"STO_CUDA_ENTRY STV_DEFAULT"
_Z39dvc_ScaLBL_D3Q7_AAodd_GreyscaleColorPhiPiPdS0_S0_iii:
.text._Z39dvc_ScaLBL_D3Q7_AAodd_GreyscaleColorPhiPiPdS0_S0_iii:
[----:B------:R-:W-:Y:S08]  /*0000*/  LDC R1, c[0x0][0x37c] ;  /* 0x0000df00ff017b82 */ /* 0x000ff00000000800 */
[----:B------:R-:W0:Y:S02]  /*0010*/  LDC R3, c[0x0][0x3a8] ;  /* 0x0000ea00ff037b82 */ /* 0x000e240000000800 */
[----:B0-----:R-:W-:-:S13]  /*0020*/  ISETP.GE.AND P0, PT, R3, -0x3ffff, PT ;  /* 0xfffc00010300780c */ /* 0x001fda0003f06270 */
[----:B------:R-:W-:Y:S05]  /*0030*/  @!P0 EXIT ;  /* 0x000000000000894d */ /* 0x000fea0003800000 */
[----:B------:R-:W0:Y:S01]  /*0040*/  S2R R5, SR_TID.X ;  /* 0x0000000000057919 */ /* 0x000e220000002100 */
[----:B------:R-:W0:Y:S01]  /*0050*/  LDCU UR6, c[0x0][0x3a0] ;  /* 0x00007400ff0677ac */ /* 0x000e220008000800 */
[----:B------:R-:W1:Y:S01]  /*0060*/  LDC R0, c[0x0][0x360] ;  /* 0x0000d800ff007b82 */ /* 0x000e620000000800 */
[----:B------:R-:W-:Y:S01]  /*0070*/  IADD3 R4, PT, PT, R3, 0x3ffff, RZ ;  /* 0x0003ffff03047810 */ /* 0x000fe20007ffe0ff */
[----:B------:R-:W2:Y:S01]  /*0080*/  S2R R7, SR_CTAID.X ;  /* 0x0000000000077919 */ /* 0x000ea20000002500 */
[----:B------:R-:W-:Y:S01]  /*0090*/  SHF.R.S32.HI R2, RZ, 0x1f, R3 ;  /* 0x0000001fff027819 */ /* 0x000fe20000011403 */
[----:B------:R-:W3:Y:S01]  /*00a0*/  LDCU.64 UR4, c[0x0][0x358] ;  /* 0x00006b00ff0477ac */ /* 0x000ee20008000a00 */
[----:B------:R-:W-:Y:S02]  /*00b0*/  ISETP.GE.U32.AND P0, PT, R4, 0x7ffff, PT ;  /* 0x0007ffff0400780c */ /* 0x000fe40003f06070 */
[----:B------:R-:W-:Y:S01]  /*00c0*/  LEA.HI R2, R2, R3, RZ, 0x12 ;  /* 0x0000000302027211 */ /* 0x000fe200078f90ff */
[----:B------:R-:W-:-:S03]  /*00d0*/  HFMA2 R3, -RZ, RZ, 0, 0 ;  /* 0x00000000ff037431 */ /* 0x000fc600000001ff */
[----:B------:R-:W-:Y:S02]  /*00e0*/  SHF.R.S32.HI R2, RZ, 0x12, R2 ;  /* 0x00000012ff027819 */ /* 0x000fe40000011402 */
[----:B0-----:R-:W-:-:S03]  /*00f0*/  IADD3 R5, PT, PT, R5, UR6, RZ ;  /* 0x0000000605057c10 */ /* 0x001fc6000fffe0ff */
[----:B--2---:R-:W-:Y:S02]  /*0100*/  IMAD R4, R2, R7, R7 ;  /* 0x0000000702047224 */ /* 0x004fe400078e0207 */
[----:B---3--:R-:W-:Y:S05]  /*0110*/  @!P0 BRA `(.L_x_28) ;  /* 0x0000000400b88947 */ /* 0x008fea0003800000 */
[----:B------:R-:W0:Y:S01]  /*0120*/  LDC R6, c[0x0][0x3a8] ;  /* 0x0000ea00ff067b82 */ /* 0x000e220000000800 */
[----:B------:R-:W-:Y:S01]  /*0130*/  IADD3 R16, PT, PT, R2, 0x1, RZ ;  /* 0x0000000102107810 */ /* 0x000fe20007ffe0ff */
[-C--:B-1----:R-:W-:Y:S01]  /*0140*/  IMAD R18, R4, R0.reuse, R0 ;  /* 0x0000000004127224 */ /* 0x082fe200078e0200 */
[----:B------:R-:W1:Y:S01]  /*0150*/  LDCU UR6, c[0x0][0x3a4] ;  /* 0x00007480ff0677ac */ /* 0x000e620008000800 */
[----:B------:R-:W-:Y:S01]  /*0160*/  IMAD R7, R7, R0, RZ ;  /* 0x0000000007077224 */ /* 0x000fe200078e02ff */
[C---:B------:R-:W-:Y:S02]  /*0170*/  LOP3.LUT R3, R16.reuse, 0xfffffffe, RZ, 0xc0, !PT ;  /* 0xfffffffe10037812 */ /* 0x040fe400078ec0ff */
[----:B------:R-:W-:Y:S01]  /*0180*/  IADD3 R27, PT, PT, R5, R18, RZ ;  /* 0x00000012051b7210 */ /* 0x000fe20007ffe0ff */
[----:B------:R-:W2:Y:S01]  /*0190*/  LDC.64 R14, c[0x0][0x380] ;  /* 0x0000e000ff0e7b82 */ /* 0x000ea20000000a00 */
[----:B------:R-:W-:Y:S01]  /*01a0*/  IMAD R7, R16, R7, R5 ;  /* 0x0000000710077224 */ /* 0x000fe200078e0205 */
[----:B------:R-:W-:-:S06]  /*01b0*/  IADD3 R26, PT, PT, -R3, RZ, RZ ;  /* 0x000000ff031a7210 */ /* 0x000fcc0007ffe1ff */
[----:B------:R-:W3:Y:S08]  /*01c0*/  LDC.64 R12, c[0x0][0x388] ;  /* 0x0000e200ff0c7b82 */ /* 0x000ef00000000a00 */
[----:B------:R-:W4:Y:S08]  /*01d0*/  LDC.64 R10, c[0x0][0x390] ;  /* 0x0000e400ff0a7b82 */ /* 0x000f300000000a00 */
[----:B-1----:R-:W0:Y:S02]  /*01e0*/  LDC.64 R8, c[0x0][0x398] ;  /* 0x0000e600ff087b82 */ /* 0x002e240000000a00 */
.L_x_33:
[----:B------:R-:W-:Y:S01]  /*01f0*/  ISETP.GE.AND P0, PT, R7, UR6, PT ;  /* 0x0000000607007c0c */ /* 0x000fe2000bf06270 */
[----:B------:R-:W-:Y:S01]  /*0200*/  BSSY.RECONVERGENT B0, `(.L_x_29) ;  /* 0x000002f000007945 */ /* 0x000fe20003800200 */
[----:B------:R-:W-:Y:S02]  /*0210*/  IADD3 R26, PT, PT, R26, 0x2, RZ ;  /* 0x000000021a1a7810 */ /* 0x000fe40007ffe0ff */
[----:B------:R-:W-:Y:S02]  /*0220*/  ISETP.GE.AND P1, PT, R27, UR6, PT ;  /* 0x000000061b007c0c */ /* 0x000fe4000bf26270 */
[----:B------:R-:W-:-:S07]  /*0230*/  ISETP.NE.AND P2, PT, R26, RZ, PT ;  /* 0x000000ff1a00720c */ /* 0x000fce0003f45270 */
[----:B01----:R-:W-:Y:S06]  /*0240*/  @P0 BRA `(.L_x_30) ;  /* 0x0000000000a80947 */ /* 0x003fec0003800000 */
[----:B--2---:R-:W-:-:S05]  /*0250*/  IMAD.WIDE R28, R7, 0x4, R14 ;  /* 0x00000004071c7825 */ /* 0x004fca00078e020e */
[----:B------:R-:W2:Y:S01]  /*0260*/  LDG.E R17, desc[UR4][R28.64] ;  /* 0x000000041c117981 */ /* 0x000ea2000c1e1900 */
[----:B0-----:R-:W-:-:S05]  /*0270*/  IMAD.WIDE R18, R6, 0x4, R28 ;  /* 0x0000000406127825 */ /* 0x001fca00078e021c */
[----:B------:R0:W5:Y:S01]  /*0280*/  LDG.E R23, desc[UR4][R18.64] ;  /* 0x0000000412177981 */ /* 0x000162000c1e1900 */
[----:B---3--:R-:W-:-:S06]  /*0290*/  IMAD.WIDE R24, R7, 0x8, R12 ;  /* 0x0000000807187825 */ /* 0x008fcc00078e020c */
[----:B------:R-:W3:Y:S01]  /*02a0*/  LDG.E.64 R24, desc[UR4][R24.64] ;  /* 0x0000000418187981 */ /* 0x000ee2000c1e1b00 */
[----:B0-----:R-:W-:-:S05]  /*02b0*/  IMAD.WIDE R18, R6, 0x4, R18 ;  /* 0x0000000406127825 */ /* 0x001fca00078e0212 */
[----:B------:R-:W4:Y:S01]  /*02c0*/  LDG.E R21, desc[UR4][R18.64] ;  /* 0x0000000412157981 */ /* 0x000f22000c1e1900 */
[----:B--2---:R-:W-:-:S06]  /*02d0*/  IMAD.WIDE R16, R17, 0x8, R12 ;  /* 0x0000000811107825 */ /* 0x004fcc00078e020c */
[----:B------:R-:W3:Y:S01]  /*02e0*/  LDG.E.64 R16, desc[UR4][R16.64] ;  /* 0x0000000410107981 */ /* 0x000ee2000c1e1b00 */
[----:B-----5:R-:W-:-:S06]  /*02f0*/  IMAD.WIDE R22, R23, 0x8, R12 ;  /* 0x0000000817167825 */ /* 0x020fcc00078e020c */
[----:B------:R-:W2:Y:S01]  /*0300*/  LDG.E.64 R22, desc[UR4][R22.64] ;  /* 0x0000000416167981 */ /* 0x000ea2000c1e1b00 */
[----:B------:R-:W-:-:S05]  /*0310*/  IMAD.WIDE R28, R6, 0x4, R18 ;  /* 0x00000004061c7825 */ /* 0x000fca00078e0212 */
[----:B------:R0:W5:Y:S02]  /*0320*/  LDG.E R19, desc[UR4][R28.64] ;  /* 0x000000041c137981 */ /* 0x000164000c1e1900 */
[----:B0-----:R-:W-:-:S04]  /*0330*/  IMAD.WIDE R28, R6, 0x4, R28 ;  /* 0x00000004061c7825 */ /* 0x001fc800078e021c */
[----:B----4-:R-:W-:-:S06]  /*0340*/  IMAD.WIDE R20, R21, 0x8, R12 ;  /* 0x0000000815147825 */ /* 0x010fcc00078e020c */
[----:B------:R-:W4:Y:S01]  /*0350*/  LDG.E.64 R20, desc[UR4][R20.64] ;  /* 0x0000000414147981 */ /* 0x000f22000c1e1b00 */
[----:B---3--:R-:W-:Y:S01]  /*0360*/  DADD R16, R24, R16 ;  /* 0x0000000018107229 */ /* 0x008fe20000000010 */
[----:B------:R-:W-:-:S07]  /*0370*/  IMAD.WIDE R24, R6, 0x4, R28 ;  /* 0x0000000406187825 */ /* 0x000fce00078e021c */
[----:B--2---:R-:W-:Y:S01]  /*0380*/  DADD R22, R16, R22 ;  /* 0x0000000010167229 */ /* 0x004fe20000000016 */
[----:B------:R-:W2:Y:S04]  /*0390*/  LDG.E R25, desc[UR4][R24.64] ;  /* 0x0000000418197981 */ /* 0x000ea8000c1e1900 */
[----:B------:R-:W3:Y:S01]  /*03a0*/  LDG.E R17, desc[UR4][R28.64] ;  /* 0x000000041c117981 */ /* 0x000ee2000c1e1900 */
[----:B-----5:R-:W-:-:S06]  /*03b0*/  IMAD.WIDE R18, R19, 0x8, R12 ;  /* 0x0000000813127825 */ /* 0x020fcc00078e020c */
[----:B------:R-:W5:Y:S01]  /*03c0*/  LDG.E.64 R18, desc[UR4][R18.64] ;  /* 0x0000000412127981 */ /* 0x000f62000c1e1b00 */
[----:B----4-:R-:W-:Y:S01]  /*03d0*/  DADD R22, R22, R20 ;  /* 0x0000000016167229 */ /* 0x010fe20000000014 */
[----:B---3--:R-:W-:-:S06]  /*03e0*/  IMAD.WIDE R16, R17, 0x8, R12 ;  /* 0x0000000811107825 */ /* 0x008fcc00078e020c */
[----:B------:R-:W3:Y:S01]  /*03f0*/  LDG.E.64 R16, desc[UR4][R16.64] ;  /* 0x0000000410107981 */ /* 0x000ee2000c1e1b00 */
[----:B--2---:R-:W-:-:S05]  /*0400*/  IMAD.WIDE R24, R25, 0x8, R12 ;  /* 0x0000000819187825 */ /* 0x004fca00078e020c */
[----:B------:R0:W2:Y:S01]  /*0410*/  LDG.E.64 R20, desc[UR4][R24.64] ;  /* 0x0000000418147981 */ /* 0x0000a2000c1e1b00 */
[----:B-----5:R-:W-:Y:S01]  /*0420*/  DADD R22, R22, R18 ;  /* 0x0000000016167229 */ /* 0x020fe20000000012 */
[----:B0-----:R-:W-:-:S04]  /*0430*/  IMAD.WIDE R24, R7, 0x8, R10 ;  /* 0x0000000807187825 */ /* 0x001fc800078e020a */
[----:B------:R-:W-:-:S03]  /*0440*/  IMAD.WIDE R18, R6, 0x8, R24 ;  /* 0x0000000806127825 */ /* 0x000fc600078e0218 */
[----:B---3--:R-:W-:-:S08]  /*0450*/  DADD R22, R22, R16 ;  /* 0x0000000016167229 */ /* 0x008fd00000000010 */
[----:B--2---:R-:W-:-:S08]  /*0460*/  DADD R22, R22, R20 ;  /* 0x0000000016167229 */ /* 0x004fd00000000014 */
[C---:B------:R-:W-:Y:S02]  /*0470*/  DADD R28, R22.reuse, 1 ;  /* 0x3ff00000161c7429 */ /* 0x040fe40000000000 */
[----:B------:R-:W-:Y:S01]  /*0480*/  DADD R20, -R22, 1 ;  /* 0x3ff0000016147429 */ /* 0x000fe20000000100 */
[----:B------:R-:W-:-:S05]  /*0490*/  IMAD.WIDE R16, R7, 0x8, R8 ;  /* 0x0000000807107825 */ /* 0x000fca00078e0208 */
[----:B------:R-:W-:Y:S02]  /*04a0*/  DMUL R28, R28, 0.5 ;  /* 0x3fe000001c1c7828 */ /* 0x000fe40000000000 */
[----:B------:R-:W-:-:S05]  /*04b0*/  DMUL R20, R20, 0.5 ;  /* 0x3fe0000014147828 */ /* 0x000fca0000000000 */
[----:B------:R1:W-:Y:S04]  /*04c0*/  STG.E.64 desc[UR4][R24.64], R28 ;  /* 0x0000001c18007986 */ /* 0x0003e8000c101b04 */
[----:B------:R1:W-:Y:S04]  /*04d0*/  STG.E.64 desc[UR4][R18.64], R20 ;  /* 0x0000001412007986 */ /* 0x0003e8000c101b04 */
[----:B------:R1:W-:Y:S02]  /*04e0*/  STG.E.64 desc[UR4][R16.64], R22 ;  /* 0x0000001610007986 */ /* 0x0003e4000c101b04 */
.L_x_30:
[----:B------:R-:W-:Y:S05]  /*04f0*/  BSYNC.RECONVERGENT B0 ;  /* 0x0000000000007941 */ /* 0x000fea0003800200 */
.L_x_29:
[----:B------:R-:W-:Y:S04]  /*0500*/  BSSY.RECONVERGENT B0, `(.L_x_31) ;  /* 0x000002c000007945 */ /* 0x000fe80003800200 */
[----:B------:R-:W-:Y:S05]  /*0510*/  @P1 BRA `(.L_x_32) ;  /* 0x0000000000a81947 */ /* 0x000fea0003800000 */
[----:B-12---:R-:W-:-:S05]  /*0520*/  IMAD.WIDE R28, R27, 0x4, R14 ;  /* 0x000000041b1c7825 */ /* 0x006fca00078e020e */
[----:B------:R-:W2:Y:S01]  /*0530*/  LDG.E R23, desc[UR4][R28.64] ;  /* 0x000000041c177981 */ /* 0x000ea2000c1e1900 */
[----:B0-----:R-:W-:-:S05]  /*0540*/  IMAD.WIDE R20, R6, 0x4, R28 ;  /* 0x0000000406147825 */ /* 0x001fca00078e021c */
[----:B------:R0:W5:Y:S01]  /*0550*/  LDG.E R17, desc[UR4][R20.64] ;  /* 0x0000000414117981 */ /* 0x000162000c1e1900 */
[----:B---3--:R-:W-:-:S06]  /*0560*/  IMAD.WIDE R24, R27, 0x8, R12 ;  /* 0x000000081b187825 */ /* 0x008fcc00078e020c */
[----:B------:R-:W3:Y:S01]  /*0570*/  LDG.E.64 R24, desc[UR4][R24.64] ;  /* 0x0000000418187981 */ /* 0x000ee2000c1e1b00 */
[----:B0-----:R-:W-:-:S04]  /*0580*/  IMAD.WIDE R20, R6, 0x4, R20 ;  /* 0x0000000406147825 */ /* 0x001fc800078e0214 */
[----:B--2---:R-:W-:-:S05]  /*0590*/  IMAD.WIDE R22, R23, 0x8, R12 ;  /* 0x0000000817167825 */ /* 0x004fca00078e020c */
[----:B------:R-:W3:Y:S01]  /*05a0*/  LDG.E.64 R18, desc[UR4][R22.64] ;  /* 0x0000000416127981 */ /* 0x000ee2000c1e1b00 */
[----:B-----5:R-:W-:-:S06]  /*05b0*/  IMAD.WIDE R16, R17, 0x8, R12 ;  /* 0x0000000811107825 */ /* 0x020fcc00078e020c */
[----:B------:R-:W2:Y:S04]  /*05c0*/  LDG.E.64 R16, desc[UR4][R16.64] ;  /* 0x0000000410107981 */ /* 0x000ea8000c1e1b00 */
[----:B------:R-:W5:Y:S01]  /*05d0*/  LDG.E R23, desc[UR4][R20.64] ;  /* 0x0000000414177981 */ /* 0x000f62000c1e1900 */
[----:B------:R-:W-:-:S05]  /*05e0*/  IMAD.WIDE R28, R6, 0x4, R20 ;  /* 0x00000004061c7825 */ /* 0x000fca00078e0214 */
[----:B------:R0:W4:Y:S02]  /*05f0*/  LDG.E R21, desc[UR4][R28.64] ;  /* 0x000000041c157981 */ /* 0x000124000c1e1900 */
[----:B0-----:R-:W-:Y:S01]  /*0600*/  IMAD.WIDE R28, R6, 0x4, R28 ;  /* 0x00000004061c7825 */ /* 0x001fe200078e021c */
[----:B---3--:R-:W-:-:S03]  /*0610*/  DADD R18, R24, R18 ;  /* 0x0000000018127229 */ /* 0x008fc60000000012 */
[----:B------:R-:W-:-:S05]  /*0620*/  IMAD.WIDE R24, R6, 0x4, R28 ;  /* 0x0000000406187825 */ /* 0x000fca00078e021c */
[----:B--2---:R-:W-:Y:S01]  /*0630*/  DADD R16, R18, R16 ;  /* 0x0000000012107229 */ /* 0x004fe20000000010 */
[----:B------:R-:W2:Y:S01]  /*0640*/  LDG.E R25, desc[UR4][R24.64] ;  /* 0x0000000418197981 */ /* 0x000ea2000c1e1900 */
[----:B-----5:R-:W-:-:S03]  /*0650*/  IMAD.WIDE R18, R23, 0x8, R12 ;  /* 0x0000000817127825 */ /* 0x020fc600078e020c */
[----:B------:R-:W3:Y:S04]  /*0660*/  LDG.E R23, desc[UR4][R28.64] ;  /* 0x000000041c177981 */ /* 0x000ee8000c1e1900 */
[----:B------:R-:W5:Y:S01]  /*0670*/  LDG.E.64 R18, desc[UR4][R18.64] ;  /* 0x0000000412127981 */ /* 0x000f62000c1e1b00 */
[----:B----4-:R-:W-:-:S06]  /*0680*/  IMAD.WIDE R20, R21, 0x8, R12 ;  /* 0x0000000815147825 */ /* 0x010fcc00078e020c */
[----:B------:R-:W4:Y:S01]  /*0690*/  LDG.E.64 R20, desc[UR4][R20.64] ;  /* 0x0000000414147981 */ /* 0x000f22000c1e1b00 */
[----:B---3--:R-:W-:-:S04]  /*06a0*/  IMAD.WIDE R22, R23, 0x8, R12 ;  /* 0x0000000817167825 */ /* 0x008fc800078e020c */
[----:B--2---:R-:W-:Y:S02]  /*06b0*/  IMAD.WIDE R28, R25, 0x8, R12 ;  /* 0x00000008191c7825 */ /* 0x004fe400078e020c */
[----:B------:R-:W2:Y:S04]  /*06c0*/  LDG.E.64 R22, desc[UR4][R22.64] ;  /* 0x0000000416167981 */ /* 0x000ea8000c1e1b00 */
[----:B------:R-:W3:Y:S01]  /*06d0*/  LDG.E.64 R28, desc[UR4][R28.64] ;  /* 0x000000041c1c7981 */ /* 0x000ee2000c1e1b00 */
[----:B-----5:R-:W-:-:S08]  /*06e0*/  DADD R16, R16, R18 ;  /* 0x0000000010107229 */ /* 0x020fd00000000012 */
[----:B----4-:R-:W-:Y:S01]  /*06f0*/  DADD R16, R16, R20 ;  /* 0x0000000010107229 */ /* 0x010fe20000000014 */
[----:B------:R-:W-:-:S07]  /*0700*/  IMAD.WIDE R24, R27, 0x8, R10 ;  /* 0x000000081b187825 */ /* 0x000fce00078e020a */
[----:B--2---:R-:W-:-:S08]  /*0710*/  DADD R16, R16, R22 ;  /* 0x0000000010107229 */ /* 0x004fd00000000016 */
[----:B---3--:R-:W-:-:S08]  /*0720*/  DADD R28, R16, R28 ;  /* 0x00000000101c7229 */ /* 0x008fd0000000001c */
[C---:B------:R-:W-:Y:S02]  /*0730*/  DADD R18, R28.reuse, 1 ;  /* 0x3ff000001c127429 */ /* 0x040fe40000000000 */
[----:B------:R-:W-:-:S06]  /*0740*/  DADD R16, -R28, 1 ;  /* 0x3ff000001c107429 */ /* 0x000fcc0000000100 */
[----:B------:R-:W-:Y:S02]  /*0750*/  DMUL R22, R18, 0.5 ;  /* 0x3fe0000012167828 */ /* 0x000fe40000000000 */
[----:B------:R-:W-:Y:S01]  /*0760*/  DMUL R20, R16, 0.5 ;  /* 0x3fe0000010147828 */ /* 0x000fe20000000000 */
[----:B------:R-:W-:-:S04]  /*0770*/  IMAD.WIDE R18, R6, 0x8, R24 ;  /* 0x0000000806127825 */ /* 0x000fc800078e0218 */
[----:B------:R-:W-:Y:S01]  /*0780*/  IMAD.WIDE R16, R27, 0x8, R8 ;  /* 0x000000081b107825 */ /* 0x000fe200078e0208 */
[----:B------:R0:W-:Y:S04]  /*0790*/  STG.E.64 desc[UR4][R24.64], R22 ;  /* 0x0000001618007986 */ /* 0x0001e8000c101b04 */
[----:B------:R0:W-:Y:S04]  /*07a0*/  STG.E.64 desc[UR4][R18.64], R20 ;  /* 0x0000001412007986 */ /* 0x0001e8000c101b04 */
[----:B------:R0:W-:Y:S02]  /*07b0*/  STG.E.64 desc[UR4][R16.64], R28 ;  /* 0x0000001c10007986 */ /* 0x0001e4000c101b04 */
.L_x_32:
[----:B------:R-:W-:Y:S05]  /*07c0*/  BSYNC.RECONVERGENT B0 ;  /* 0x0000000000007941 */ /* 0x000fea0003800200 */
.L_x_31:
[C---:B------:R-:W-:Y:S02]  /*07d0*/  LEA R27, R0.reuse, R27, 0x1 ;  /* 0x0000001b001b7211 */ /* 0x040fe400078e08ff */
[----:B------:R-:W-:Y:S01]  /*07e0*/  LEA R7, R0, R7, 0x1 ;  /* 0x0000000700077211 */ /* 0x000fe200078e08ff */
[----:B------:R-:W-:Y:S06]  /*07f0*/  @P2 BRA `(.L_x_33) ;  /* 0xfffffff8007c2947 */ /* 0x000fec000383ffff */
.L_x_28:
        /* <DEDUP_REMOVED lines=8> */
[----:B------:R-:W1:Y:S08]  /*0880*/  LDC.64 R2, c[0x0][0x380] ;  /* 0x0000e000ff027b82 */ /* 0x000e700000000a00 */
[----:B------:R-:W0:Y:S01]  /*0890*/  LDC R0, c[0x0][0x3a8] ;  /* 0x0000ea00ff007b82 */ /* 0x000e220000000800 */
[----:B-1----:R-:W-:-:S05]  /*08a0*/  IMAD.WIDE R2, R7, 0x4, R2 ;  /* 0x0000000407027825 */ /* 0x002fca00078e0202 */
[----:B----4-:R1:W4:Y:S01]  /*08b0*/  LDG.E R11, desc[UR4][R2.64] ;  /* 0x00000004020b7981 */ /* 0x010322000c1e1900 */
[----:B0-----:R-:W-:-:S05]  /*08c0*/  IMAD.WIDE R8, R0, 0x4, R2 ;  /* 0x0000000400087825 */ /* 0x001fca00078e0202 */
[----:B------:R-:W5:Y:S01]  /*08d0*/  LDG.E R27, desc[UR4][R8.64] ;  /* 0x00000004081b7981 */ /* 0x000f62000c1e1900 */
[C---:B------:R-:W-:Y:S01]  /*08e0*/  IMAD.WIDE R20, R0.reuse, 0x4, R8 ;  /* 0x0000000400147825 */ /* 0x040fe200078e0208 */
[----:B-1----:R-:W0:Y:S04]  /*08f0*/  LDC.64 R2, c[0x0][0x388] ;  /* 0x0000e200ff027b82 */ /* 0x002e280000000a00 */
[----:B---3--:R-:W3:Y:S01]  /*0900*/  LDG.E R13, desc[UR4][R20.64] ;  /* 0x00000004140d7981 */ /* 0x008ee2000c1e1900 */
[----:B------:R-:W-:-:S05]  /*0910*/  IMAD.WIDE R22, R0, 0x4, R20 ;  /* 0x0000000400167825 */ /* 0x000fca00078e0214 */
[----:B--2---:R-:W2:Y:S01]  /*0920*/  LDG.E R15, desc[UR4][R22.64] ;  /* 0x00000004160f7981 */ /* 0x004ea2000c1e1900 */
[----:B------:R-:W-:-:S05]  /*0930*/  IMAD.WIDE R24, R0, 0x4, R22 ;  /* 0x0000000400187825 */ /* 0x000fca00078e0216 */
[----:B------:R-:W2:Y:S01]  /*0940*/  LDG.E R19, desc[UR4][R24.64] ;  /* 0x0000000418137981 */ /* 0x000ea2000c1e1900 */
[----:B------:R-:W-:-:S06]  /*0950*/  IMAD.WIDE R16, R0, 0x4, R24 ;  /* 0x0000000400107825 */ /* 0x000fcc00078e0218 */
[----:B------:R-:W2:Y:S01]  /*0960*/  LDG.E R17, desc[UR4][R16.64] ;  /* 0x0000000410117981 */ /* 0x000ea2000c1e1900 */
[----:B0-----:R-:W-:-:S06]  /*0970*/  IMAD.WIDE R4, R7, 0x8, R2 ;  /* 0x0000000807047825 */ /* 0x001fcc00078e0202 */
[----:B------:R-:W2:Y:S01]  /*0980*/  LDG.E.64 R4, desc[UR4][R4.64] ;  /* 0x0000000404047981 */ /* 0x000ea2000c1e1b00 */
[----:B----4-:R-:W-:-:S06]  /*0990*/  IMAD.WIDE R10, R11, 0x8, R2 ;  /* 0x000000080b0a7825 */ /* 0x010fcc00078e0202 */
[----:B------:R-:W4:Y:S01]  /*09a0*/  LDG.E.64 R10, desc[UR4][R10.64] ;  /* 0x000000040a0a7981 */ /* 0x000f22000c1e1b00 */
[----:B-----5:R-:W-:-:S06]  /*09b0*/  IMAD.WIDE R8, R27, 0x8, R2 ;  /* 0x000000081b087825 */ /* 0x020fcc00078e0202 */
[----:B------:R-:W5:Y:S01]  /*09c0*/  LDG.E.64 R8, desc[UR4][R8.64] ;  /* 0x0000000408087981 */ /* 0x000f62000c1e1b00 */
[----:B---3--:R-:W-:-:S06]  /*09d0*/  IMAD.WIDE R12, R13, 0x8, R2 ;  /* 0x000000080d0c7825 */ /* 0x008fcc00078e0202 */
[----:B------:R-:W3:Y:S01]  /*09e0*/  LDG.E.64 R12, desc[UR4][R12.64] ;  /* 0x000000040c0c7981 */ /* 0x000ee2000c1e1b00 */
[----:B--2---:R-:W-:-:S04]  /*09f0*/  IMAD.WIDE R14, R15, 0x8, R2 ;  /* 0x000000080f0e7825 */ /* 0x004fc800078e0202 */
[--C-:B------:R-:W-:Y:S02]  /*0a00*/  IMAD.WIDE R18, R19, 0x8, R2.reuse ;  /* 0x0000000813127825 */ /* 0x100fe400078e0202 */
[----:B------:R-:W2:Y:S04]  /*0a10*/  LDG.E.64 R14, desc[UR4][R14.64] ;  /* 0x000000040e0e7981 */ /* 0x000ea8000c1e1b00 */
[----:B------:R-:W2:Y:S01]  /*0a20*/  LDG.E.64 R18, desc[UR4][R18.64] ;  /* 0x0000000412127981 */ /* 0x000ea2000c1e1b00 */
[----:B------:R-:W-:-:S06]  /*0a30*/  IMAD.WIDE R2, R17, 0x8, R2 ;  /* 0x0000000811027825 */ /* 0x000fcc00078e0202 */
[----:B------:R-:W2:Y:S01]  /*0a40*/  LDG.E.64 R2, desc[UR4][R2.64] ;  /* 0x0000000402027981 */ /* 0x000ea2000c1e1b00 */
[----:B----4-:R-:W-:-:S08]  /*0a50*/  DADD R4, R4, R10 ;  /* 0x0000000004047229 */ /* 0x010fd0000000000a */
[----:B-----5:R-:W-:-:S08]  /*0a60*/  DADD R4, R4, R8 ;  /* 0x0000000004047229 */ /* 0x020fd00000000008 */
[----:B---3--:R-:W-:Y:S01]  /*0a70*/  DADD R4, R4, R12 ;  /* 0x0000000004047229 */ /* 0x008fe2000000000c */
[----:B------:R-:W0:Y:S07]  /*0a80*/  LDC.64 R12, c[0x0][0x390] ;  /* 0x0000e400ff0c7b82 */ /* 0x000e2e0000000a00 */
[----:B--2---:R-:W-:Y:S01]  /*0a90*/  DADD R4, R4, R14 ;  /* 0x0000000004047229 */ /* 0x004fe2000000000e */
[----:B------:R-:W1:Y:S07]  /*0aa0*/  LDC.64 R14, c[0x0][0x398] ;  /* 0x0000e600ff0e7b82 */ /* 0x000e6e0000000a00 */
        /* <DEDUP_REMOVED lines=13> */
.L_x_34:
        /* <DEDUP_REMOVED lines=16> */
.L_x_455:


//--------------------- .text._Z44dvc_ScaLBL_D3Q7_AAeven_GreyscaleColorDensityPdS_S_S_iii --------------------------
	.section	.text._Z44dvc_ScaLBL_D3Q7_AAeven_GreyscaleColorDensityPdS_S_S_iii,"ax",@progbits
	.align	128
        .global         _Z44dvc_ScaLBL_D3Q7_AAeven_GreyscaleColorDensityPdS_S_S_iii
        .type           _Z44dvc_ScaLBL_D3Q7_AAeven_GreyscaleColorDensityPdS_S_S_iii,@function
        .size           _Z44dvc_ScaLBL_D3Q7_AAeven_GreyscaleColorDensityPdS_S_S_iii,(.L_x_456 - _Z44dvc_ScaLBL_D3Q7_AAeven_GreyscaleColorDensityPdS_S_S_iii)
        .other          _Z44dvc_ScaLBL_D3Q7_AAeven_GreyscaleColorDensityPdS_S_S_iii,@"STO_CUDA_ENTRY STV_DEFAULT"
_Z44dvc_ScaLBL_D3Q7_AAeven_GreyscaleColorDensityPdS_S_S_iii:
.text._Z44dvc_ScaLBL_D3Q7_AAeven_GreyscaleColorDensityPdS_S_S_iii:
[----:B------:R-:W-:Y:S08]  /*0000*/  LDC R1, c[0x0][0x37c] ;  /* 0x0000df00ff017b82 */ /* 0x000ff00000000800 */
[----:B------:R-:W0:Y:S02]  /*0010*/  LDC R11, c[0x0][0x3a8] ;  /* 0x0000ea00ff0b7b82 */ /* 0x000e240000000800 */
[----:B0-----:R-:W-:-:S13]  /*0020*/  ISETP.GE.AND P0, PT, R11, -0x3ffff, PT ;  /* 0xfffc00010b00780c */ /* 0x001fda0003f06270 */
[----:B------:R-:W-:Y:S05]  /*0030*/  @!P0 EXIT ;  /* 0x000000000000894d */ /* 0x000fea0003800000 */
[----:B------:R-:W0:Y:S01]  /*0040*/  S2R R3, SR_TID.X ;  /* 0x0000000000037919 */ /* 0x000e220000002100 */
[----:B------:R-:W0:Y:S01]  /*0050*/  LDCU UR4, c[0x0][0x3a0] ;  /* 0x00007400ff0477ac */ /* 0x000e220008000800 */
[----:B------:R-:W1:Y:S01]  /*0060*/  LDC R7, c[0x0][0x360] ;  /* 0x0000d800ff077b82 */ /* 0x000e620000000800 */
[C---:B------:R-:W-:Y:S01]  /*0070*/  IADD3 R2, PT, PT, R11.reuse, 0x3ffff, RZ ;  /* 0x0003ffff0b027810 */ /* 0x040fe20007ffe0ff */
[----:B------:R-:W2:Y:S01]  /*0080*/  S2R R9, SR_CTAID.X ;  /* 0x0000000000097919 */ /* 0x000ea20000002500 */
[----:B------:R-:W-:Y:S01]  /*0090*/  SHF.R.S32.HI R0, RZ, 0x1f, R11 ;  /* 0x0000001fff007819 */ /* 0x000fe2000001140b */
[----:B------:R-:W3:Y:S01]  /*00a0*/  LDCU.64 UR6, c[0x0][0x358] ;  /* 0x00006b00ff0677ac */ /* 0x000ee20008000a00 */
[----:B------:R-:W-:Y:S01]  /*00b0*/  ISETP.GE.U32.AND P0, PT, R2, 0x7ffff, PT ;  /* 0x0007ffff0200780c */ /* 0x000fe20003f06070 */
[----:B------:R-:W-:Y:S01]  /*00c0*/  HFMA2 R5, -RZ, RZ, 0, 0 ;  /* 0x00000000ff057431 */ /* 0x000fe200000001ff */
[----:B------:R-:W-:Y:S02]  /*00d0*/  LEA.HI R0, R0, R11, RZ, 0x12 ;  /* 0x0000000b00007211 */ /* 0x000fe400078f90ff */
[----:B------:R-:W-:-:S02]  /*00e0*/  SHF.L.U32 R2, R11, 0x1, RZ ;  /* 0x000000010b027819 */ /* 0x000fc400000006ff */
[----:B------:R-:W-:Y:S02]  /*00f0*/  SHF.R.S32.HI R0, RZ, 0x12, R0 ;  /* 0x00000012ff007819 */ /* 0x000fe40000011400 */
[----:B0-----:R-:W-:-:S03]  /*0100*/  IADD3 R3, PT, PT, R3, UR4, RZ ;  /* 0x0000000403037c10 */ /* 0x001fc6000fffe0ff */
[----:B--2---:R-:W-:Y:S02]  /*0110*/  IMAD R4, R0, R9, R9 ;  /* 0x0000000900047224 */ /* 0x004fe400078e0209 */
[----:B---3--:R-:W-:Y:S05]  /*0120*/  @!P0 BRA `(.L_x_35) ;  /* 0x0000000800208947 */ /* 0x008fea0003800000 */
[-C--:B-1----:R-:W-:Y:S01]  /*0130*/  IMAD R8, R4, R7.reuse, R7 ;  /* 0x0000000704087224 */ /* 0x082fe200078e0207 */
[----:B------:R-:W-:Y:S01]  /*0140*/  IADD3 R6, PT, PT, R0, 0x1, RZ ;  /* 0x0000000100067810 */ /* 0x000fe20007ffe0ff */
[----:B------:R-:W-:Y:S01]  /*0150*/  IMAD R9, R9, R7, RZ ;  /* 0x0000000709097224 */ /* 0x000fe200078e02ff */
[----:B------:R-:W0:Y:S02]  /*0160*/  LDCU UR4, c[0x0][0x3a4] ;  /* 0x00007480ff0477ac */ /* 0x000e240008000800 */
[C---:B------:R-:W-:Y:S01]  /*0170*/  LOP3.LUT R7, R6.reuse, 0xfffffffe, RZ, 0xc0, !PT ;  /* 0xfffffffe06077812 */ /* 0x040fe200078ec0ff */
[----:B------:R-:W-:Y:S01]  /*0180*/  IMAD R6, R6, R9, R3 ;  /* 0x0000000906067224 */ /* 0x000fe200078e0203 */
[----:B------:R-:W-:Y:S02]  /*0190*/  IADD3 R5, PT, PT, R3, R8, RZ ;  /* 0x0000000803057210 */ /* 0x000fe40007ffe0ff */
[----:B------:R-:W-:Y:S01]  /*01a0*/  IADD3 R7, PT, PT, -R7, RZ, RZ ;  /* 0x000000ff07077210 */ /* 0x000fe20007ffe1ff */
[C---:B------:R-:W-:Y:S01]  /*01b0*/  IMAD R24, R11.reuse, 0x6, R6 ;  /* 0x000000060b187824 */ /* 0x040fe200078e0206 */
[C---:B------:R-:W-:Y:S01]  /*01c0*/  LEA R23, R11.reuse, R5, 0x2 ;  /* 0x000000050b177211 */ /* 0x040fe200078e10ff */
[C---:B------:R-:W-:Y:S01]  /*01d0*/  IMAD R25, R11.reuse, 0x6, R5 ;  /* 0x000000060b197824 */ /* 0x040fe200078e0205 */
[----:B------:R-:W-:-:S07]  /*01e0*/  LEA R22, R11, R6, 0x2 ;  /* 0x000000060b167211 */ /* 0x000fce00078e10ff */
.L_x_40:
[----:B0-----:R-:W-:Y:S01]  /*01f0*/  ISETP.GE.AND P0, PT, R6, UR4, PT ;  /* 0x0000000406007c0c */ /* 0x001fe2000bf06270 */
[----:B------:R-:W-:Y:S01]  /*0200*/  BSSY.RECONVERGENT B0, `(.L_x_36) ;  /* 0x0000037000007945 */ /* 0x000fe20003800200 */
[----:B------:R-:W-:-:S11]  /*0210*/  ISETP.GE.AND P1, PT, R5, UR4, PT ;  /* 0x0000000405007c0c */ /* 0x000fd6000bf26270 */
[----:B------:R-:W-:Y:S05]  /*0220*/  @P0 BRA `(.L_x_37) ;  /* 0x0000000000d00947 */ /* 0x000fea0003800000 */
[----:B------:R-:W0:Y:S08]  /*0230*/  LDC.64 R8, c[0x0][0x380] ;  /* 0x0000e000ff087b82 */ /* 0x000e300000000a00 */
[----:B------:R-:W1:Y:S01]  /*0240*/  LDC R27, c[0x0][0x3a8] ;  /* 0x0000ea00ff1b7b82 */ /* 0x000e620000000800 */
[----:B0-----:R-:W-:-:S05]  /*0250*/  IMAD.WIDE R14, R6, 0x8, R8 ;  /* 0x00000008060e7825 */ /* 0x001fca00078e0208 */
[----:B------:R0:W2:Y:S01]  /*0260*/  LDG.E.64 R20, desc[UR6][R14.64] ;  /* 0x000000060e147981 */ /* 0x0000a2000c1e1b00 */
[----:B------:R-:W-:-:S05]  /*0270*/  IMAD.WIDE R28, R2, 0x8, R14 ;  /* 0x00000008021c7825 */ /* 0x000fca00078e020e */
[----:B------:R3:W2:Y:S01]  /*0280*/  LDG.E.64 R18, desc[UR6][R28.64] ;  /* 0x000000061c127981 */ /* 0x0006a2000c1e1b00 */
[----:B-1----:R-:W-:-:S05]  /*0290*/  IMAD.WIDE R10, R27, 0x8, R14 ;  /* 0x000000081b0a7825 */ /* 0x002fca00078e020e */
[----:B------:R-:W4:Y:S01]  /*02a0*/  LDG.E.64 R16, desc[UR6][R10.64] ;  /* 0x000000060a107981 */ /* 0x000f22000c1e1b00 */
[----:B0-----:R-:W-:-:S04]  /*02b0*/  IMAD.WIDE R14, R22, 0x8, R8 ;  /* 0x00000008160e7825 */ /* 0x001fc800078e0208 */
[----:B------:R-:W-:Y:S01]  /*02c0*/  IMAD.WIDE R12, R27, 0x8, R28 ;  /* 0x000000081b0c7825 */ /* 0x000fe200078e021c */
[----:B------:R-:W5:Y:S05]  /*02d0*/  LDG.E.64 R10, desc[UR6][R14.64] ;  /* 0x000000060e0a7981 */ /* 0x000f6a000c1e1b00 */
[----:B------:R-:W5:Y:S01]  /*02e0*/  LDG.E.64 R12, desc[UR6][R12.64] ;  /* 0x000000060c0c7981 */ /* 0x000f62000c1e1b00 */
[----:B---3--:R-:W-:-:S05]  /*02f0*/  IMAD.WIDE R28, R24, 0x8, R8 ;  /* 0x00000008181c7825 */ /* 0x008fca00078e0208 */
[----:B------:R-:W3:Y:S01]  /*0300*/  LDG.E.64 R8, desc[UR6][R28.64] ;  /* 0x000000061c087981 */ /* 0x000ee2000c1e1b00 */
[----:B--2---:R-:W-:Y:S01]  /*0310*/  DADD R20, R20, R18 ;  /* 0x0000000014147229 */ /* 0x004fe20000000012 */
[----:B------:R-:W0:Y:S07]  /*0320*/  LDC.64 R18, c[0x0][0x388] ;  /* 0x0000e200ff127b82 */ /* 0x000e2e0000000a00 */
[----:B----4-:R-:W-:-:S08]  /*0330*/  DADD R16, R20, R16 ;  /* 0x0000000014107229 */ /* 0x010fd00000000010 */
[----:B-----5:R-:W-:-:S08]  /*0340*/  DADD R16, R16, R10 ;  /* 0x0000000010107229 */ /* 0x020fd0000000000a */
[----:B------:R-:W-:Y:S01]  /*0350*/  DADD R16, R16, R12 ;  /* 0x0000000010107229 */ /* 0x000fe2000000000c */
[----:B0-----:R-:W-:-:S05]  /*0360*/  IMAD.WIDE R10, R6, 0x8, R18 ;  /* 0x00000008060a7825 */ /* 0x001fca00078e0212 */
[----:B------:R0:W2:Y:S01]  /*0370*/  LDG.E.64 R20, desc[UR6][R10.64] ;  /* 0x000000060a147981 */ /* 0x0000a2000c1e1b00 */
[----:B------:R-:W-:Y:S01]  /*0380*/  IMAD.WIDE R12, R2, 0x8, R10 ;  /* 0x00000008020c7825 */ /* 0x000fe200078e020a */
[----:B---3--:R-:W-:-:S04]  /*0390*/  DADD R8, R16, R8 ;  /* 0x0000000010087229 */ /* 0x008fc80000000008 */
[----:B------:R-:W2:Y:S01]  /*03a0*/  LDG.E.64 R16, desc[UR6][R12.64] ;  /* 0x000000060c107981 */ /* 0x000ea2000c1e1b00 */
[----:B------:R-:W-:-:S06]  /*03b0*/  IMAD.WIDE R28, R27, 0x8, R10 ;  /* 0x000000081b1c7825 */ /* 0x000fcc00078e020a */
[----:B------:R-:W3:Y:S01]  /*03c0*/  LDG.E.64 R28, desc[UR6][R28.64] ;  /* 0x000000061c1c7981 */ /* 0x000ee2000c1e1b00 */
[----:B0-----:R-:W-:-:S06]  /*03d0*/  IMAD.WIDE R10, R27, 0x8, R12 ;  /* 0x000000081b0a7825 */ /* 0x001fcc00078e020c */
[----:B------:R-:W4:Y:S01]  /*03e0*/  LDG.E.64 R10, desc[UR6][R10.64] ;  /* 0x000000060a0a7981 */ /* 0x000f22000c1e1b00 */
[----:B------:R-:W-:-:S06]  /*03f0*/  IMAD.WIDE R14, R27, 0x8, R14 ;  /* 0x000000081b0e7825 */ /* 0x000fcc00078e020e */
[----:B------:R-:W5:Y:S01]  /*0400*/  LDG.E.64 R14, desc[UR6][R14.64] ;  /* 0x000000060e0e7981 */ /* 0x000f62000c1e1b00 */
[----:B--2---:R-:W-:Y:S01]  /*0410*/  DADD R20, R20, R16 ;  /* 0x0000000014147229 */ /* 0x004fe20000000010 */
[----:B------:R-:W-:-:S07]  /*0420*/  IMAD.WIDE R16, R22, 0x8, R18 ;  /* 0x0000000816107825 */ /* 0x000fce00078e0212 */
[----:B---3--:R-:W-:Y:S02]  /*0430*/  DADD R28, R20, R28 ;  /* 0x00000000141c7229 */ /* 0x008fe4000000001c */
[----:B------:R-:W2:Y:S01]  /*0440*/  LDG.E.64 R20, desc[UR6][R16.64] ;  /* 0x0000000610147981 */ /* 0x000ea2000c1e1b00 */
[----:B------:R-:W-:-:S04]  /*0450*/  IMAD.WIDE R18, R24, 0x8, R18 ;  /* 0x0000000818127825 */ /* 0x000fc800078e0212 */
[----:B------:R-:W-:Y:S02]  /*0460*/  IMAD.WIDE R12, R27, 0x8, R16 ;  /* 0x000000081b0c7825 */ /* 0x000fe400078e0210 */
[----:B------:R-:W3:Y:S04]  /*0470*/  LDG.E.64 R18, desc[UR6][R18.64] ;  /* 0x0000000612127981 */ /* 0x000ee8000c1e1b00 */
[----:B------:R-:W3:Y:S01]  /*0480*/  LDG.E.64 R12, desc[UR6][R12.64] ;  /* 0x000000060c0c7981 */ /* 0x000ee2000c1e1b00 */
[----:B-----5:R-:W-:Y:S02]  /*0490*/  DADD R8, R8, R14 ;  /* 0x0000000008087229 */ /* 0x020fe4000000000e */
[----:B--2---:R-:W-:Y:S01]  /*04a0*/  DADD R28, R28, R20 ;  /* 0x000000001c1c7229 */ /* 0x004fe20000000014 */
[----:B------:R-:W0:Y:S07]  /*04b0*/  LDC.64 R20, c[0x0][0x390] ;  /* 0x0000e400ff147b82 */ /* 0x000e2e0000000a00 */
[----:B----4-:R-:W-:Y:S01]  /*04c0*/  DADD R16, R28, R10 ;  /* 0x000000001c107229 */ /* 0x010fe2000000000a */
[----:B------:R-:W1:Y:S07]  /*04d0*/  LDC.64 R10, c[0x0][0x398] ;  /* 0x0000e600ff0a7b82 */ /* 0x000e6e0000000a00 */
[----:B---3--:R-:W-:-:S08]  /*04e0*/  DADD R16, R16, R18 ;  /* 0x0000000010107229 */ /* 0x008fd00000000012 */
[----:B------:R-:W-:Y:S01]  /*04f0*/  DADD R16, R16, R12 ;  /* 0x0000000010107229 */ /* 0x000fe2000000000c */
[----:B0-----:R-:W-:-:S07]  /*0500*/  IMAD.WIDE R20, R6, 0x8, R20 ;  /* 0x0000000806147825 */ /* 0x001fce00078e0214 */
[----:B------:R-:W-:Y:S01]  /*0510*/  DADD R18, R8, -R16 ;  /* 0x0000000008127229 */ /* 0x000fe20000000810 */
[----:B------:R-:W-:Y:S01]  /*0520*/  IMAD.WIDE R14, R27, 0x8, R20 ;  /* 0x000000081b0e7825 */ /* 0x000fe200078e0214 */
[----:B------:R0:W-:Y:S03]  /*0530*/  STG.E.64 desc[UR6][R20.64], R8 ;  /* 0x0000000814007986 */ /* 0x0001e6000c101b06 */
[----:B-1----:R-:W-:Y:S01]  /*0540*/  IMAD.WIDE R10, R6, 0x8, R10 ;  /* 0x00000008060a7825 */ /* 0x002fe200078e020a */
[----:B------:R0:W-:Y:S04]  /*0550*/  STG.E.64 desc[UR6][R14.64], R16 ;  /* 0x000000100e007986 */ /* 0x0001e8000c101b06 */
[----:B------:R0:W-:Y:S02]  /*0560*/  STG.E.64 desc[UR6][R10.64], R18 ;  /* 0x000000120a007986 */ /* 0x0001e4000c101b06 */
.L_x_37:
[----:B------:R-:W-:Y:S05]  /*0570*/  BSYNC.RECONVERGENT B0 ;  /* 0x0000000000007941 */ /* 0x000fea0003800200 */
.L_x_36:
[----:B------:R-:W-:Y:S04]  /*0580*/  BSSY.RECONVERGENT B0, `(.L_x_38) ;  /* 0x0000036000007945 */ /* 0x000fe80003800200 */
[----:B------:R-:W-:Y:S05]  /*0590*/  @P1 BRA `(.L_x_39) ;  /* 0x0000000000d01947 */ /* 0x000fea0003800000 */
[----:B0-----:R-:W0:Y:S08]  /*05a0*/  LDC.64 R20, c[0x0][0x380] ;  /* 0x0000e000ff147b82 */ /* 0x001e300000000a00 */
[----:B------:R-:W1:Y:S01]  /*05b0*/  LDC R27, c[0x0][0x3a8] ;  /* 0x0000ea00ff1b7b82 */ /* 0x000e620000000800 */
[----:B0-----:R-:W-:-:S05]  /*05c0*/  IMAD.WIDE R10, R5, 0x8, R20 ;  /* 0x00000008050a7825 */ /* 0x001fca00078e0214 */
[----:B------:R0:W2:Y:S01]  /*05d0*/  LDG.E.64 R16, desc[UR6][R10.64] ;  /* 0x000000060a107981 */ /* 0x0000a2000c1e1b00 */
[----:B------:R-:W-:-:S05]  /*05e0*/  IMAD.WIDE R28, R2, 0x8, R10 ;  /* 0x00000008021c7825 */ /* 0x000fca00078e020a */
[----:B------:R3:W2:Y:S01]  /*05f0*/  LDG.E.64 R18, desc[UR6][R28.64] ;  /* 0x000000061c127981 */ /* 0x0006a2000c1e1b00 */
[----:B-1----:R-:W-:-:S06]  /*0600*/  IMAD.WIDE R8, R27, 0x8, R10 ;  /* 0x000000081b087825 */ /* 0x002fcc00078e020a */
[----:B------:R-:W4:Y:S01]  /*0610*/  LDG.E.64 R8, desc[UR6][R8.64] ;  /* 0x0000000608087981 */ /* 0x000f22000c1e1b00 */
[----:B0-----:R-:W-:-:S05]  /*0620*/  IMAD.WIDE R10, R23, 0x8, R20 ;  /* 0x00000008170a7825 */ /* 0x001fca00078e0214 */
[----:B------:R-:W5:Y:S01]  /*0630*/  LDG.E.64 R14, desc[UR6][R10.64] ;  /* 0x000000060a0e7981 */ /* 0x000f62000c1e1b00 */
[----:B------:R-:W-:-:S06]  /*0640*/  IMAD.WIDE R12, R27, 0x8, R28 ;  /* 0x000000081b0c7825 */ /* 0x000fcc00078e021c */
        /* <DEDUP_REMOVED lines=41> */
.L_x_39:
[----:B------:R-:W-:Y:S05]  /*08e0*/  BSYNC.RECONVERGENT B0 ;  /* 0x0000000000007941 */ /* 0x000fea0003800200 */
.L_x_38:
[----:B0-2---:R-:W0:Y:S01]  /*08f0*/  LDC R8, c[0x0][0x360] ;  /* 0x0000d800ff087b82 */ /* 0x005e220000000800 */
[----:B------:R-:W-:-:S04]  /*0900*/  IADD3 R7, PT, PT, R7, 0x2, RZ ;  /* 0x0000000207077810 */ /* 0x000fc80007ffe0ff */
[----:B------:R-:W-:Y:S02]  /*0910*/  ISETP.NE.AND P0, PT, R7, RZ, PT ;  /* 0x000000ff0700720c */ /* 0x000fe40003f05270 */
[C---:B0-----:R-:W-:Y:S02]  /*0920*/  LEA R5, R8.reuse, R5, 0x1 ;  /* 0x0000000508057211 */ /* 0x041fe400078e08ff */
[C---:B------:R-:W-:Y:S02]  /*0930*/  LEA R23, R8.reuse, R23, 0x1 ;  /* 0x0000001708177211 */ /* 0x040fe400078e08ff */
[C---:B------:R-:W-:Y:S02]  /*0940*/  LEA R25, R8.reuse, R25, 0x1 ;  /* 0x0000001908197211 */ /* 0x040fe400078e08ff */
[C---:B------:R-:W-:Y:S02]  /*0950*/  LEA R6, R8.reuse, R6, 0x1 ;  /* 0x0000000608067211 */ /* 0x040fe400078e08ff */
[----:B------:R-:W-:-:S02]  /*0960*/  LEA R22, R8, R22, 0x1 ;  /* 0x0000001608167211 */ /* 0x000fc400078e08ff */
[----:B------:R-:W-:Y:S01]  /*0970*/  LEA R24, R8, R24, 0x1 ;  /* 0x0000001808187211 */ /* 0x000fe200078e08ff */
[----:B------:R-:W-:Y:S06]  /*0980*/  @P0 BRA `(.L_x_40) ;  /* 0xfffffff800180947 */ /* 0x000fec000383ffff */
[----:B------:R-:W-:-:S04]  /*0990*/  IADD3 R5, PT, PT, R0, 0x1, RZ ;  /* 0x0000000100057810 */ /* 0x000fc80007ffe0ff */
[----:B------:R-:W-:-:S07]  /*09a0*/  LOP3.LUT R5, R5, 0xfffffffe, RZ, 0xc0, !PT ;  /* 0xfffffffe05057812 */ /* 0x000fce00078ec0ff */
.L_x_35:
[----:B------:R-:W-:-:S04]  /*09b0*/  LOP3.LUT R0, R0, 0x1, RZ, 0xc0, !PT ;  /* 0x0000000100007812 */ /* 0x000fc800078ec0ff */
[----:B------:R-:W-:-:S13]  /*09c0*/  ISETP.NE.U32.AND P0, PT, R0, 0x1, PT ;  /* 0x000000010000780c */ /* 0x000fda0003f05070 */
[----:B------:R-:W-:Y:S05]  /*09d0*/  @!P0 EXIT ;  /* 0x000000000000894d */ /* 0x000fea0003800000 */
[----:B------:R-:W0:Y:S01]  /*09e0*/  LDCU UR4, c[0x0][0x360] ;  /* 0x00006c00ff0477ac */ /* 0x000e220008000800 */
[----:B------:R-:W-:Y:S01]  /*09f0*/  IADD3 R4, PT, PT, R4, R5, RZ ;  /* 0x0000000504047210 */ /* 0x000fe20007ffe0ff */
[----:B------:R-:W2:Y:S04]  /*0a00*/  LDCU UR5, c[0x0][0x3a4] ;  /* 0x00007480ff0577ac */ /* 0x000ea80008000800 */
[----:B0-----:R-:W-:-:S05]  /*0a10*/  IMAD R29, R4, UR4, R3 ;  /* 0x00000004041d7c24 */ /* 0x001fca000f8e0203 */
[----:B--2---:R-:W-:-:S13]  /*0a20*/  ISETP.GE.AND P0, PT, R29, UR5, PT ;  /* 0x000000051d007c0c */ /* 0x004fda000bf06270 */
[----:B------:R-:W-:Y:S05]  /*0a30*/  @P0 EXIT ;  /* 0x000000000000094d */ /* 0x000fea0003800000 */
[----:B------:R-:W0:Y:S08]  /*0a40*/  LDC.64 R12, c[0x0][0x380] ;  /* 0x0000e000ff0c7b82 */ /* 0x000e300000000a00 */
[----:B------:R-:W2:Y:S08]  /*0a50*/  LDC R27, c[0x0][0x3a8] ;  /* 0x0000ea00ff1b7b82 */ /* 0x000eb00000000800 */
[----:B------:R-:W3:Y:S01]  /*0a60*/  LDC.64 R14, c[0x0][0x388] ;  /* 0x0000e200ff0e7b82 */ /* 0x000ee20000000a00 */
[----:B0-----:R-:W-:-:S05]  /*0a70*/  IMAD.WIDE R10, R29, 0x8, R12 ;  /* 0x000000081d0a7825 */ /* 0x001fca00078e020c */
[----:B------:R0:W4:Y:S01]  /*0a80*/  LDG.E.64 R8, desc[UR6][R10.64] ;  /* 0x000000060a087981 */ /* 0x000122000c1e1b00 */
[----:B------:R-:W-:-:S05]  /*0a90*/  IMAD.WIDE R24, R2, 0x8, R10 ;  /* 0x0000000802187825 */ /* 0x000fca00078e020a */
[----:B-1----:R1:W4:Y:S01]  /*0aa0*/  LDG.E.64 R6, desc[UR6][R24.64] ;  /* 0x0000000618067981 */ /* 0x002322000c1e1b00 */
[----:B--2---:R-:W-:-:S06]  /*0ab0*/  IMAD.WIDE R18, R27, 0x8, R10 ;  /* 0x000000081b127825 */ /* 0x004fcc00078e020a */
[----:B------:R-:W2:Y:S01]  /*0ac0*/  LDG.E.64 R18, desc[UR6][R18.64] ;  /* 0x0000000612127981 */ /* 0x000ea2000c1e1b00 */
[----:B---3--:R-:W-:-:S05]  /*0ad0*/  IMAD.WIDE R16, R29, 0x8, R14 ;  /* 0x000000081d107825 */ /* 0x008fca00078e020e */
[----:B------:R-:W3:Y:S01]  /*0ae0*/  LDG.E.64 R22, desc[UR6][R16.64] ;  /* 0x0000000610167981 */ /* 0x000ee2000c1e1b00 */
[C---:B------:R-:W-:Y:S01]  /*0af0*/  IMAD.WIDE R4, R2.reuse, 0x8, R16 ;  /* 0x0000000802047825 */ /* 0x040fe200078e0210 */
[----:B------:R-:W-:-:S03]  /*0b00*/  IADD3 R2, PT, PT, R2, R29, RZ ;  /* 0x0000001d02027210 */ /* 0x000fc60007ffe0ff */
[----:B------:R-:W-:Y:S01]  /*0b10*/  IMAD.WIDE R20, R27, 0x8, R16 ;  /* 0x000000081b147825 */ /* 0x000fe200078e0210 */
[CC--:B------:R-:W-:Y:S02]  /*0b20*/  IADD3 R0, PT, PT, R2.reuse, -R27.reuse, RZ ;  /* 0x8000001b02007210 */ /* 0x0c0fe40007ffe0ff */
[----:B------:R-:W-:-:S03]  /*0b30*/  IADD3 R2, PT, PT, R2, R27, RZ ;  /* 0x0000001b02027210 */ /* 0x000fc60007ffe0ff */
[C---:B------:R-:W-:Y:S01]  /*0b40*/  IMAD R0, R27.reuse, 0x3, R0 ;  /* 0x000000031b007824 */ /* 0x040fe200078e0200 */
[----:B------:R-:W5:Y:S01]  /*0b50*/  LDG.E.64 R20, desc[UR6][R20.64] ;  /* 0x0000000614147981 */ /* 0x000f62000c1e1b00 */
[----:B------:R-:W-:Y:S02]  /*0b60*/  IMAD R3, R27, 0x3, R2 ;  /* 0x000000031b037824 */ /* 0x000fe400078e0202 */
[----:B0-----:R-:W-:-:S04]  /*0b70*/  IMAD.WIDE R10, R0, 0x8, R12 ;  /* 0x00000008000a7825 */ /* 0x001fc800078e020c */
[C---:B------:R-:W-:Y:S01]  /*0b80*/  IMAD.WIDE R12, R3.reuse, 0x8, R12 ;  /* 0x00000008030c7825 */ /* 0x040fe200078e020c */
[----:B------:R0:W3:Y:S03]  /*0b90*/  LDG.E.64 R16, desc[UR6][R10.64] ;  /* 0x000000060a107981 */ /* 0x0000e6000c1e1b00 */
[----:B------:R-:W-:Y:S02]  /*0ba0*/  IMAD.WIDE R2, R3, 0x8, R14 ;  /* 0x0000000803027825 */ /* 0x000fe400078e020e */
[----:B------:R-:W5:Y:S02]  /*0bb0*/  LDG.E.64 R12, desc[UR6][R12.64] ;  /* 0x000000060c0c7981 */ /* 0x000f64000c1e1b00 */
[C---:B-1----:R-:W-:Y:S02]  /*0bc0*/  IMAD.WIDE R24, R27.reuse, 0x8, R24 ;  /* 0x000000081b187825 */ /* 0x042fe400078e0218 */
[----:B------:R-:W5:Y:S04]  /*0bd0*/  LDG.E.64 R2, desc[UR6][R2.64] ;  /* 0x0000000602027981 */ /* 0x000f68000c1e1b00 */
[----:B------:R-:W5:Y:S01]  /*0be0*/  LDG.E.64 R24, desc[UR6][R24.64] ;  /* 0x0000000618187981 */ /* 0x000f62000c1e1b00 */
[----:B0-----:R-:W-:-:S06]  /*0bf0*/  IMAD.WIDE R10, R27, 0x8, R10 ;  /* 0x000000081b0a7825 */ /* 0x001fcc00078e020a */
[----:B------:R-:W5:Y:S01]  /*0c00*/  LDG.E.64 R10, desc[UR6][R10.64] ;  /* 0x000000060a0a7981 */ /* 0x000f62000c1e1b00 */
[----:B----4-:R-:W-:-:S03]  /*0c10*/  DADD R8, R8, R6 ;  /* 0x0000000008087229 */ /* 0x010fc60000000006 */
[----:B------:R0:W4:Y:S05]  /*0c20*/  LDG.E.64 R6, desc[UR6][R4.64] ;  /* 0x0000000604067981 */ /* 0x00012a000c1e1b00 */
[----:B--2---:R-:W-:Y:S01]  /*0c30*/  DADD R18, R8, R18 ;  /* 0x0000000008127229 */ /* 0x004fe20000000012 */
[----:B------:R-:W-:-:S05]  /*0c40*/  IMAD.WIDE R8, R0, 0x8, R14 ;  /* 0x0000000800087825 */ /* 0x000fca00078e020e */
[----:B------:R1:W2:Y:S01]  /*0c50*/  LDG.E.64 R14, desc[UR6][R8.64] ;  /* 0x00000006080e7981 */ /* 0x0002a2000c1e1b00 */
[----:B0-----:R-:W-:-:S06]  /*0c60*/  IMAD.WIDE R4, R27, 0x8, R4 ;  /* 0x000000081b047825 */ /* 0x001fcc00078e0204 */
[----:B------:R-:W2:Y:S01]  /*0c70*/  LDG.E.64 R4, desc[UR6][R4.64] ;  /* 0x0000000604047981 */ /* 0x000ea2000c1e1b00 */
[----:B-1----:R-:W-:-:S06]  /*0c80*/  IMAD.WIDE R8, R27, 0x8, R8 ;  /* 0x000000081b087825 */ /* 0x002fcc00078e0208 */
[----:B------:R-:W2:Y:S01]  /*0c90*/  LDG.E.64 R8, desc[UR6][R8.64] ;  /* 0x0000000608087981 */ /* 0x000ea2000c1e1b00 */
[----:B---3--:R-:W-:-:S08]  /*0ca0*/  DADD R16, R18, R16 ;  /* 0x0000000012107229 */ /* 0x008fd00000000010 */
[----:B-----5:R-:W-:-:S08]  /*0cb0*/  DADD R16, R16, R24 ;  /* 0x0000000010107229 */ /* 0x020fd00000000018 */
[----:B------:R-:W-:-:S08]  /*0cc0*/  DADD R12, R16, R12 ;  /* 0x00000000100c7229 */ /* 0x000fd0000000000c */
[----:B------:R-:W-:Y:S02]  /*0cd0*/  DADD R10, R12, R10 ;  /* 0x000000000c0a7229 */ /* 0x000fe4000000000a */
[----:B----4-:R-:W-:-:S08]  /*0ce0*/  DADD R6, R22, R6 ;  /* 0x0000000016067229 */ /* 0x010fd00000000006 */
[----:B------:R-:W-:-:S08]  /*0cf0*/  DADD R6, R6, R20 ;  /* 0x0000000006067229 */ /* 0x000fd00000000014 */
[----:B--2---:R-:W-:Y:S02]  /*0d00*/  DADD R14, R6, R14 ;  /* 0x00000000060e7229 */ /* 0x004fe4000000000e */
[----:B------:R-:W0:Y:S06]  /*0d10*/  LDC.64 R6, c[0x0][0x390] ;  /* 0x0000e400ff067b82 */ /* 0x000e2c0000000a00 */
[----:B------:R-:W-:Y:S02]  /*0d20*/  DADD R14, R14, R4 ;  /* 0x000000000e0e7229 */ /* 0x000fe40000000004 */
[----:B------:R-:W1:Y:S06]  /*0d30*/  LDC.64 R4, c[0x0][0x398] ;  /* 0x0000e600ff047b82 */ /* 0x000e6c0000000a00 */
[----:B------:R-:W-:-:S08]  /*0d40*/  DADD R2, R14, R2 ;  /* 0x000000000e027229 */ /* 0x000fd00000000002 */
[----:B------:R-:W-:Y:S01]  /*0d50*/  DADD R2, R2, R8 ;  /* 0x0000000002027229 */ /* 0x000fe20000000008 */
[----:B0-----:R-:W-:-:S07]  /*0d60*/  IMAD.WIDE R6, R29, 0x8, R6 ;  /* 0x000000081d067825 */ /* 0x001fce00078e0206 */
[----:B------:R-:W-:Y:S01]  /*0d70*/  DADD R12, R10, -R2 ;  /* 0x000000000a0c7229 */ /* 0x000fe20000000802 */
[----:B------:R-:W-:Y:S01]  /*0d80*/  IMAD.WIDE R8, R27, 0x8, R6 ;  /* 0x000000081b087825 */ /* 0x000fe200078e0206 */
[----:B------:R-:W-:Y:S03]  /*0d90*/  STG.E.64 desc[UR6][R6.64], R10 ;  /* 0x0000000a06007986 */ /* 0x000fe6000c101b06 */
[----:B-1----:R-:W-:Y:S01]  /*0da0*/  IMAD.WIDE R4, R29, 0x8, R4 ;  /* 0x000000081d047825 */ /* 0x002fe200078e0204 */
[----:B------:R-:W-:Y:S04]  /*0db0*/  STG.E.64 desc[UR6][R8.64], R2 ;  /* 0x0000000208007986 */ /* 0x000fe8000c101b06 */
[----:B------:R-:W-:Y:S01]  /*0dc0*/  STG.E.64 desc[UR6][R4.64], R12 ;  /* 0x0000000c04007986 */ /* 0x000fe2000c101b06 */
[----:B------:R-:W-:Y:S05]  /*0dd0*/  EXIT ;  /* 0x000000000000794d */ /* 0x000fea0003800000 */
.L_x_41:
        /* <DEDUP_REMOVED lines=10> */
.L_x_456:


//--------------------- .text._Z43dvc_ScaLBL_D3Q7_AAodd_GreyscaleColorDensityPiPdS0_S0_S0_iii --------------------------
	.section	.text._Z43dvc_ScaLBL_D3Q7_AAodd_GreyscaleColorDensityPiPdS0_S0_S0_iii,"ax",@progbits
	.align	128
        .global         _Z43dvc_ScaLBL_D3Q7_AAodd_GreyscaleColorDensityPiPdS0_S0_S0_iii
        .type           _Z43dvc_ScaLBL_D3Q7_AAodd_GreyscaleColorDensityPiPdS0_S0_S0_iii,@function
        .size           _Z43dvc_ScaLBL_D3Q7_AAodd_GreyscaleColorDensityPiPdS0_S0_S0_iii,(.L_x_457 - _Z43dvc_ScaLBL_D3Q7_AAodd_GreyscaleColorDensityPiPdS0_S0_S0_iii)
        .other          _Z43dvc_ScaLBL_D3Q7_AAodd_GreyscaleColorDensityPiPdS0_S0_S0_iii,@"STO_CUDA_ENTRY STV_DEFAULT"
_Z43dvc_ScaLBL_D3Q7_AAodd_GreyscaleColorDensityPiPdS0_S0_S0_iii:
.text._Z43dvc_ScaLBL_D3Q7_AAodd_GreyscaleColorDensityPiPdS0_S0_S0_iii:
        /* <DEDUP_REMOVED lines=11> */
[----:B------:R-:W-:Y:S01]  /*00b0*/  ISETP.GE.U32.AND P0, PT, R4, 0x7ffff, PT ;  /* 0x0007ffff0400780c */ /* 0x000fe20003f06070 */
[----:B------:R-:W-:Y:S01]  /*00c0*/  HFMA2 R5, -RZ, RZ, 0, 0 ;  /* 0x00000000ff057431 */ /* 0x000fe200000001ff */
[----:B------:R-:W-:-:S04]  /*00d0*/  LEA.HI R0, R0, R3, RZ, 0x12 ;  /* 0x0000000300007211 */ /* 0x000fc800078f90ff */
        /* <DEDUP_REMOVED lines=15> */
[----:B-1----:R-:W4:Y:S02]  /*01d0*/  LDC.64 R10, c[0x0][0x3a0] ;  /* 0x0000e800ff0a7b82 */ /* 0x002f240000000a00 */
.L_x_47:
[----:B------:R-:W1:Y:S01]  /*01e0*/  LDC.64 R12, c[0x0][0x380] ;  /* 0x0000e000ff0c7b82 */ /* 0x000e620000000a00 */
[----:B------:R-:W-:Y:S01]  /*01f0*/  ISETP.GE.AND P0, PT, R25, UR4, PT ;  /* 0x0000000419007c0c */ /* 0x000fe2000bf06270 */
[----:B------:R-:W-:Y:S01]  /*0200*/  BSSY.RECONVERGENT B0, `(.L_x_43) ;  /* 0x000003f000007945 */ /* 0x000fe20003800200 */
[----:B------:R-:W-:-:S05]  /*0210*/  ISETP.GE.AND P1, PT, R27, UR4, PT ;  /* 0x000000041b007c0c */ /* 0x000fca000bf26270 */
[----:B------:R-:W0:Y:S06]  /*0220*/  LDC.64 R14, c[0x0][0x388] ;  /* 0x0000e200ff0e7b82 */ /* 0x000e2c0000000a00 */
[----:B------:R-:W-:Y:S05]  /*0230*/  @P0 BRA `(.L_x_44) ;  /* 0x0000000000ec0947 */ /* 0x000fea0003800000 */
[----:B-1----:R-:W-:-:S05]  /*0240*/  IMAD.WIDE R16, R25, 0x4, R12 ;  /* 0x0000000419107825 */ /* 0x002fca00078e020c */
[----:B------:R-:W5:Y:S01]  /*0250*/  LDG.E R21, desc[UR6][R16.64] ;  /* 0x0000000610157981 */ /* 0x000f62000c1e1900 */
[----:B0-----:R-:W-:-:S06]  /*0260*/  IMAD.WIDE R18, R25, 0x8, R14 ;  /* 0x0000000819127825 */ /* 0x001fcc00078e020e */
[----:B------:R-:W3:Y:S01]  /*0270*/  LDG.E.64 R18, desc[UR6][R18.64] ;  /* 0x0000000612127981 */ /* 0x000ee2000c1e1b00 */
[----:B-----5:R-:W-:-:S06]  /*0280*/  IMAD.WIDE R22, R21, 0x8, R14 ;  /* 0x0000000815167825 */ /* 0x020fcc00078e020e */
[----:B------:R-:W3:Y:S01]  /*0290*/  LDG.E.64 R22, desc[UR6][R22.64] ;  /* 0x0000000616167981 */ /* 0x000ee2000c1e1b00 */
[----:B--2---:R-:W-:-:S04]  /*02a0*/  IMAD.WIDE R20, R21, 0x8, R6 ;  /* 0x0000000815147825 */ /* 0x004fc800078e0206 */
[----:B------:R-:W-:Y:S02]  /*02b0*/  IMAD.WIDE R16, R4, 0x4, R16 ;  /* 0x0000000404107825 */ /* 0x000fe400078e0210 */
[----:B------:R-:W2:Y:S01]  /*02c0*/  LDG.E.64 R20, desc[UR6][R20.64] ;  /* 0x0000000614147981 */ /* 0x000ea2000c1e1b00 */
[----:B---3--:R-:W-:Y:S01]  /*02d0*/  DADD R22, R18, R22 ;  /* 0x0000000012167229 */ /* 0x008fe20000000016 */
[----:B------:R-:W-:-:S05]  /*02e0*/  IMAD.WIDE R18, R25, 0x8, R6 ;  /* 0x0000000819127825 */ /* 0x000fca00078e0206 */
[----:B------:R-:W2:Y:S04]  /*02f0*/  LDG.E.64 R28, desc[UR6][R18.64] ;  /* 0x00000006121c7981 */ /* 0x000ea8000c1e1b00 */
[----:B------:R-:W3:Y:S01]  /*0300*/  LDG.E R19, desc[UR6][R16.64] ;  /* 0x0000000610137981 */ /* 0x000ee2000c1e1900 */
[----:B--2---:R-:W-:Y:S01]  /*0310*/  DADD R20, R28, R20 ;  /* 0x000000001c147229 */ /* 0x004fe20000000014 */
[----:B---3--:R-:W-:-:S06]  /*0320*/  IMAD.WIDE R28, R19, 0x8, R14 ;  /* 0x00000008131c7825 */ /* 0x008fcc00078e020e */
[----:B------:R-:W2:Y:S01]  /*0330*/  LDG.E.64 R28, desc[UR6][R28.64] ;  /* 0x000000061c1c7981 */ /* 0x000ea2000c1e1b00 */
[----:B------:R-:W-:Y:S01]  /*0340*/  IMAD.WIDE R16, R4, 0x4, R16 ;  /* 0x0000000404107825 */ /* 0x000fe200078e0210 */
[----:B--2---:R-:W-:-:S03]  /*0350*/  DADD R28, R22, R28 ;  /* 0x00000000161c7229 */ /* 0x004fc6000000001c */
[----:B------:R-:W-:Y:S02]  /*0360*/  IMAD.WIDE R22, R19, 0x8, R6 ;  /* 0x0000000813167825 */ /* 0x000fe400078e0206 */
[----:B------:R-:W2:Y:S04]  /*0370*/  LDG.E R19, desc[UR6][R16.64] ;  /* 0x0000000610137981 */ /* 0x000ea8000c1e1900 */
[----:B------:R-:W3:Y:S02]  /*0380*/  LDG.E.64 R22, desc[UR6][R22.64] ;  /* 0x0000000616167981 */ /* 0x000ee4000c1e1b00 */
[----:B---3--:R-:W-:Y:S01]  /*0390*/  DADD R22, R20, R22 ;  /* 0x0000000014167229 */ /* 0x008fe20000000016 */
[----:B--2---:R-:W-:-:S06]  /*03a0*/  IMAD.WIDE R20, R19, 0x8, R14 ;  /* 0x0000000813147825 */ /* 0x004fcc00078e020e */
[----:B------:R-:W2:Y:S01]  /*03b0*/  LDG.E.64 R20, desc[UR6][R20.64] ;  /* 0x0000000614147981 */ /* 0x000ea2000c1e1b00 */
[----:B------:R-:W-:-:S04]  /*03c0*/  IMAD.WIDE R18, R19, 0x8, R6 ;  /* 0x0000000813127825 */ /* 0x000fc800078e0206 */
[----:B------:R-:W-:Y:S02]  /*03d0*/  IMAD.WIDE R16, R4, 0x4, R16 ;  /* 0x0000000404107825 */ /* 0x000fe400078e0210 */
[----:B------:R-:W3:Y:S01]  /*03e0*/  LDG.E.64 R18, desc[UR6][R18.64] ;  /* 0x0000000612127981 */ /* 0x000ee2000c1e1b00 */
[----:B--2---:R-:W-:-:S03]  /*03f0*/  DADD R20, R28, R20 ;  /* 0x000000001c147229 */ /* 0x004fc60000000014 */
[----:B------:R0:W2:Y:S01]  /*0400*/  LDG.E R29, desc[UR6][R16.64] ;  /* 0x00000006101d7981 */ /* 0x0000a2000c1e1900 */
[----:B---3--:R-:W-:Y:S01]  /*0410*/  DADD R18, R22, R18 ;  /* 0x0000000016127229 */ /* 0x008fe20000000012 */
[----:B0-----:R-:W-:-:S05]  /*0420*/  IMAD.WIDE R16, R4, 0x4, R16 ;  /* 0x0000000404107825 */ /* 0x001fca00078e0210 */
[----:B------:R-:W3:Y:S01]  /*0430*/  LDG.E R26, desc[UR6][R16.64] ;  /* 0x00000006101a7981 */ /* 0x000ee2000c1e1900 */
[----:B--2---:R-:W-:-:S04]  /*0440*/  IMAD.WIDE R22, R29, 0x8, R14 ;  /* 0x000000081d167825 */ /* 0x004fc800078e020e */
[----:B------:R-:W-:Y:S02]  /*0450*/  IMAD.WIDE R28, R29, 0x8, R6 ;  /* 0x000000081d1c7825 */ /* 0x000fe400078e0206 */
[----:B------:R-:W2:Y:S04]  /*0460*/  LDG.E.64 R22, desc[UR6][R22.64] ;  /* 0x0000000616167981 */ /* 0x000ea8000c1e1b00 */
[----:B------:R-:W5:Y:S02]  /*0470*/  LDG.E.64 R28, desc[UR6][R28.64] ;  /* 0x000000061c1c7981 */ /* 0x000f64000c1e1b00 */
[----:B-----5:R-:W-:Y:S01]  /*0480*/  DADD R18, R18, R28 ;  /* 0x0000000012127229 */ /* 0x020fe2000000001c */
[----:B---3--:R-:W-:-:S06]  /*0490*/  IMAD.WIDE R28, R26, 0x8, R14 ;  /* 0x000000081a1c7825 */ /* 0x008fcc00078e020e */
[----:B------:R-:W3:Y:S01]  /*04a0*/  LDG.E.64 R28, desc[UR6][R28.64] ;  /* 0x000000061c1c7981 */ /* 0x000ee2000c1e1b00 */
[----:B--2---:R-:W-:Y:S01]  /*04b0*/  DADD R20, R20, R22 ;  /* 0x0000000014147229 */ /* 0x004fe20000000016 */
[----:B------:R-:W-:-:S05]  /*04c0*/  IMAD.WIDE R22, R4, 0x4, R16 ;  /* 0x0000000404167825 */ /* 0x000fca00078e0210 */
[----:B------:R0:W2:Y:S02]  /*04d0*/  LDG.E R17, desc[UR6][R22.64] ;  /* 0x0000000616117981 */ /* 0x0000a4000c1e1900 */
[----:B---3--:R-:W-:Y:S01]  /*04e0*/  DADD R20, R20, R28 ;  /* 0x0000000014147229 */ /* 0x008fe2000000001c */
[----:B------:R-:W-:-:S05]  /*04f0*/  IMAD.WIDE R28, R26, 0x8, R6 ;  /* 0x000000081a1c7825 */ /* 0x000fca00078e0206 */
[----:B------:R-:W0:Y:S02]  /*0500*/  LDG.E.64 R22, desc[UR6][R28.64] ;  /* 0x000000061c167981 */ /* 0x000e24000c1e1b00 */
[----:B0-----:R-:W-:Y:S01]  /*0510*/  DADD R22, R18, R22 ;  /* 0x0000000012167229 */ /* 0x001fe20000000016 */
[----:B--2---:R-:W-:-:S04]  /*0520*/  IMAD.WIDE R18, R17, 0x8, R14 ;  /* 0x0000000811127825 */ /* 0x004fc800078e020e */
[----:B------:R-:W-:Y:S02]  /*0530*/  IMAD.WIDE R16, R17, 0x8, R6 ;  /* 0x0000000811107825 */ /* 0x000fe400078e0206 */
[----:B------:R-:W2:Y:S04]  /*0540*/  LDG.E.64 R18, desc[UR6][R18.64] ;  /* 0x0000000612127981 */ /* 0x000ea8000c1e1b00 */
[----:B------:R-:W3:Y:S01]  /*0550*/  LDG.E.64 R16, desc[UR6][R16.64] ;  /* 0x0000000610107981 */ /* 0x000ee2000c1e1b00 */
[----:B--2---:R-:W-:Y:S02]  /*0560*/  DADD R28, R20, R18 ;  /* 0x00000000141c7229 */ /* 0x004fe40000000012 */
[----:B---3--:R-:W-:Y:S01]  /*0570*/  DADD R22, R22, R16 ;  /* 0x0000000016167229 */ /* 0x008fe20000000010 */
[----:B------:R-:W-:-:S05]  /*0580*/  IMAD.WIDE R20, R25, 0x8, R8 ;  /* 0x0000000819147825 */ /* 0x000fca00078e0208 */
[----:B------:R0:W-:Y:S02]  /*0590*/  STG.E.64 desc[UR6][R20.64], R28 ;  /* 0x0000001c14007986 */ /* 0x0001e4000c101b06 */
[----:B------:R-:W-:Y:S01]  /*05a0*/  DADD R18, R28, -R22 ;  /* 0x000000001c127229 */ /* 0x000fe20000000816 */
[----:B----4-:R-:W-:-:S04]  /*05b0*/  IMAD.WIDE R16, R25, 0x8, R10 ;  /* 0x0000000819107825 */ /* 0x010fc800078e020a */
[----:B0-----:R-:W-:-:S05]  /*05c0*/  IMAD.WIDE R20, R4, 0x8, R20 ;  /* 0x0000000804147825 */ /* 0x001fca00078e0214 */
[----:B------:R0:W-:Y:S04]  /*05d0*/  STG.E.64 desc[UR6][R20.64], R22 ;  /* 0x0000001614007986 */ /* 0x0001e8000c101b06 */
[----:B------:R0:W-:Y:S02]  /*05e0*/  STG.E.64 desc[UR6][R16.64], R18 ;  /* 0x0000001210007986 */ /* 0x0001e4000c101b06 */
.L_x_44:
[----:B------:R-:W-:Y:S05]  /*05f0*/  BSYNC.RECONVERGENT B0 ;  /* 0x0000000000007941 */ /* 0x000fea0003800200 */
.L_x_43:
[----:B------:R-:W-:Y:S04]  /*0600*/  BSSY.RECONVERGENT B0, `(.L_x_45) ;  /* 0x000003d000007945 */ /* 0x000fe80003800200 */
[----:B------:R-:W-:Y:S05]  /*0610*/  @P1 BRA `(.L_x_46) ;  /* 0x0000000000ec1947 */ /* 0x000fea0003800000 */
[----:B-1----:R-:W-:-:S05]  /*0620*/  IMAD.WIDE R12, R27, 0x4, R12 ;  /* 0x000000041b0c7825 */ /* 0x002fca00078e020c */
[----:B0-----:R0:W5:Y:S01]  /*0630*/  LDG.E R17, desc[UR6][R12.64] ;  /* 0x000000060c117981 */ /* 0x001162000c1e1900 */
[----:B------:R-:W-:-:S04]  /*0640*/  IMAD.WIDE R22, R27, 0x8, R14 ;  /* 0x000000081b167825 */ /* 0x000fc800078e020e */
[----:B--2---:R-:W-:Y:S02]  /*0650*/  IMAD.WIDE R20, R27, 0x8, R6 ;  /* 0x000000081b147825 */ /* 0x004fe400078e0206 */
[----:B------:R-:W2:Y:S02]  /*0660*/  LDG.E.64 R22, desc[UR6][R22.64] ;  /* 0x0000000616167981 */ /* 0x000ea4000c1e1b00 */
[----:B0-----:R-:W-:Y:S02]  /*0670*/  IMAD.WIDE R12, R4, 0x4, R12 ;  /* 0x00000004040c7825 */ /* 0x001fe400078e020c */
[----:B------:R-:W3:Y:S04]  /*0680*/  LDG.E.64 R20, desc[UR6][R20.64] ;  /* 0x0000000614147981 */ /* 0x000ee8000c1e1b00 */
[----:B------:R-:W4:Y:S01]  /*0690*/  LDG.E R29, desc[UR6][R12.64] ;  /* 0x000000060c1d7981 */ /* 0x000f22000c1e1900 */
[----:B-----5:R-:W-:-:S04]  /*06a0*/  IMAD.WIDE R18, R17, 0x8, R14 ;  /* 0x0000000811127825 */ /* 0x020fc800078e020e */
[--C-:B------:R-:W-:Y:S02]  /*06b0*/  IMAD.WIDE R16, R17, 0x8, R6.reuse ;  /* 0x0000000811107825 */ /* 0x100fe400078e0206 */
[----:B------:R-:W2:Y:S04]  /*06c0*/  LDG.E.64 R18, desc[UR6][R18.64] ;  /* 0x0000000612127981 */ /* 0x000ea8000c1e1b00 */
[----:B------:R-:W3:Y:S01]  /*06d0*/  LDG.E.64 R16, desc[UR6][R16.64] ;  /* 0x0000000610107981 */ /* 0x000ee2000c1e1b00 */
[----:B--2---:R-:W-:Y:S01]  /*06e0*/  DADD R18, R22, R18 ;  /* 0x0000000016127229 */ /* 0x004fe20000000012 */
[----:B----4-:R-:W-:Y:S01]  /*06f0*/  IMAD.WIDE R22, R29, 0x8, R6 ;  /* 0x000000081d167825 */ /* 0x010fe200078e0206 */
[----:B---3--:R-:W-:-:S03]  /*0700*/  DADD R20, R20, R16 ;  /* 0x0000000014147229 */ /* 0x008fc60000000010 */
[----:B------:R-:W-:Y:S02]  /*0710*/  IMAD.WIDE R16, R29, 0x8, R14 ;  /* 0x000000081d107825 */ /* 0x000fe400078e020e */
[----:B------:R-:W2:Y:S02]  /*0720*/  LDG.E.64 R22, desc[UR6][R22.64] ;  /* 0x0000000616167981 */ /* 0x000ea4000c1e1b00 */
[C---:B------:R-:W-:Y:S02]  /*0730*/  IMAD.WIDE R28, R4.reuse, 0x4, R12 ;  /* 0x00000004041c7825 */ /* 0x040fe400078e020c */
[----:B------:R-:W3:Y:S04]  /*0740*/  LDG.E.64 R16, desc[UR6][R16.64] ;  /* 0x0000000610107981 */ /* 0x000ee8000c1e1b00 */
[----:B------:R-:W4:Y:S01]  /*0750*/  LDG.E R26, desc[UR6][R28.64] ;  /* 0x000000061c1a7981 */ /* 0x000f22000c1e1900 */
[----:B------:R-:W-:Y:S01]  /*0760*/  IMAD.WIDE R12, R4, 0x4, R28 ;  /* 0x00000004040c7825 */ /* 0x000fe200078e021c */
[----:B--2---:R-:W-:-:S03]  /*0770*/  DADD R20, R20, R22 ;  /* 0x0000000014147229 */ /* 0x004fc60000000016 */
[----:B----4-:R-:W-:Y:S01]  /*0780*/  IMAD.WIDE R22, R26, 0x8, R6 ;  /* 0x000000081a167825 */ /* 0x010fe200078e0206 */
[----:B---3--:R-:W-:-:S03]  /*0790*/  DADD R18, R18, R16 ;  /* 0x0000000012127229 */ /* 0x008fc60000000010 */
[--C-:B------:R-:W-:Y:S02]  /*07a0*/  IMAD.WIDE R16, R26, 0x8, R14.reuse ;  /* 0x000000081a107825 */ /* 0x100fe400078e020e */
[----:B------:R-:W2:Y:S04]  /*07b0*/  LDG.E.64 R22, desc[UR6][R22.64] ;  /* 0x0000000616167981 */ /* 0x000ea8000c1e1b00 */
[----:B------:R-:W3:Y:S04]  /*07c0*/  LDG.E R26, desc[UR6][R12.64] ;  /* 0x000000060c1a7981 */ /* 0x000ee8000c1e1900 */
[----:B------:R-:W4:Y:S01]  /*07d0*/  LDG.E.64 R16, desc[UR6][R16.64] ;  /* 0x0000000610107981 */ /* 0x000f22000c1e1b00 */
[----:B--2---:R-:W-:Y:S01]  /*07e0*/  DADD R22, R20, R22 ;  /* 0x0000000014167229 */ /* 0x004fe20000000016 */
[----:B---3--:R-:W-:-:S06]  /*07f0*/  IMAD.WIDE R20, R26, 0x8, R14 ;  /* 0x000000081a147825 */ /* 0x008fcc00078e020e */
[----:B------:R-:W2:Y:S01]  /*0800*/  LDG.E.64 R20, desc[UR6][R20.64] ;  /* 0x0000000614147981 */ /* 0x000ea2000c1e1b00 */
[----:B----4-:R-:W-:Y:S01]  /*0810*/  DADD R18, R18, R16 ;  /* 0x0000000012127229 */ /* 0x010fe20000000010 */
[----:B------:R-:W-:-:S05]  /*0820*/  IMAD.WIDE R28, R4, 0x4, R12 ;  /* 0x00000004041c7825 */ /* 0x000fca00078e020c */
[----:B------:R0:W3:Y:S02]  /*0830*/  LDG.E R17, desc[UR6][R28.64] ;  /* 0x000000061c117981 */ /* 0x0000e4000c1e1900 */
[----:B0-----:R-:W-:-:S06]  /*0840*/  IMAD.WIDE R28, R4, 0x4, R28 ;  /* 0x00000004041c7825 */ /* 0x001fcc00078e021c */
[----:B------:R-:W4:Y:S01]  /*0850*/  LDG.E R29, desc[UR6][R28.64] ;  /* 0x000000061c1d7981 */ /* 0x000f22000c1e1900 */
[----:B--2---:R-:W-:Y:S01]  /*0860*/  DADD R20, R18, R20 ;  /* 0x0000000012147229 */ /* 0x004fe20000000014 */
[----:B------:R-:W-:-:S06]  /*0870*/  IMAD.WIDE R18, R26, 0x8, R6 ;  /* 0x000000081a127825 */ /* 0x000fcc00078e0206 */
[----:B------:R-:W2:Y:S01]  /*0880*/  LDG.E.64 R18, desc[UR6][R18.64] ;  /* 0x0000000612127981 */ /* 0x000ea2000c1e1b00 */
[----:B---3--:R-:W-:-:S04]  /*0890*/  IMAD.WIDE R12, R17, 0x8, R14 ;  /* 0x00000008110c7825 */ /* 0x008fc800078e020e */
[----:B------:R-:W-:Y:S02]  /*08a0*/  IMAD.WIDE R16, R17, 0x8, R6 ;  /* 0x0000000811107825 */ /* 0x000fe400078e0206 */
[----:B------:R-:W3:Y:S04]  /*08b0*/  LDG.E.64 R12, desc[UR6][R12.64] ;  /* 0x000000060c0c7981 */ /* 0x000ee8000c1e1b00 */
[----:B------:R-:W5:Y:S01]  /*08c0*/  LDG.E.64 R16, desc[UR6][R16.64] ;  /* 0x0000000610107981 */ /* 0x000f62000c1e1b00 */
[----:B--2---:R-:W-:Y:S01]  /*08d0*/  DADD R18, R22, R18 ;  /* 0x0000000016127229 */ /* 0x004fe20000000012 */
[----:B----4-:R-:W-:-:S04]  /*08e0*/  IMAD.WIDE R22, R29, 0x8, R14 ;  /* 0x000000081d167825 */ /* 0x010fc800078e020e */
[----:B------:R-:W-:Y:S02]  /*08f0*/  IMAD.WIDE R14, R29, 0x8, R6 ;  /* 0x000000081d0e7825 */ /* 0x000fe400078e0206 */
[----:B------:R-:W2:Y:S04]  /*0900*/  LDG.E.64 R22, desc[UR6][R22.64] ;  /* 0x0000000616167981 */ /* 0x000ea8000c1e1b00 */
[----:B------:R-:W4:Y:S01]  /*0910*/  LDG.E.64 R14, desc[UR6][R14.64] ;  /* 0x000000060e0e7981 */ /* 0x000f22000c1e1b00 */
[----:B---3--:R-:W-:Y:S02]  /*0920*/  DADD R20, R20, R12 ;  /* 0x0000000014147229 */ /* 0x008fe4000000000c */
[----:B-----5:R-:W-:-:S06]  /*0930*/  DADD R28, R18, R16 ;  /* 0x00000000121c7229 */ /* 0x020fcc0000000010 */
[----:B--2---:R-:W-:Y:S02]  /*0940*/  DADD R18, R20, R22 ;  /* 0x0000000014127229 */ /* 0x004fe40000000016 */
[----:B----4-:R-:W-:Y:S01]  /*0950*/  DADD R28, R28, R14 ;  /* 0x000000001c1c7229 */ /* 0x010fe2000000000e */
[----:B------:R-:W-:-:S04]  /*0960*/  IMAD.WIDE R20, R27, 0x8, R8 ;  /* 0x000000081b147825 */ /* 0x000fc800078e0208 */
[----:B------:R-:W-:-:S03]  /*0970*/  IMAD.WIDE R14, R27, 0x8, R10 ;  /* 0x000000081b0e7825 */ /* 0x000fc600078e020a */
[----:B------:R-:W-:Y:S01]  /*0980*/  DADD R16, R18, -R28 ;  /* 0x0000000012107229 */ /* 0x000fe2000000081c */
[----:B------:R-:W-:Y:S01]  /*0990*/  IMAD.WIDE R12, R4, 0x8, R20 ;  /* 0x00000008040c7825 */ /* 0x000fe200078e0214 */
[----:B------:R0:W-:Y:S04]  /*09a0*/  STG.E.64 desc[UR6][R20.64], R18 ;  /* 0x0000001214007986 */ /* 0x0001e8000c101b06 */
[----:B------:R0:W-:Y:S04]  /*09b0*/  STG.E.64 desc[UR6][R12.64], R28 ;  /* 0x0000001c0c007986 */ /* 0x0001e8000c101b06 */
[----:B------:R0:W-:Y:S02]  /*09c0*/  STG.E.64 desc[UR6][R14.64], R16 ;  /* 0x000000100e007986 */ /* 0x0001e4000c101b06 */
.L_x_46:
[----:B------:R-:W-:Y:S05]  /*09d0*/  BSYNC.RECONVERGENT B0 ;  /* 0x0000000000007941 */ /* 0x000fea0003800200 */
.L_x_45:
[----:B01----:R-:W0:Y:S01]  /*09e0*/  LDC R12, c[0x0][0x360] ;  /* 0x0000d800ff0c7b82 */ /* 0x003e220000000800 */
[----:B------:R-:W-:-:S04]  /*09f0*/  IADD3 R24, PT, PT, R24, 0x2, RZ ;  /* 0x0000000218187810 */ /* 0x000fc80007ffe0ff */
[----:B------:R-:W-:Y:S02]  /*0a00*/  ISETP.NE.AND P0, PT, R24, RZ, PT ;  /* 0x000000ff1800720c */ /* 0x000fe40003f05270 */
[C---:B0-----:R-:W-:Y:S02]  /*0a10*/  LEA R27, R12.reuse, R27, 0x1 ;  /* 0x0000001b0c1b7211 */ /* 0x041fe400078e08ff */
[----:B------:R-:W-:-:S09]  /*0a20*/  LEA R25, R12, R25, 0x1 ;  /* 0x000000190c197211 */ /* 0x000fd200078e08ff */
[----:B------:R-:W-:Y:S05]  /*0a30*/  @P0 BRA `(.L_x_47) ;  /* 0xfffffff400e80947 */ /* 0x000fea000383ffff */
.L_x_42:
[----:B------:R-:W-:-:S04]  /*0a40*/  LOP3.LUT R0, R0, 0x1, RZ, 0xc0, !PT ;  /* 0x0000000100007812 */ /* 0x000fc800078ec0ff */
[----:B------:R-:W-:-:S13]  /*0a50*/  ISETP.NE.U32.AND P0, PT, R0, 0x1, PT ;  /* 0x000000010000780c */ /* 0x000fda0003f05070 */
[----:B------:R-:W-:Y:S05]  /*0a60*/  @!P0 EXIT ;  /* 0x000000000000894d */ /* 0x000fea0003800000 */
[----:B------:R-:W0:Y:S01]  /*0a70*/  LDCU UR4, c[0x0][0x360] ;  /* 0x00006c00ff0477ac */ /* 0x000e220008000800 */
[----:B------:R-:W-:Y:S01]  /*0a80*/  IADD3 R5, PT, PT, R3, R5, RZ ;  /* 0x0000000503057210 */ /* 0x000fe20007ffe0ff */
[----:B------:R-:W5:Y:S04]  /*0a90*/  LDCU UR5, c[0x0][0x3ac] ;  /* 0x00007580ff0577ac */ /* 0x000f680008000800 */
[----:B0-----:R-:W-:-:S05]  /*0aa0*/  IMAD R23, R5, UR4, R2 ;  /* 0x0000000405177c24 */ /* 0x001fca000f8e0202 */
[----:B-----5:R-:W-:-:S13]  /*0ab0*/  ISETP.GE.AND P0, PT, R23, UR5, PT ;  /* 0x0000000517007c0c */ /* 0x020fda000bf06270 */
[----:B------:R-:W-:Y:S05]  /*0ac0*/  @P0 EXIT ;  /* 0x000000000000094d */ /* 0x000fea0003800000 */
[----:B------:R-:W0:Y:S08]  /*0ad0*/  LDC.64 R4, c[0x0][0x380] ;  /* 0x0000e000ff047b82 */ /* 0x000e300000000a00 */
[----:B------:R-:W1:Y:S08]  /*0ae0*/  LDC R0, c[0x0][0x3b0] ;  /* 0x0000ec00ff007b82 */ /* 0x000e700000000800 */
[----:B---3--:R-:W4:Y:S01]  /*0af0*/  LDC.64 R8, c[0x0][0x388] ;  /* 0x0000e200ff087b82 */ /* 0x008f220000000a00 */
[----:B0-----:R-:W-:-:S07]  /*0b00*/  IMAD.WIDE R4, R23, 0x4, R4 ;  /* 0x0000000417047825 */ /* 0x001fce00078e0204 */
[----:B--2---:R-:W0:Y:S01]  /*0b10*/  LDC.64 R6, c[0x0][0x390] ;  /* 0x0000e400ff067b82 */ /* 0x004e220000000a00 */
[----:B------:R2:W3:Y:S01]  /*0b20*/  LDG.E R19, desc[UR6][R4.64] ;  /* 0x0000000604137981 */ /* 0x0004e2000c1e1900 */
[----:B-1----:R-:W-:-:S05]  /*0b30*/  IMAD.WIDE R14, R0, 0x4, R4 ;  /* 0x00000004000e7825 */ /* 0x002fca00078e0204 */
[----:B------:R-:W5:Y:S01]  /*0b40*/  LDG.E R13, desc[UR6][R14.64] ;  /* 0x000000060e0d7981 */ /* 0x000f62000c1e1900 */
[----:B------:R-:W-:-:S04]  /*0b50*/  IMAD.WIDE R26, R0, 0x4, R14 ;  /* 0x00000004001a7825 */ /* 0x000fc800078e020e */
[----:B----4-:R-:W-:Y:S01]  /*0b60*/  IMAD.WIDE R10, R23, 0x8, R8 ;  /* 0x00000008170a7825 */ /* 0x010fe200078e0208 */
[----:B------:R1:W4:Y:S05]  /*0b70*/  LDG.E R29, desc[UR6][R26.64] ;  /* 0x000000061a1d7981 */ /* 0x00032a000c1e1900 */
[----:B------:R-:W4:Y:S01]  /*0b80*/  LDG.E.64 R10, desc[UR6][R10.64] ;  /* 0x000000060a0a7981 */ /* 0x000f22000c1e1b00 */
[----:B------:R-:W-:-:S04]  /*0b90*/  IMAD.WIDE R24, R0, 0x4, R26 ;  /* 0x0000000400187825 */ /* 0x000fc800078e021a */
[----:B0-----:R-:W-:Y:S01]  /*0ba0*/  IMAD.WIDE R16, R23, 0x8, R6 ;  /* 0x0000000817107825 */ /* 0x001fe200078e0206 */
[----:B------:R-:W4:Y:S03]  /*0bb0*/  LDG.E R21, desc[UR6][R24.64] ;  /* 0x0000000618157981 */ /* 0x000f26000c1e1900 */
[C---:B--2---:R-:W-:Y:S02]  /*0bc0*/  IMAD.WIDE R4, R0.reuse, 0x4, R24 ;  /* 0x0000000400047825 */ /* 0x044fe400078e0218 */
[----:B------:R-:W2:Y:S04]  /*0bd0*/  LDG.E.64 R16, desc[UR6][R16.64] ;  /* 0x0000000610107981 */ /* 0x000ea8000c1e1b00 */
[----:B------:R0:W2:Y:S01]  /*0be0*/  LDG.E R25, desc[UR6][R4.64] ;  /* 0x0000000604197981 */ /* 0x0000a2000c1e1900 */
[----:B-1----:R-:W-:-:S06]  /*0bf0*/  IMAD.WIDE R26, R0, 0x4, R4 ;  /* 0x00000004001a7825 */ /* 0x002fcc00078e0204 */
[----:B------:R-:W2:Y:S01]  /*0c00*/  LDG.E R27, desc[UR6][R26.64] ;  /* 0x000000061a1b7981 */ /* 0x000ea2000c1e1900 */
[----:B---3--:R-:W-:-:S06]  /*0c10*/  IMAD.WIDE R2, R19, 0x8, R8 ;  /* 0x0000000813027825 */ /* 0x008fcc00078e0208 */
[----:B------:R-:W3:Y:S01]  /*0c20*/  LDG.E.64 R2, desc[UR6][R2.64] ;  /* 0x0000000602027981 */ /* 0x000ee2000c1e1b00 */
[----:B-----5:R-:W-:-:S04]  /*0c30*/  IMAD.WIDE R14, R13, 0x8, R8 ;  /* 0x000000080d0e7825 */ /* 0x020fc800078e0208 */
[--C-:B------:R-:W-:Y:S02]  /*0c40*/  IMAD.WIDE R18, R19, 0x8, R6.reuse ;  /* 0x0000000813127825 */ /* 0x100fe400078e0206 */
[----:B------:R-:W5:Y:S04]  /*0c50*/  LDG.E.64 R14, desc[UR6][R14.64] ;  /* 0x000000060e0e7981 */ /* 0x000f68000c1e1b00 */
[----:B------:R-:W2:Y:S01]  /*0c60*/  LDG.E.64 R18, desc[UR6][R18.64] ;  /* 0x0000000612127981 */ /* 0x000ea2000c1e1b00 */
[----:B0-----:R-:W-:-:S04]  /*0c70*/  IMAD.WIDE R4, R13, 0x8, R6 ;  /* 0x000000080d047825 */ /* 0x001fc800078e0206 */
[C---:B----4-:R-:W-:Y:S02]  /*0c80*/  IMAD.WIDE R12, R29.reuse, 0x8, R8 ;  /* 0x000000081d0c7825 */ /* 0x050fe400078e0208 */
[----:B------:R-:W4:Y:S04]  /*0c90*/  LDG.E.64 R4, desc[UR6][R4.64] ;  /* 0x0000000604047981 */ /* 0x000f28000c1e1b00 */
[----:B------:R-:W4:Y:S01]  /*0ca0*/  LDG.E.64 R12, desc[UR6][R12.64] ;  /* 0x000000060c0c7981 */ /* 0x000f22000c1e1b00 */
[----:B---3--:R-:W-:Y:S01]  /*0cb0*/  DADD R2, R10, R2 ;  /* 0x000000000a027229 */ /* 0x008fe20000000002 */
[----:B------:R-:W-:-:S06]  /*0cc0*/  IMAD.WIDE R10, R29, 0x8, R6 ;  /* 0x000000081d0a7825 */ /* 0x000fcc00078e0206 */
[----:B------:R-:W3:Y:S01]  /*0cd0*/  LDG.E.64 R10, desc[UR6][R10.64] ;  /* 0x000000060a0a7981 */ /* 0x000ee2000c1e1b00 */
[----:B-----5:R-:W-:Y:S01]  /*0ce0*/  DADD R14, R2, R14 ;  /* 0x00000000020e7229 */ /* 0x020fe2000000000e */
[----:B------:R-:W-:-:S04]  /*0cf0*/  IMAD.WIDE R2, R21, 0x8, R8 ;  /* 0x0000000815027825 */ /* 0x000fc800078e0208 */
[----:B------:R-:W-:Y:S01]  /*0d00*/  IMAD.WIDE R20, R21, 0x8, R6 ;  /* 0x0000000815147825 */ /* 0x000fe200078e0206 */
[----:B--2---:R-:W-:Y:S01]  /*0d10*/  DADD R16, R16, R18 ;  /* 0x0000000010107229 */ /* 0x004fe20000000012 */
[----:B------:R-:W2:Y:S02]  /*0d20*/  LDG.E.64 R2, desc[UR6][R2.64] ;  /* 0x0000000602027981 */ /* 0x000ea4000c1e1b00 */
[C---:B------:R-:W-:Y:S02]  /*0d30*/  IMAD.WIDE R18, R25.reuse, 0x8, R8 ;  /* 0x0000000819127825 */ /* 0x040fe400078e0208 */
[----:B------:R-:W5:Y:S02]  /*0d40*/  LDG.E.64 R20, desc[UR6][R20.64] ;  /* 0x0000000614147981 */ /* 0x000f64000c1e1b00 */
[----:B------:R-:W-:Y:S02]  /*0d50*/  IMAD.WIDE R24, R25, 0x8, R6 ;  /* 0x0000000819187825 */ /* 0x000fe400078e0206 */
[----:B------:R-:W5:Y:S02]  /*0d60*/  LDG.E.64 R18, desc[UR6][R18.64] ;  /* 0x0000000612127981 */ /* 0x000f64000c1e1b00 */
[----:B------:R-:W-:-:S02]  /*0d70*/  IMAD.WIDE R8, R27, 0x8, R8 ;  /* 0x000000081b087825 */ /* 0x000fc400078e0208 */
[----:B------:R-:W5:Y:S02]  /*0d80*/  LDG.E.64 R24, desc[UR6][R24.64] ;  /* 0x0000000618187981 */ /* 0x000f64000c1e1b00 */
[----:B------:R-:W-:Y:S02]  /*0d90*/  IMAD.WIDE R6, R27, 0x8, R6 ;  /* 0x000000081b067825 */ /* 0x000fe400078e0206 */
[----:B------:R-:W5:Y:S04]  /*0da0*/  LDG.E.64 R8, desc[UR6][R8.64] ;  /* 0x0000000608087981 */ /* 0x000f68000c1e1b00 */
[----:B------:R-:W5:Y:S01]  /*0db0*/  LDG.E.64 R6, desc[UR6][R6.64] ;  /* 0x0000000606067981 */ /* 0x000f62000c1e1b00 */
[----:B----4-:R-:W-:Y:S02]  /*0dc0*/  DADD R4, R16, R4 ;  /* 0x0000000010047229 */ /* 0x010fe40000000004 */
[----:B------:R-:W-:-:S06]  /*0dd0*/  DADD R12, R14, R12 ;  /* 0x000000000e0c7229 */ /* 0x000fcc000000000c */
[----:B---3--:R-:W-:Y:S02]  /*0de0*/  DADD R10, R4, R10 ;  /* 0x00000000040a7229 */ /* 0x008fe4000000000a */
[----:B------:R-:W0:Y:S01]  /*0df0*/  LDC.64 R4, c[0x0][0x398] ;  /* 0x0000e600ff047b82 */ /* 0x000e220000000a00 */
[----:B--2---:R-:W-:-:S07]  /*0e00*/  DADD R12, R12, R2 ;  /* 0x000000000c0c7229 */ /* 0x004fce0000000002 */
[----:B------:R-:W1:Y:S01]  /*0e10*/  LDC.64 R2, c[0x0][0x3a0] ;  /* 0x0000e800ff027b82 */ /* 0x000e620000000a00 */
[----:B-----5:R-:W-:Y:S02]  /*0e20*/  DADD R10, R10, R20 ;  /* 0x000000000a0a7229 */ /* 0x020fe40000000014 */
[----:B------:R-:W-:-:S06]  /*0e30*/  DADD R12, R12, R18 ;  /* 0x000000000c0c7229 */ /* 0x000fcc0000000012 */
[----:B------:R-:W-:Y:S02]  /*0e40*/  DADD R10, R10, R24 ;  /* 0x000000000a0a7229 */ /* 0x000fe40000000018 */
[----:B------:R-:W-:Y:S01]  /*0e50*/  DADD R8, R12, R8 ;  /* 0x000000000c087229 */ /* 0x000fe20000000008 */
[----:B0-----:R-:W-:-:S05]  /*0e60*/  IMAD.WIDE R4, R23, 0x8, R4 ;  /* 0x0000000817047825 */ /* 0x001fca00078e0204 */
[----:B------:R-:W-:Y:S01]  /*0e70*/  DADD R6, R10, R6 ;  /* 0x000000000a067229 */ /* 0x000fe20000000006 */
[----:B------:R-:W-:-:S07]  /*0e80*/  IMAD.WIDE R10, R0, 0x8, R4 ;  /* 0x00000008000a7825 */ /* 0x000fce00078e0204 */
[----:B------:R-:W-:Y:S01]  /*0e90*/  DADD R12, R8, -R6 ;  /* 0x00000000080c7229 */ /* 0x000fe20000000806 */
[----:B-1----:R-:W-:Y:S01]  /*0ea0*/  IMAD.WIDE R2, R23, 0x8, R2 ;  /* 0x0000000817027825 */ /* 0x002fe200078e0202 */
[----:B------:R-:W-:Y:S04]  /*0eb0*/  STG.E.64 desc[UR6][R4.64], R8 ;  /* 0x0000000804007986 */ /* 0x000fe8000c101b06 */
[----:B------:R-:W-:Y:S04]  /*0ec0*/  STG.E.64 desc[UR6][R10.64], R6 ;  /* 0x000000060a007986 */ /* 0x000fe8000c101b06 */
[----:B------:R-:W-:Y:S01]  /*0ed0*/  STG.E.64 desc[UR6][R2.64], R12 ;  /* 0x0000000c02007986 */ /* 0x000fe2000c101b06 */
[----:B------:R-:W-:Y:S05]  /*0ee0*/  EXIT ;  /* 0x000000000000794d */ /* 0x000fea0003800000 */
.L_x_48:
        /* <DEDUP_REMOVED lines=9> */
.L_x_457:


//--------------------- .text._Z34dvc_ScaLBL_D3Q7_GreyColorIMRT_InitPdS_S_dddddiii --------------------------
	.section	.text._Z34dvc_ScaLBL_D3Q7_GreyColorIMRT_InitPdS_S_dddddiii,"ax",@progbits
	.align	128
        .global         _Z34dvc_ScaLBL_D3Q7_GreyColorIMRT_InitPdS_S_dddddiii
        .type           _Z34dvc_ScaLBL_D3Q7_GreyColorIMRT_InitPdS_S_dddddiii,@function
        .size           _Z34dvc_ScaLBL_D3Q7_GreyColorIMRT_InitPdS_S_dddddiii,(.L_x_458 - _Z34dvc_ScaLBL_D3Q7_GreyColorIMRT_InitPdS_S_dddddiii)
        .other          _Z34dvc_ScaLBL_D3Q7_GreyColorIMRT_InitPdS_S_dddddiii,@"STO_CUDA_ENTRY STV_DEFAULT"
_Z34dvc_ScaLBL_D3Q7_GreyColorIMRT_InitPdS_S_dddddiii:
.text._Z34dvc_ScaLBL_D3Q7_GreyColorIMRT_InitPdS_S_dddddiii:
[----:B------:R-:W-:Y:S08]  /*0000*/  LDC R1, c[0x0][0x37c] ;  /* 0x0000df00ff017b82 */ /* 0x000ff00000000800 */
[----:B------:R-:W0:Y:S02]  /*0010*/  LDC R17, c[0x0][0x3c8] ;  /* 0x0000f200ff117b82 */ /* 0x000e240000000800 */
[----:B0-----:R-:W-:-:S13]  /*0020*/  ISETP.GE.AND P0, PT, R17, -0x3ffff, PT ;  /* 0xfffc00011100780c */ /* 0x001fda0003f06270 */
[----:B------:R-:W-:Y:S05]  /*0030*/  @!P0 EXIT ;  /* 0x000000000000894d */ /* 0x000fea0003800000 */
[----:B------:R-:W0:Y:S01]  /*0040*/  LDC.64 R12, c[0x0][0x3a0] ;  /* 0x0000e800ff0c7b82 */ /* 0x000e220000000a00 */
[----:B------:R-:W1:Y:S01]  /*0050*/  S2R R15, SR_CTAID.X ;  /* 0x00000000000f7919 */ /* 0x000e620000002500 */
[----:B------:R-:W-:Y:S01]  /*0060*/  SHF.R.S32.HI R0, RZ, 0x1f, R17 ;  /* 0x0000001fff007819 */ /* 0x000fe20000011411 */
[----:B------:R-:W2:Y:S03]  /*0070*/  LDCU.64 UR6, c[0x0][0x358] ;  /* 0x00006b00ff0677ac */ /* 0x000ea60008000a00 */
[----:B------:R-:W-:Y:S02]  /*0080*/  LEA.HI R0, R0, R17, RZ, 0x12 ;  /* 0x0000001100007211 */ /* 0x000fe400078f90ff */
[----:B------:R-:W0:Y:S02]  /*0090*/  LDC.64 R2, c[0x0][0x3a8] ;  /* 0x0000ea00ff027b82 */ /* 0x000e240000000a00 */
[----:B------:R-:W-:-:S06]  /*00a0*/  SHF.R.S32.HI R0, RZ, 0x12, R0 ;  /* 0x00000012ff007819 */ /* 0x000fcc0000011400 */
[----:B------:R-:W3:Y:S08]  /*00b0*/  LDC.64 R10, c[0x0][0x398] ;  /* 0x0000e600ff0a7b82 */ /* 0x000ef00000000a00 */
[----:B------:R-:W4:Y:S01]  /*00c0*/  LDC R7, c[0x0][0x360] ;  /* 0x0000d800ff077b82 */ /* 0x000f220000000800 */
[----:B0-----:R-:W-:Y:S01]  /*00d0*/  DADD R12, R12, R2 ;  /* 0x000000000c0c7229 */ /* 0x001fe20000000002 */
[----:B------:R-:W-:-:S02]  /*00e0*/  IADD3 R2, PT, PT, R17, 0x3ffff, RZ ;  /* 0x0003ffff11027810 */ /* 0x000fc40007ffe0ff */
[----:B------:R-:W-:Y:S02]  /*00f0*/  MOV R3, RZ ;  /* 0x000000ff00037202 */ /* 0x000fe40000000f00 */
[----:B------:R-:W-:Y:S01]  /*0100*/  ISETP.GE.U32.AND P0, PT, R2, 0x7ffff, PT ;  /* 0x0007ffff0200780c */ /* 0x000fe20003f06070 */
[----:B-1----:R-:W-:Y:S01]  /*0110*/  IMAD R2, R0, R15, R15 ;  /* 0x0000000f00027224 */ /* 0x002fe200078e020f */
[C---:B---3--:R-:W-:Y:S02]  /*0120*/  DMUL R8, R10.reuse, 0.5 ;  /* 0x3fe000000a087828 */ /* 0x048fe40000000000 */
[----:B------:R-:W-:Y:S02]  /*0130*/  DMUL R10, R10, 3 ;  /* 0x400800000a0a7828 */ /* 0x000fe40000000000 */
[----:B------:R-:W-:-:S07]  /*0140*/  DMUL R12, R12, 0.25 ;  /* 0x3fd000000c0c7828 */ /* 0x000fce0000000000 */
[----:B--2-4-:R-:W-:Y:S05]  /*0150*/  @!P0 BRA `(.L_x_49) ;  /* 0x0000000400bc8947 */ /* 0x014fea0003800000 */
[----:B------:R-:W0:Y:S01]  /*0160*/  S2R R6, SR_TID.X ;  /* 0x0000000000067919 */ /* 0x000e220000002100 */
[----:B------:R-:W0:Y:S01]  /*0170*/  LDCU UR4, c[0x0][0x3c0] ;  /* 0x00007800ff0477ac */ /* 0x000e220008000800 */
[----:B------:R-:W-:Y:S01]  /*0180*/  IADD3 R5, PT, PT, R0, 0x1, RZ ;  /* 0x0000000100057810 */ /* 0x000fe20007ffe0ff */
[-C--:B------:R-:W-:Y:S02]  /*0190*/  IMAD R15, R15, R7.reuse, RZ ;  /* 0x000000070f0f7224 */ /* 0x080fe400078e02ff */
[----:B------:R-:W-:Y:S01]  /*01a0*/  IMAD R7, R2, R7, R7 ;  /* 0x0000000702077224 */ /* 0x000fe200078e0207 */
[----:B------:R-:W-:Y:S01]  /*01b0*/  LOP3.LUT R3, R5, 0xfffffffe, RZ, 0xc0, !PT ;  /* 0xfffffffe05037812 */ /* 0x000fe200078ec0ff */
[----:B------:R-:W1:Y:S03]  /*01c0*/  LDCU UR5, c[0x0][0x3c4] ;  /* 0x00007880ff0577ac */ /* 0x000e660008000800 */
[----:B------:R-:W-:Y:S01]  /*01d0*/  IADD3 R24, PT, PT, -R3, RZ, RZ ;  /* 0x000000ff03187210 */ /* 0x000fe20007ffe1ff */
[----:B------:R-:W2:Y:S01]  /*01e0*/  LDCU.128 UR8, c[0x0][0x3b0] ;  /* 0x00007600ff0877ac */ /* 0x000ea20008000c00 */
[----:B0-----:R-:W-:-:S02]  /*01f0*/  IADD3 R14, PT, PT, R6, UR4, R17 ;  /* 0x00000004060e7c10 */ /* 0x001fc4000fffe011 */
[----:B------:R-:W-:-:S05]  /*0200*/  IADD3 R6, PT, PT, R6, UR4, RZ ;  /* 0x0000000406067c10 */ /* 0x000fca000fffe0ff */
[C---:B------:R-:W-:Y:S01]  /*0210*/  IMAD R4, R5.reuse, R15, R6 ;  /* 0x0000000f05047224 */ /* 0x040fe200078e0206 */
[----:B------:R-:W-:Y:S01]  /*0220*/  IADD3 R6, PT, PT, R6, R7, RZ ;  /* 0x0000000706067210 */ /* 0x000fe20007ffe0ff */
[----:B------:R-:W-:Y:S01]  /*0230*/  IMAD R5, R5, R15, R14 ;  /* 0x0000000f05057224 */ /* 0x000fe200078e020e */
[----:B-12---:R-:W-:-:S07]  /*0240*/  IADD3 R7, PT, PT, R7, R14, RZ ;  /* 0x0000000e07077210 */ /* 0x006fce0007ffe0ff */
.L_x_54:
[----:B------:R-:W-:Y:S01]  /*0250*/  ISETP.GE.AND P0, PT, R4, UR5, PT ;  /* 0x0000000504007c0c */ /* 0x000fe2000bf06270 */
[----:B------:R-:W-:Y:S01]  /*0260*/  BSSY.RECONVERGENT B0, `(.L_x_50) ;  /* 0x000002b000007945 */ /* 0x000fe20003800200 */
[----:B------:R-:W-:-:S11]  /*0270*/  ISETP.GE.AND P1, PT, R6, UR5, PT ;  /* 0x0000000506007c0c */ /* 0x000fd6000bf26270 */
[----:B------:R-:W-:Y:S05]  /*0280*/  @P0 BRA `(.L_x_51) ;  /* 0x0000000000a00947 */ /* 0x000fea0003800000 */
[----:B------:R-:W0:Y:S08]  /*0290*/  LDC.64 R26, c[0x0][0x380] ;  /* 0x0000e000ff1a7b82 */ /* 0x000e300000000a00 */
[----:B------:R-:W1:Y:S01]  /*02a0*/  LDC R25, c[0x0][0x3c8] ;  /* 0x0000f200ff197b82 */ /* 0x000e620000000800 */
[----:B0-----:R-:W-:-:S05]  /*02b0*/  IMAD.WIDE R26, R4, 0x8, R26 ;  /* 0x00000008041a7825 */ /* 0x001fca00078e021a */
[----:B------:R-:W2:Y:S01]  /*02c0*/  LDG.E.64 R22, desc[UR6][R26.64] ;  /* 0x000000061a167981 */ /* 0x000ea2000c1e1b00 */
[----:B-1----:R-:W-:-:S06]  /*02d0*/  IMAD.WIDE R20, R25, 0x8, R26 ;  /* 0x0000000819147825 */ /* 0x002fcc00078e021a */
[----:B------:R-:W3:Y:S01]  /*02e0*/  LDG.E.64 R20, desc[UR6][R20.64] ;  /* 0x0000000614147981 */ /* 0x000ee2000c1e1b00 */
[C---:B--2---:R-:W-:Y:S02]  /*02f0*/  DMUL R14, R22.reuse, 1.5 ;  /* 0x3ff80000160e7828 */ /* 0x044fe40000000000 */
[----:B------:R-:W-:-:S06]  /*0300*/  DMUL R18, R22, R22 ;  /* 0x0000001616127228 */ /* 0x000fcc0000000000 */
[----:B------:R-:W-:Y:S02]  /*0310*/  DMUL R14, R22, R14 ;  /* 0x0000000e160e7228 */ /* 0x000fe40000000000 */
[----:B---3--:R-:W-:-:S06]  /*0320*/  DMUL R16, R20, 1.5 ;  /* 0x3ff8000014107828 */ /* 0x008fcc0000000000 */
[----:B------:R-:W-:Y:S02]  /*0330*/  DFMA R14, R22, R18, -R14 ;  /* 0x00000012160e722b */ /* 0x000fe4000000080e */
[C---:B------:R-:W-:Y:S02]  /*0340*/  DMUL R18, R20.reuse, R20 ;  /* 0x0000001414127228 */ /* 0x040fe40000000000 */
[----:B------:R-:W-:-:S08]  /*0350*/  DMUL R16, R20, R16 ;  /* 0x0000001014107228 */ /* 0x000fd00000000000 */
[----:B------:R-:W-:Y:S01]  /*0360*/  DFMA R16, R20, R18, -R16 ;  /* 0x000000121410722b */ /* 0x000fe20000000810 */
[----:B------:R-:W0:Y:S02]  /*0370*/  LDC.64 R18, c[0x0][0x390] ;  /* 0x0000e400ff127b82 */ /* 0x000e240000000a00 */
[----:B0-----:R-:W-:-:S05]  /*0380*/  IMAD.WIDE R26, R4, 0x8, R18 ;  /* 0x00000008041a7825 */ /* 0x001fca00078e0212 */
[----:B------:R-:W2:Y:S01]  /*0390*/  LDG.E.64 R18, desc[UR6][R26.64] ;  /* 0x000000061a127981 */ /* 0x000ea2000c1e1b00 */
[----:B------:R-:W-:Y:S02]  /*03a0*/  DFMA R16, R20, 0.5, R16 ;  /* 0x3fe000001410782b */ /* 0x000fe40000000010 */
[C---:B------:R-:W-:Y:S02]  /*03b0*/  DFMA R14, R22.reuse, 0.5, R14 ;  /* 0x3fe00000160e782b */ /* 0x040fe4000000000e */
[----:B------:R-:W-:-:S04]  /*03c0*/  DADD R22, R22, -R20 ;  /* 0x0000000016167229 */ /* 0x000fc80000000814 */
[----:B------:R-:W-:-:S08]  /*03d0*/  DMUL R16, R16, UR10 ;  /* 0x0000000a10107c28 */ /* 0x000fd00008000000 */
[----:B------:R-:W-:Y:S01]  /*03e0*/  DFMA R16, R14, UR8, -R16 ;  /* 0x000000080e107c2b */ /* 0x000fe20008000810 */
[----:B------:R-:W0:Y:S07]  /*03f0*/  LDC.64 R14, c[0x0][0x388] ;  /* 0x0000e200ff0e7b82 */ /* 0x000e2e0000000a00 */
[----:B--2---:R-:W-:Y:S01]  /*0400*/  DFMA R18, -R12, R18, R16 ;  /* 0x000000120c12722b */ /* 0x004fe20000000110 */
[----:B0-----:R-:W-:-:S04]  /*0410*/  IMAD.WIDE R16, R5, 0x8, R14 ;  /* 0x0000000805107825 */ /* 0x001fc800078e020e */
[----:B------:R-:W-:-:S03]  /*0420*/  IMAD.WIDE R14, R4, 0x8, R14 ;  /* 0x00000008040e7825 */ /* 0x000fc600078e020e */
[-C--:B------:R-:W-:Y:S01]  /*0430*/  DMUL R20, R8, R18.reuse ;  /* 0x0000001208147228 */ /* 0x080fe20000000000 */
[----:B------:R-:W-:Y:S01]  /*0440*/  IMAD.WIDE R28, R25, 0x8, R16 ;  /* 0x00000008191c7825 */ /* 0x000fe200078e0210 */
[----:B------:R-:W-:-:S05]  /*0450*/  DFMA R22, -R10, R18, R22 ;  /* 0x000000120a16722b */ /* 0x000fca0000000116 */
[----:B------:R-:W-:Y:S04]  /*0460*/  STG.E.64 desc[UR6][R16.64], R20 ;  /* 0x0000001410007986 */ /* 0x000fe8000c101b06 */
[----:B------:R0:W-:Y:S02]  /*0470*/  STG.E.64 desc[UR6][R28.64], R20 ;  /* 0x000000141c007986 */ /* 0x0001e4000c101b06 */
[----:B0-----:R-:W-:-:S05]  /*0480*/  IMAD.WIDE R28, R25, 0x8, R28 ;  /* 0x00000008191c7825 */ /* 0x001fca00078e021c */
[----:B------:R0:W-:Y:S01]  /*0490*/  STG.E.64 desc[UR6][R28.64], R20 ;  /* 0x000000141c007986 */ /* 0x0001e2000c101b06 */
[----:B------:R-:W-:-:S05]  /*04a0*/  IMAD.WIDE R26, R25, 0x8, R28 ;  /* 0x00000008191a7825 */ /* 0x000fca00078e021c */
[----:B------:R0:W-:Y:S01]  /*04b0*/  STG.E.64 desc[UR6][R26.64], R20 ;  /* 0x000000141a007986 */ /* 0x0001e2000c101b06 */
[----:B------:R-:W-:-:S05]  /*04c0*/  IMAD.WIDE R16, R25, 0x8, R26 ;  /* 0x0000000819107825 */ /* 0x000fca00078e021a */
[----:B------:R0:W-:Y:S01]  /*04d0*/  STG.E.64 desc[UR6][R16.64], R20 ;  /* 0x0000001410007986 */ /* 0x0001e2000c101b06 */
[----:B------:R-:W-:-:S05]  /*04e0*/  IMAD.WIDE R18, R25, 0x8, R16 ;  /* 0x0000000819127825 */ /* 0x000fca00078e0210 */
[----:B------:R0:W-:Y:S04]  /*04f0*/  STG.E.64 desc[UR6][R18.64], R20 ;  /* 0x0000001412007986 */ /* 0x0001e8000c101b06 */
[----:B------:R0:W-:Y:S02]  /*0500*/  STG.E.64 desc[UR6][R14.64], R22 ;  /* 0x000000160e007986 */ /* 0x0001e4000c101b06 */
.L_x_51:
[----:B------:R-:W-:Y:S05]  /*0510*/  BSYNC.RECONVERGENT B0 ;  /* 0x0000000000007941 */ /* 0x000fea0003800200 */
.L_x_50:
[----:B------:R-:W-:Y:S04]  /*0520*/  BSSY.RECONVERGENT B0, `(.L_x_52) ;  /* 0x000002a000007945 */ /* 0x000fe80003800200 */
[----:B------:R-:W-:Y:S05]  /*0530*/  @P1 BRA `(.L_x_53) ;  /* 0x0000000000a01947 */ /* 0x000fea0003800000 */
[----:B0-----:R-:W0:Y:S08]  /*0540*/  LDC.64 R26, c[0x0][0x380] ;  /* 0x0000e000ff1a7b82 */ /* 0x001e300000000a00 */
        /* <DEDUP_REMOVED lines=17> */
[----:B------:R-:W-:-:S06]  /*0660*/  DFMA R18, R16, 0.5, R18 ;  /* 0x3fe000001012782b */ /* 0x000fcc0000000012 */
[----:B------:R-:W-:-:S08]  /*0670*/  DMUL R20, R20, UR10 ;  /* 0x0000000a14147c28 */ /* 0x000fd00008000000 */
[----:B------:R-:W-:Y:S01]  /*0680*/  DFMA R20, R18, UR8, -R20 ;  /* 0x0000000812147c2b */ /* 0x000fe20008000814 */
[----:B------:R-:W0:Y:S07]  /*0690*/  LDC.64 R18, c[0x0][0x388] ;  /* 0x0000e200ff127b82 */ /* 0x000e2e0000000a00 */
[----:B--2---:R-:W-:Y:S02]  /*06a0*/  DFMA R22, -R12, R22, R20 ;  /* 0x000000160c16722b */ /* 0x004fe40000000114 */
[----:B------:R-:W-:Y:S01]  /*06b0*/  DADD R20, R16, -R14 ;  /* 0x0000000010147229 */ /* 0x000fe2000000080e */
[----:B0-----:R-:W-:-:S05]  /*06c0*/  IMAD.WIDE R14, R7, 0x8, R18 ;  /* 0x00000008070e7825 */ /* 0x001fca00078e0212 */
[-C--:B------:R-:W-:Y:S01]  /*06d0*/  DMUL R16, R8, R22.reuse ;  /* 0x0000001608107228 */ /* 0x080fe20000000000 */
[----:B------:R-:W-:Y:S01]  /*06e0*/  IMAD.WIDE R18, R6, 0x8, R18 ;  /* 0x0000000806127825 */ /* 0x000fe200078e0212 */
[----:B------:R-:W-:-:S03]  /*06f0*/  DFMA R20, -R10, R22, R20 ;  /* 0x000000160a14722b */ /* 0x000fc60000000114 */
[C---:B------:R-:W-:Y:S02]  /*0700*/  IMAD.WIDE R28, R25.reuse, 0x8, R14 ;  /* 0x00000008191c7825 */ /* 0x040fe400078e020e */
        /* <DEDUP_REMOVED lines=11> */
.L_x_53:
[----:B------:R-:W-:Y:S05]  /*07c0*/  BSYNC.RECONVERGENT B0 ;  /* 0x0000000000007941 */ /* 0x000fea0003800200 */
.L_x_52:
[----:B01----:R-:W0:Y:S01]  /*07d0*/  LDC R14, c[0x0][0x360] ;  /* 0x0000d800ff0e7b82 */ /* 0x003e220000000800 */
[----:B------:R-:W-:-:S04]  /*07e0*/  IADD3 R24, PT, PT, R24, 0x2, RZ ;  /* 0x0000000218187810 */ /* 0x000fc80007ffe0ff */
[----:B------:R-:W-:Y:S02]  /*07f0*/  ISETP.NE.AND P0, PT, R24, RZ, PT ;  /* 0x000000ff1800720c */ /* 0x000fe40003f05270 */
[C---:B0-----:R-:W-:Y:S02]  /*0800*/  LEA R6, R14.reuse, R6, 0x1 ;  /* 0x000000060e067211 */ /* 0x041fe400078e08ff */
[C---:B------:R-:W-:Y:S02]  /*0810*/  LEA R7, R14.reuse, R7, 0x1 ;  /* 0x000000070e077211 */ /* 0x040fe400078e08ff */
[C---:B------:R-:W-:Y:S02]  /*0820*/  LEA R4, R14.reuse, R4, 0x1 ;  /* 0x000000040e047211 */ /* 0x040fe400078e08ff */
[----:B------:R-:W-:-:S05]  /*0830*/  LEA R5, R14, R5, 0x1 ;  /* 0x000000050e057211 */ /* 0x000fca00078e08ff */
[----:B------:R-:W-:Y:S05]  /*0840*/  @P0 BRA `(.L_x_54) ;  /* 0xfffffff800800947 */ /* 0x000fea000383ffff */
.L_x_49:
[----:B------:R-:W-:-:S04]  /*0850*/  LOP3.LUT R0, R0, 0x1, RZ, 0xc0, !PT ;  /* 0x0000000100007812 */ /* 0x000fc800078ec0ff */
[----:B------:R-:W-:-:S13]  /*0860*/  ISETP.NE.U32.AND P0, PT, R0, 0x1, PT ;  /* 0x000000010000780c */ /* 0x000fda0003f05070 */
[----:B------:R-:W-:Y:S05]  /*0870*/  @!P0 EXIT ;  /* 0x000000000000894d */ /* 0x000fea0003800000 */
[----:B------:R-:W0:Y:S01]  /*0880*/  S2R R0, SR_TID.X ;  /* 0x0000000000007919 */ /* 0x000e220000002100 */
[----:B------:R-:W0:Y:S01]  /*0890*/  LDCU.64 UR8, c[0x0][0x3c0] ;  /* 0x00007800ff0877ac */ /* 0x000e220008000a00 */
[----:B------:R-:W-:Y:S01]  /*08a0*/  IADD3 R3, PT, PT, R2, R3, RZ ;  /* 0x0000000302037210 */ /* 0x000fe20007ffe0ff */
[----:B------:R-:W1:Y:S01]  /*08b0*/  LDCU UR4, c[0x0][0x360] ;  /* 0x00006c00ff0477ac */ /* 0x000e620008000800 */
[----:B0-----:R-:W-:-:S05]  /*08c0*/  IADD3 R0, PT, PT, R0, UR8, RZ ;  /* 0x0000000800007c10 */ /* 0x001fca000fffe0ff */
[----:B-1----:R-:W-:-:S05]  /*08d0*/  IMAD R15, R3, UR4, R0 ;  /* 0x00000004030f7c24 */ /* 0x002fca000f8e0200 */
[----:B------:R-:W-:-:S13]  /*08e0*/  ISETP.GE.AND P0, PT, R15, UR9, PT ;  /* 0x000000090f007c0c */ /* 0x000fda000bf06270 */
[----:B------:R-:W-:Y:S05]  /*08f0*/  @P0 EXIT ;  /* 0x000000000000094d */ /* 0x000fea0003800000 */
[----:B------:R-:W0:Y:S01]  /*0900*/  LDC.64 R2, c[0x0][0x380] ;  /* 0x0000e000ff027b82 */ /* 0x000e220000000a00 */
[----:B------:R-:W1:Y:S07]  /*0910*/  LDCU.128 UR8, c[0x0][0x3b0] ;  /* 0x00007600ff0877ac */ /* 0x000e6e0008000c00 */
[----:B------:R-:W2:Y:S08]  /*0920*/  LDC R0, c[0x0][0x3c8] ;  /* 0x0000f200ff007b82 */ /* 0x000eb00000000800 */
[----:B------:R-:W3:Y:S01]  /*0930*/  LDC.64 R22, c[0x0][0x390] ;  /* 0x0000e400ff167b82 */ /* 0x000ee20000000a00 */
[----:B0-----:R-:W-:-:S04]  /*0940*/  IMAD.WIDE R2, R15, 0x8, R2 ;  /* 0x000000080f027825 */ /* 0x001fc800078e0202 */
[----:B--2---:R-:W-:Y:S02]  /*0950*/  IMAD.WIDE R4, R0, 0x8, R2 ;  /* 0x0000000800047825 */ /* 0x004fe400078e0202 */
[----:B------:R-:W2:Y:S04]  /*0960*/  LDG.E.64 R2, desc[UR6][R2.64] ;  /* 0x0000000602027981 */ /* 0x000ea8000c1e1b00 */
[----:B------:R-:W4:Y:S01]  /*0970*/  LDG.E.64 R4, desc[UR6][R4.64] ;  /* 0x0000000604047981 */ /* 0x000f22000c1e1b00 */
[----:B---3--:R-:W-:-:S06]  /*0980*/  IMAD.WIDE R22, R15, 0x8, R22 ;  /* 0x000000080f167825 */ /* 0x008fcc00078e0216 */
[----:B------:R-:W3:Y:S01]  /*0990*/  LDG.E.64 R22, desc[UR6][R22.64] ;  /* 0x0000000616167981 */ /* 0x000ee2000c1e1b00 */
[----:B----4-:R-:W-:Y:S02]  /*09a0*/  DMUL R6, R4, 1.5 ;  /* 0x3ff8000004067828 */ /* 0x010fe40000000000 */
[----:B--2---:R-:W-:Y:S02]  /*09b0*/  DMUL R20, R2, 1.5 ;  /* 0x3ff8000002147828 */ /* 0x004fe40000000000 */
[----:B------:R-:W-:-:S04]  /*09c0*/  DMUL R16, R4, R4 ;  /* 0x0000000404107228 */ /* 0x000fc80000000000 */
[----:B------:R-:W-:Y:S02]  /*09d0*/  DMUL R24, R4, R6 ;  /* 0x0000000604187228 */ /* 0x000fe40000000000 */
[----:B------:R-:W0:Y:S01]  /*09e0*/  LDC.64 R6, c[0x0][0x388] ;  /* 0x0000e200ff067b82 */ /* 0x000e220000000a00 */
[C---:B------:R-:W-:Y:S02]  /*09f0*/  DMUL R18, R2.reuse, R2 ;  /* 0x0000000202127228 */ /* 0x040fe40000000000 */
[----:B------:R-:W-:-:S03]  /*0a00*/  DMUL R20, R2, R20 ;  /* 0x0000001402147228 */ /* 0x000fc60000000000 */
[----:B------:R-:W-:-:S05]  /*0a10*/  DFMA R16, R4, R16, -R24 ;  /* 0x000000100410722b */ /* 0x000fca0000000818 */
[----:B------:R-:W-:-:S03]  /*0a20*/  DFMA R20, R2, R18, -R20 ;  /* 0x000000120214722b */ /* 0x000fc60000000814 */
[----:B------:R-:W-:Y:S01]  /*0a30*/  DFMA R16, R4, 0.5, R16 ;  /* 0x3fe000000410782b */ /* 0x000fe20000000010 */
[----:B------:R-:W-:-:S04]  /*0a40*/  IADD3 R19, PT, PT, R15, R0, RZ ;  /* 0x000000000f137210 */ /* 0x000fc80007ffe0ff */
[----:B------:R-:W-:-:S03]  /*0a50*/  DFMA R20, R2, 0.5, R20 ;  /* 0x3fe000000214782b */ /* 0x000fc60000000014 */
[----:B-1----:R-:W-:Y:S01]  /*0a60*/  DMUL R24, R16, UR10 ;  /* 0x0000000a10187c28 */ /* 0x002fe20008000000 */
[----:B0-----:R-:W-:-:S04]  /*0a70*/  IMAD.WIDE R16, R19, 0x8, R6 ;  /* 0x0000000813107825 */ /* 0x001fc800078e0206 */
[----:B------:R-:W-:-:S03]  /*0a80*/  IMAD.WIDE R18, R0, 0x8, R16 ;  /* 0x0000000800127825 */ /* 0x000fc600078e0210 */
[----:B------:R-:W-:Y:S01]  /*0a90*/  DFMA R24, R20, UR8, -R24 ;  /* 0x0000000814187c2b */ /* 0x000fe20008000818 */
[----:B------:R-:W-:-:S07]  /*0aa0*/  IMAD.WIDE R20, R0, 0x8, R18 ;  /* 0x0000000800147825 */ /* 0x000fce00078e0212 */
[----:B---3--:R-:W-:Y:S01]  /*0ab0*/  DFMA R22, -R12, R22, R24 ;  /* 0x000000160c16722b */ /* 0x008fe20000000118 */
[----:B------:R-:W-:Y:S01]  /*0ac0*/  IMAD.WIDE R12, R0, 0x8, R20 ;  /* 0x00000008000c7825 */ /* 0x000fe200078e0214 */
[----:B------:R-:W-:-:S06]  /*0ad0*/  DADD R4, R2, -R4 ;  /* 0x0000000002047229 */ /* 0x000fcc0000000804 */
[-C--:B------:R-:W-:Y:S01]  /*0ae0*/  DMUL R8, R8, R22.reuse ;  /* 0x0000001608087228 */ /* 0x080fe20000000000 */
[----:B------:R-:W-:Y:S01]  /*0af0*/  IMAD.WIDE R2, R0, 0x8, R12 ;  /* 0x0000000800027825 */ /* 0x000fe200078e020c */
[----:B------:R-:W-:-:S03]  /*0b00*/  DFMA R10, -R10, R22, R4 ;  /* 0x000000160a0a722b */ /* 0x000fc60000000104 */
[----:B------:R-:W-:Y:S02]  /*0b10*/  IMAD.WIDE R6, R15, 0x8, R6 ;  /* 0x000000080f067825 */ /* 0x000fe400078e0206 */
[----:B------:R-:W-:Y:S02]  /*0b20*/  STG.E.64 desc[UR6][R16.64], R8 ;  /* 0x0000000810007986 */ /* 0x000fe4000c101b06 */
[----:B------:R-:W-:Y:S02]  /*0b30*/  IMAD.WIDE R4, R0, 0x8, R2 ;  /* 0x0000000800047825 */ /* 0x000fe400078e0202 */
[----:B------:R-:W-:Y:S04]  /*0b40*/  STG.E.64 desc[UR6][R18.64], R8 ;  /* 0x0000000812007986 */ /* 0x000fe8000c101b06 */
[----:B------:R-:W-:Y:S04]  /*0b50*/  STG.E.64 desc[UR6][R20.64], R8 ;  /* 0x0000000814007986 */ /* 0x000fe8000c101b06 */
[----:B------:R-:W-:Y:S04]  /*0b60*/  STG.E.64 desc[UR6][R12.64], R8 ;  /* 0x000000080c007986 */ /* 0x000fe8000c101b06 */
[----:B------:R-:W-:Y:S04]  /*0b70*/  STG.E.64 desc[UR6][R2.64], R8 ;  /* 0x0000000802007986 */ /* 0x000fe8000c101b06 */
[----:B------:R-:W-:Y:S04]  /*0b80*/  STG.E.64 desc[UR6][R4.64], R8 ;  /* 0x0000000804007986 */ /* 0x000fe8000c101b06 */
[----:B------:R-:W-:Y:S01]  /*0b90*/  STG.E.64 desc[UR6][R6.64], R10 ;  /* 0x0000000a06007986 */ /* 0x000fe2000c101b06 */
[----:B------:R-:W-:Y:S05]  /*0ba0*/  EXIT ;  /* 0x000000000000794d */ /* 0x000fea0003800000 */
.L_x_55:
        /* <DEDUP_REMOVED lines=13> */
.L_x_458:


//--------------------- .text._Z35dvc_ScaLBL_D3Q19_GreyColorIMRT_InitPdS_ddi --------------------------
	.section	.text._Z35dvc_ScaLBL_D3Q19_GreyColorIMRT_InitPdS_ddi,"ax",@progbits
	.align	128
        .global         _Z35dvc_ScaLBL_D3Q19_GreyColorIMRT_InitPdS_ddi
        .type           _Z35dvc_ScaLBL_D3Q19_GreyColorIMRT_InitPdS_ddi,@function
        .size           _Z35dvc_ScaLBL_D3Q19_GreyColorIMRT_InitPdS_ddi,(.L_x_436 - _Z35dvc_ScaLBL_D3Q19_GreyColorIMRT_InitPdS_ddi)
        .other          _Z35dvc_ScaLBL_D3Q19_GreyColorIMRT_InitPdS_ddi,@"STO_CUDA_ENTRY STV_DEFAULT"
_Z35dvc_ScaLBL_D3Q19_GreyColorIMRT_InitPdS_ddi:
.text._Z35dvc_ScaLBL_D3Q19_GreyColorIMRT_InitPdS_ddi:
[----:B------:R-:W-:Y:S08]  /*0000*/  LDC R1, c[0x0][0x37c] ;  /* 0x0000df00ff017b82 */ /* 0x000ff00000000800 */
[----:B------:R-:W0:Y:S02]  /*0010*/  LDC R5, c[0x0][0x3a0] ;  /* 0x0000e800ff057b82 */ /* 0x000e240000000800 */
[----:B0-----:R-:W-:-:S13]  /*0020*/  ISETP.GE.AND P0, PT, R5, -0x3ffff, PT ;  /* 0xfffc00010500780c */ /* 0x001fda0003f06270 */
[----:B------:R-:W-:Y:S05]  /*0030*/  @!P0 EXIT ;  /* 0x000000000000894d */ /* 0x000fea0003800000 */
[----:B------:R-:W0:Y:S01]  /*0040*/  S2UR UR4, SR_CTAID.X ;  /* 0x00000000000479c3 */ /* 0x000e220000002500 */
[----:B------:R-:W1:Y:S01]  /*0050*/  S2R R7, SR_TID.X ;  /* 0x0000000000077919 */ /* 0x000e620000002100 */
[----:B------:R-:W-:Y:S01]  /*0060*/  SHF.R.S32.HI R0, RZ, 0x1f, R5 ;  /* 0x0000001fff007819 */ /* 0x000fe20000011405 */
[----:B------:R-:W2:Y:S03]  /*0070*/  LDCU.64 UR6, c[0x0][0x358] ;  /* 0x00006b00ff0677ac */ /* 0x000ea60008000a00 */
[----:B------:R-:W-:Y:S01]  /*0080*/  LEA.HI R0, R0, R5, RZ, 0x12 ;  /* 0x0000000500007211 */ /* 0x000fe200078f90ff */
[----:B------:R-:W3:Y:S01]  /*0090*/  LDCU.128 UR8, c[0x0][0x390] ;  /* 0x00007200ff0877ac */ /* 0x000ee20008000c00 */
[----:B------:R-:W0:Y:S02]  /*00a0*/  LDC R2, c[0x0][0x360] ;  /* 0x0000d800ff027b82 */ /* 0x000e240000000800 */
[----:B------:R-:W-:-:S06]  /*00b0*/  SHF.R.S32.HI R0, RZ, 0x12, R0 ;  /* 0x00000012ff007819 */ /* 0x000fcc0000011400 */
[----:B------:R-:W4:Y:S08]  /*00c0*/  LDC R3, c[0x0][0x3a0] ;  /* 0x0000e800ff037b82 */ /* 0x000f300000000800 */
[----:B------:R-:W2:Y:S08]  /*00d0*/  LDC.64 R14, c[0x0][0x388] ;  /* 0x0000e200ff0e7b82 */ /* 0x000eb00000000a00 */
[----:B------:R-:W2:Y:S01]  /*00e0*/  LDC.64 R12, c[0x0][0x380] ;  /* 0x0000e000ff0c7b82 */ /* 0x000ea20000000a00 */
[----:B0-----:R-:W-:-:S04]  /*00f0*/  IMAD R5, R2, UR4, RZ ;  /* 0x0000000402057c24 */ /* 0x001fc8000f8e02ff */
[----:B------:R-:W-:Y:S02]  /*0100*/  IMAD R4, R0, R5, R5 ;  /* 0x0000000500047224 */ /* 0x000fe400078e0205 */
[----:B------:R-:W-:Y:S02]  /*0110*/  IMAD.MOV R5, RZ, RZ, -R0 ;  /* 0x000000ffff057224 */ /* 0x000fe400078e0a00 */
[----:B-1-34-:R-:W-:-:S07]  /*0120*/  IMAD.IADD R4, R4, 0x1, R7 ;  /* 0x0000000104047824 */ /* 0x01afce00078e0207 */
.L_x_60:
[----:B------:R-:W-:Y:S01]  /*0130*/  ISETP.GE.AND P0, PT, R4, R3, PT ;  /* 0x000000030400720c */ /* 0x000fe20003f06270 */
[----:B------:R-:W-:Y:S01]  /*0140*/  VIADD R5, R5, 0x1 ;  /* 0x0000000105057836 */ /* 0x000fe20000000000 */
[----:B------:R-:W-:Y:S04]  /*0150*/  BSSY.RECONVERGENT B0, `(.L_x_56) ;  /* 0x000004e000007945 */ /* 0x000fe80003800200 */
[----:B------:R-:W-:-:S07]  /*0160*/  ISETP.NE.AND P1, PT, R5, 0x1, PT ;  /* 0x000000010500780c */ /* 0x000fce0003f25270 */
[----:B---3--:R-:W-:Y:S06]  /*0170*/  @P0 BRA `(.L_x_57) ;  /* 0x00000004002c0947 */ /* 0x008fec0003800000 */
[----:B--2---:R-:W-:-:S05]  /*0180*/  IMAD.WIDE R8, R4, 0x8, R14 ;  /* 0x0000000804087825 */ /* 0x004fca00078e020e */
[----:B------:R-:W2:Y:S01]  /*0190*/  LDG.E.64 R6, desc[UR6][R8.64] ;  /* 0x0000000608067981 */ /* 0x000ea2000c1e1b00 */
[----:B------:R-:W-:-:S06]  /*01a0*/  IMAD.WIDE R10, R3, 0x8, R8 ;  /* 0x00000008030a7825 */ /* 0x000fcc00078e0208 */
[----:B------:R-:W2:Y:S01]  /*01b0*/  LDG.E.64 R10, desc[UR6][R10.64] ;  /* 0x000000060a0a7981 */ /* 0x000ea2000c1e1b00 */
[----:B------:R-:W-:Y:S01]  /*01c0*/  IMAD.MOV.U32 R16, RZ, RZ, 0x1 ;  /* 0x00000001ff107424 */ /* 0x000fe200078e00ff */
[----:B------:R-:W-:Y:S01]  /*01d0*/  BSSY.RECONVERGENT B1, `(.L_x_58) ;  /* 0x0000012000017945 */ /* 0x000fe20003800200 */
[----:B--2---:R-:W-:-:S06]  /*01e0*/  DADD R18, R6, R10 ;  /* 0x0000000006127229 */ /* 0x004fcc000000000a */
[----:B------:R-:W0:Y:S02]  /*01f0*/  MUFU.RCP64H R17, R19 ;  /* 0x0000001300117308 */ /* 0x000e240000001800 */
[----:B0-----:R-:W-:-:S08]  /*0200*/  DFMA R20, -R18, R16, 1 ;  /* 0x3ff000001214742b */ /* 0x001fd00000000110 */
[----:B------:R-:W-:-:S08]  /*0210*/  DFMA R20, R20, R20, R20 ;  /* 0x000000141414722b */ /* 0x000fd00000000014 */
[----:B------:R-:W-:-:S08]  /*0220*/  DFMA R20, R16, R20, R16 ;  /* 0x000000141014722b */ /* 0x000fd00000000010 */
[----:B------:R-:W-:Y:S02]  /*0230*/  DFMA R16, -R18, R20, 1 ;  /* 0x3ff000001210742b */ /* 0x000fe40000000114 */
[----:B------:R-:W-:-:S06]  /*0240*/  DADD R6, R6, -R10 ;  /* 0x0000000006067229 */ /* 0x000fcc000000080a */
[----:B------:R-:W-:-:S08]  /*0250*/  DFMA R16, R20, R16, R20 ;  /* 0x000000101410722b */ /* 0x000fd00000000014 */
[----:B------:R-:W-:-:S08]  /*0260*/  DMUL R8, R6, R16 ;  /* 0x0000001006087228 */ /* 0x000fd00000000000 */
[----:B------:R-:W-:-:S08]  /*0270*/  DFMA R10, -R18, R8, R6 ;  /* 0x00000008120a722b */ /* 0x000fd00000000106 */
[----:B------:R-:W-:Y:S01]  /*0280*/  DFMA R8, R16, R10, R8 ;  /* 0x0000000a1008722b */ /* 0x000fe20000000008 */
[----:B------:R-:W-:-:S09]  /*0290*/  FSETP.GEU.AND P2, PT, |R7|, 6.5827683646048100446e-37, PT ;  /* 0x036000000700780b */ /* 0x000fd20003f4e200 */
[----:B------:R-:W-:-:S05]  /*02a0*/  FFMA R0, RZ, R19, R9 ;  /* 0x00000013ff007223 */ /* 0x000fca0000000009 */
[----:B------:R-:W-:-:S13]  /*02b0*/  FSETP.GT.AND P0, PT, |R0|, 1.469367938527859385e-39, PT ;  /* 0x001000000000780b */ /* 0x000fda0003f04200 */
[----:B------:R-:W-:Y:S05]  /*02c0*/  @P0 BRA P2, `(.L_x_59) ;  /* 0x0000000000080947 */ /* 0x000fea0001000000 */
[----:B------:R-:W-:-:S07]  /*02d0*/  MOV R0, 0x2f0 ;  /* 0x000002f000007802 */ /* 0x000fce0000000f00 */
[----:B------:R-:W-:Y:S05]  /*02e0*/  CALL.REL.NOINC `($__internal_0_$__cuda_sm20_div_rn_f64_full) ;  /* 0x0000000000e07944 */ /* 0x000fea0003c00000 */
.L_x_59:
[----:B------:R-:W-:Y:S05]  /*02f0*/  BSYNC.RECONVERGENT B1 ;  /* 0x0000000000017941 */ /* 0x000fea0003800200 */
.L_x_58:
[----:B------:R-:W-:Y:S01]  /*0300*/  IMAD.WIDE R24, R4, 0x8, R12 ;  /* 0x0000000804187825 */ /* 0x000fe200078e020c */
[C---:B------:R-:W-:Y:S01]  /*0310*/  DADD R10, -R8.reuse, 1 ;  /* 0x3ff00000080a7429 */ /* 0x040fe20000000100 */
[----:B------:R-:W-:Y:S01]  /*0320*/  UMOV UR4, 0x55555556 ;  /* 0x5555555600047882 */ /* 0x000fe20000000000 */
[----:B------:R-:W-:Y:S01]  /*0330*/  DADD R18, R8, 1 ;  /* 0x3ff0000008127429 */ /* 0x000fe20000000000 */
[----:B------:R-:W-:Y:S01]  /*0340*/  UMOV UR5, 0x3fe55555 ;  /* 0x3fe5555500057882 */ /* 0x000fe20000000000 */
[----:B------:R-:W-:-:S04]  /*0350*/  IMAD.WIDE R20, R3, 0x8, R24 ;  /* 0x0000000803147825 */ /* 0x000fc800078e0218 */
[----:B------:R-:W-:Y:S02]  /*0360*/  DMUL R10, R10, 0.5 ;  /* 0x3fe000000a0a7828 */ /* 0x000fe40000000000 */
[----:B------:R-:W-:Y:S01]  /*0370*/  DMUL R18, R18, 0.5 ;  /* 0x3fe0000012127828 */ /* 0x000fe20000000000 */
[----:B------:R-:W-:-:S05]  /*0380*/  IMAD.WIDE R6, R3, 0x8, R20 ;  /* 0x0000000803067825 */ /* 0x000fca00078e0214 */
[----:B------:R-:W-:Y:S01]  /*0390*/  DMUL R22, R10, UR10 ;  /* 0x0000000a0a167c28 */ /* 0x000fe20008000000 */
[----:B------:R-:W-:-:S04]  /*03a0*/  IMAD.WIDE R8, R3, 0x8, R6 ;  /* 0x0000000803087825 */ /* 0x000fc800078e0206 */
[----:B------:R-:W-:-:S03]  /*03b0*/  IMAD.WIDE R10, R3, 0x8, R8 ;  /* 0x00000008030a7825 */ /* 0x000fc600078e0208 */
[----:B------:R-:W-:Y:S01]  /*03c0*/  DFMA R22, R18, UR8, R22 ;  /* 0x0000000812167c2b */ /* 0x000fe20008000016 */
[----:B------:R-:W-:-:S07]  /*03d0*/  IMAD.WIDE R16, R3, 0x8, R10 ;  /* 0x0000000803107825 */ /* 0x000fce00078e020a */
[----:B------:R-:W-:Y:S01]  /*03e0*/  DADD R26, R22, -UR4 ;  /* 0x80000004161a7e29 */ /* 0x000fe20008000000 */
[----:B------:R-:W-:-:S06]  /*03f0*/  IMAD.WIDE R18, R3, 0x8, R16 ;  /* 0x0000000803127825 */ /* 0x000fcc00078e0210 */
[----:B------:R0:W-:Y:S01]  /*0400*/  STG.E.64 desc[UR6][R24.64], R26 ;  /* 0x0000001a18007986 */ /* 0x0001e2000c101b06 */
[----:B------:R-:W-:-:S04]  /*0410*/  IMAD.WIDE R22, R3, 0x8, R18 ;  /* 0x0000000803167825 */ /* 0x000fc800078e0212 */
[----:B------:R-:W-:-:S04]  /*0420*/  IMAD.WIDE R28, R3, 0x8, R22 ;  /* 0x00000008031c7825 */ /* 0x000fc800078e0216 */
[----:B0-----:R-:W-:Y:S01]  /*0430*/  IMAD.MOV.U32 R24, RZ, RZ, 0x1c71c71c ;  /* 0x1c71c71cff187424 */ /* 0x001fe200078e00ff */
[----:B------:R-:W-:Y:S01]  /*0440*/  MOV R25, 0x3fac71c7 ;  /* 0x3fac71c700197802 */ /* 0x000fe20000000f00 */
[----:B------:R-:W-:-:S04]  /*0450*/  IMAD.WIDE R26, R3, 0x8, R28 ;  /* 0x00000008031a7825 */ /* 0x000fc800078e021c */
[----:B------:R-:W-:Y:S04]  /*0460*/  STG.E.64 desc[UR6][R20.64], R24 ;  /* 0x0000001814007986 */ /* 0x000fe8000c101b06 */
[----:B------:R0:W-:Y:S04]  /*0470*/  STG.E.64 desc[UR6][R6.64], R24 ;  /* 0x0000001806007986 */ /* 0x0001e8000c101b06 */
[----:B------:R1:W-:Y:S04]  /*0480*/  STG.E.64 desc[UR6][R8.64], R24 ;  /* 0x0000001808007986 */ /* 0x0003e8000c101b06 */
[----:B------:R2:W-:Y:S04]  /*0490*/  STG.E.64 desc[UR6][R10.64], R24 ;  /* 0x000000180a007986 */ /* 0x0005e8000c101b06 */
[----:B------:R-:W-:Y:S01]  /*04a0*/  STG.E.64 desc[UR6][R16.64], R24 ;  /* 0x0000001810007986 */ /* 0x000fe2000c101b06 */
[----:B0-----:R-:W-:-:S03]  /*04b0*/  IMAD.WIDE R6, R3, 0x8, R26 ;  /* 0x0000000803067825 */ /* 0x001fc600078e021a */
[----:B------:R0:W-:Y:S01]  /*04c0*/  STG.E.64 desc[UR6][R18.64], R24 ;  /* 0x0000001812007986 */ /* 0x0001e2000c101b06 */
[----:B-1----:R-:W-:-:S04]  /*04d0*/  IMAD.WIDE R8, R3, 0x8, R6 ;  /* 0x0000000803087825 */ /* 0x002fc800078e0206 */
[----:B--2---:R-:W-:-:S04]  /*04e0*/  IMAD.WIDE R10, R3, 0x8, R8 ;  /* 0x00000008030a7825 */ /* 0x004fc800078e0208 */
[----:B0-----:R-:W-:Y:S02]  /*04f0*/  IMAD.MOV.U32 R18, RZ, RZ, 0x1c71c723 ;  /* 0x1c71c723ff127424 */ /* 0x001fe400078e00ff */
[----:B------:R-:W-:-:S04]  /*0500*/  IMAD.WIDE R16, R3, 0x8, R10 ;  /* 0x0000000803107825 */ /* 0x000fc800078e020a */
[----:B------:R-:W-:Y:S02]  /*0510*/  IMAD.MOV.U32 R19, RZ, RZ, 0x3f9c71c7 ;  /* 0x3f9c71c7ff137424 */ /* 0x000fe400078e00ff */
[----:B------:R-:W-:-:S03]  /*0520*/  IMAD.WIDE R20, R3, 0x8, R16 ;  /* 0x0000000803147825 */ /* 0x000fc600078e0210 */
[----:B------:R0:W-:Y:S04]  /*0530*/  STG.E.64 desc[UR6][R22.64], R18 ;  /* 0x0000001216007986 */ /* 0x0001e8000c101b06 */
[----:B------:R-:W-:Y:S04]  /*0540*/  STG.E.64 desc[UR6][R28.64], R18 ;  /* 0x000000121c007986 */ /* 0x000fe8000c101b06 */
[----:B------:R-:W-:Y:S04]  /*0550*/  STG.E.64 desc[UR6][R26.64], R18 ;  /* 0x000000121a007986 */ /* 0x000fe8000c101b06 */
[----:B------:R1:W-:Y:S01]  /*0560*/  STG.E.64 desc[UR6][R6.64], R18 ;  /* 0x0000001206007986 */ /* 0x0003e2000c101b06 */
[----:B0-----:R-:W-:-:S03]  /*0570*/  IMAD.WIDE R22, R3, 0x8, R20 ;  /* 0x0000000803167825 */ /* 0x001fc600078e0214 */
[----:B------:R0:W-:Y:S01]  /*0580*/  STG.E.64 desc[UR6][R8.64], R18 ;  /* 0x0000001208007986 */ /* 0x0001e2000c101b06 */
[----:B------:R-:W-:-:S03]  /*0590*/  IMAD.WIDE R24, R3, 0x8, R22 ;  /* 0x0000000803187825 */ /* 0x000fc600078e0216 */
[----:B------:R3:W-:Y:S04]  /*05a0*/  STG.E.64 desc[UR6][R10.64], R18 ;  /* 0x000000120a007986 */ /* 0x0007e8000c101b06 */
[----:B------:R3:W-:Y:S01]  /*05b0*/  STG.E.64 desc[UR6][R16.64], R18 ;  /* 0x0000001210007986 */ /* 0x0007e2000c101b06 */
[----:B-1----:R-:W-:-:S03]  /*05c0*/  IMAD.WIDE R6, R3, 0x8, R24 ;  /* 0x0000000803067825 */ /* 0x002fc600078e0218 */
[----:B------:R3:W-:Y:S01]  /*05d0*/  STG.E.64 desc[UR6][R20.64], R18 ;  /* 0x0000001214007986 */ /* 0x0007e2000c101b06 */
[----:B0-----:R-:W-:-:S03]  /*05e0*/  IMAD.WIDE R8, R3, 0x8, R6 ;  /* 0x0000000803087825 */ /* 0x001fc600078e0206 */
[----:B------:R3:W-:Y:S04]  /*05f0*/  STG.E.64 desc[UR6][R22.64], R18 ;  /* 0x0000001216007986 */ /* 0x0007e8000c101b06 */
[----:B------:R3:W-:Y:S04]  /*0600*/  STG.E.64 desc[UR6][R24.64], R18 ;  /* 0x0000001218007986 */ /* 0x0007e8000c101b06 */
[----:B------:R3:W-:Y:S04]  /*0610*/  STG.E.64 desc[UR6][R6.64], R18 ;  /* 0x0000001206007986 */ /* 0x0007e8000c101b06 */
[----:B------:R3:W-:Y:S02]  /*0620*/  STG.E.64 desc[UR6][R8.64], R18 ;  /* 0x0000001208007986 */ /* 0x0007e4000c101b06 */
.L_x_57:
[----:B--2---:R-:W-:Y:S05]  /*0630*/  BSYNC.RECONVERGENT B0 ;  /* 0x0000000000007941 */ /* 0x004fea0003800200 */
.L_x_56:
[----:B------:R-:W-:Y:S01]  /*0640*/  IMAD.IADD R4, R2, 0x1, R4 ;  /* 0x0000000102047824 */ /* 0x000fe200078e0204 */
[----:B------:R-:W-:Y:S06]  /*0650*/  @P1 BRA `(.L_x_60) ;  /* 0xfffffff800b41947 */ /* 0x000fec000383ffff */
[----:B------:R-:W-:Y:S05]  /*0660*/  EXIT ;  /* 0x000000000000794d */ /* 0x000fea0003800000 */
        .weak           $__internal_0_$__cuda_sm20_div_rn_f64_full
        .type           $__internal_0_$__cuda_sm20_div_rn_f64_full,@function
        .size           $__internal_0_$__cuda_sm20_div_rn_f64_full,(.L_x_436 - $__internal_0_$__cuda_sm20_div_rn_f64_full)
$__internal_0_$__cuda_sm20_div_rn_f64_full:
[C---:B------:R-:W-:Y:S01]  /*0670*/  FSETP.GEU.AND P0, PT, |R19|.reuse, 1.469367938527859385e-39, PT ;  /* 0x001000001300780b */ /* 0x040fe20003f0e200 */
[--C-:B------:R-:W-:Y:S01]  /*0680*/  IMAD.MOV.U32 R8, RZ, RZ, R18.reuse ;  /* 0x000000ffff087224 */ /* 0x100fe200078e0012 */
[----:B------:R-:W-:Y:S01]  /*0690*/  LOP3.LUT R10, R19, 0x800fffff, RZ, 0xc0, !PT ;  /* 0x800fffff130a7812 */ /* 0x000fe200078ec0ff */
[----:B------:R-:W-:Y:S01]  /*06a0*/  IMAD.MOV.U32 R16, RZ, RZ, 0x1 ;  /* 0x00000001ff107424 */ /* 0x000fe200078e00ff */
[----:B------:R-:W-:Y:S01]  /*06b0*/  MOV R9, R19 ;  /* 0x0000001300097202 */ /* 0x000fe20000000f00 */
[----:B------:R-:W-:Y:S01]  /*06c0*/  IMAD.MOV.U32 R25, RZ, RZ, 0x1ca00000 ;  /* 0x1ca00000ff197424 */ /* 0x000fe200078e00ff */
[----:B------:R-:W-:Y:S01]  /*06d0*/  LOP3.LUT R11, R10, 0x3ff00000, RZ, 0xfc, !PT ;  /* 0x3ff000000a0b7812 */ /* 0x000fe200078efcff */
[----:B------:R-:W-:Y:S01]  /*06e0*/  IMAD.MOV.U32 R10, RZ, RZ, R18 ;  /* 0x000000ffff0a7224 */ /* 0x000fe200078e0012 */
[C---:B------:R-:W-:Y:S01]  /*06f0*/  FSETP.GEU.AND P3, PT, |R7|.reuse, 1.469367938527859385e-39, PT ;  /* 0x001000000700780b */ /* 0x040fe20003f6e200 */
[----:B------:R-:W-:Y:S01]  /*0700*/  BSSY.RECONVERGENT B2, `(.L_x_61) ;  /* 0x0000050000027945 */ /* 0x000fe20003800200 */
[----:B------:R-:W-:-:S02]  /*0710*/  LOP3.LUT R24, R7, 0x7ff00000, RZ, 0xc0, !PT ;  /* 0x7ff0000007187812 */ /* 0x000fc400078ec0ff */
[----:B------:R-:W-:Y:S01]  /*0720*/  LOP3.LUT R27, R19, 0x7ff00000, RZ, 0xc0, !PT ;  /* 0x7ff00000131b7812 */ /* 0x000fe200078ec0ff */
[----:B------:R-:W-:-:S03]  /*0730*/  @!P0 DMUL R10, R8, 8.98846567431157953865e+307 ;  /* 0x7fe00000080a8828 */ /* 0x000fc60000000000 */
[----:B------:R-:W-:-:S03]  /*0740*/  ISETP.GE.U32.AND P2, PT, R24, R27, PT ;  /* 0x0000001b1800720c */ /* 0x000fc60003f46070 */
[----:B------:R-:W0:Y:S02]  /*0750*/  MUFU.RCP64H R17, R11 ;  /* 0x0000000b00117308 */ /* 0x000e240000001800 */
[----:B------:R-:W-:Y:S02]  /*0760*/  @!P3 LOP3.LUT R23, R9, 0x7ff00000, RZ, 0xc0, !PT ;  /* 0x7ff000000917b812 */ /* 0x000fe400078ec0ff */
[----:B------:R-:W-:Y:S02]  /*0770*/  @!P0 LOP3.LUT R27, R11, 0x7ff00000, RZ, 0xc0, !PT ;  /* 0x7ff000000b1b8812 */ /* 0x000fe400078ec0ff */
[----:B------:R-:W-:-:S04]  /*0780*/  @!P3 ISETP.GE.U32.AND P4, PT, R24, R23, PT ;  /* 0x000000171800b20c */ /* 0x000fc80003f86070 */
[----:B------:R-:W-:-:S04]  /*0790*/  @!P3 SEL R19, R25, 0x63400000, !P4 ;  /* 0x634000001913b807 */ /* 0x000fc80006000000 */
[----:B------:R-:W-:Y:S01]  /*07a0*/  @!P3 LOP3.LUT R22, R19, 0x80000000, R7, 0xf8, !PT ;  /* 0x800000001316b812 */ /* 0x000fe200078ef807 */
[----:B0-----:R-:W-:-:S03]  /*07b0*/  DFMA R20, R16, -R10, 1 ;  /* 0x3ff000001014742b */ /* 0x001fc6000000080a */
[----:B------:R-:W-:Y:S02]  /*07c0*/  @!P3 LOP3.LUT R23, R22, 0x100000, RZ, 0xfc, !PT ;  /* 0x001000001617b812 */ /* 0x000fe400078efcff */
[----:B------:R-:W-:-:S03]  /*07d0*/  @!P3 MOV R22, RZ ;  /* 0x000000ff0016b202 */ /* 0x000fc60000000f00 */
[----:B------:R-:W-:-:S08]  /*07e0*/  DFMA R20, R20, R20, R20 ;  /* 0x000000141414722b */ /* 0x000fd00000000014 */
[----:B------:R-:W-:Y:S01]  /*07f0*/  DFMA R20, R16, R20, R16 ;  /* 0x000000141014722b */ /* 0x000fe20000000010 */
[----:B------:R-:W-:Y:S01]  /*0800*/  SEL R17, R25, 0x63400000, !P2 ;  /* 0x6340000019117807 */ /* 0x000fe20005000000 */
[----:B------:R-:W-:-:S03]  /*0810*/  IMAD.MOV.U32 R16, RZ, RZ, R6 ;  /* 0x000000ffff107224 */ /* 0x000fc600078e0006 */
[----:B------:R-:W-:-:S03]  /*0820*/  LOP3.LUT R17, R17, 0x800fffff, R7, 0xf8, !PT ;  /* 0x800fffff11117812 */ /* 0x000fc600078ef807 */
[----:B------:R-:W-:-:S03]  /*0830*/  DFMA R18, R20, -R10, 1 ;  /* 0x3ff000001412742b */ /* 0x000fc6000000080a */
[----:B------:R-:W-:-:S05]  /*0840*/  @!P3 DFMA R16, R16, 2, -R22 ;  /* 0x400000001010b82b */ /* 0x000fca0000000816 */
[----:B------:R-:W-:-:S08]  /*0850*/  DFMA R18, R20, R18, R20 ;  /* 0x000000121412722b */ /* 0x000fd00000000014 */
[----:B------:R-:W-:-:S08]  /*0860*/  DMUL R20, R18, R16 ;  /* 0x0000001012147228 */ /* 0x000fd00000000000 */
[----:B------:R-:W-:-:S08]  /*0870*/  DFMA R22, R20, -R10, R16 ;  /* 0x8000000a1416722b */ /* 0x000fd00000000010 */
[----:B------:R-:W-:Y:S01]  /*0880*/  DFMA R22, R18, R22, R20 ;  /* 0x000000161216722b */ /* 0x000fe20000000014 */
[----:B------:R-:W-:Y:S01]  /*0890*/  IMAD.MOV.U32 R20, RZ, RZ, R24 ;  /* 0x000000ffff147224 */ /* 0x000fe200078e0018 */
[----:B------:R-:W-:Y:S01]  /*08a0*/  @!P3 LOP3.LUT R20, R17, 0x7ff00000, RZ, 0xc0, !PT ;  /* 0x7ff000001114b812 */ /* 0x000fe200078ec0ff */
[----:B------:R-:W-:-:S04]  /*08b0*/  VIADD R19, R27, 0xffffffff ;  /* 0xffffffff1b137836 */ /* 0x000fc80000000000 */
[----:B------:R-:W-:-:S05]  /*08c0*/  VIADD R18, R20, 0xffffffff ;  /* 0xffffffff14127836 */ /* 0x000fca0000000000 */
[----:B------:R-:W-:-:S04]  /*08d0*/  ISETP.GT.U32.AND P0, PT, R18, 0x7feffffe, PT ;  /* 0x7feffffe1200780c */ /* 0x000fc80003f04070 */
[----:B------:R-:W-:-:S13]  /*08e0*/  ISETP.GT.U32.OR P0, PT, R19, 0x7feffffe, P0 ;  /* 0x7feffffe1300780c */ /* 0x000fda0000704470 */
[----:B------:R-:W-:Y:S05]  /*08f0*/  @P0 BRA `(.L_x_62) ;  /* 0x00000000006c0947 */ /* 0x000fea0003800000 */
[----:B------:R-:W-:-:S04]  /*0900*/  LOP3.LUT R7, R9, 0x7ff00000, RZ, 0xc0, !PT ;  /* 0x7ff0000009077812 */ /* 0x000fc800078ec0ff */
[CC--:B------:R-:W-:Y:S02]  /*0910*/  VIADDMNMX R6, R24.reuse, -R7.reuse, 0xb9600000, !PT ;  /* 0xb960000018067446 */ /* 0x0c0fe40007800907 */
[----:B------:R-:W-:Y:S02]  /*0920*/  ISETP.GE.U32.AND P0, PT, R24, R7, PT ;  /* 0x000000071800720c */ /* 0x000fe40003f06070 */
[----:B------:R-:W-:Y:S02]  /*0930*/  VIMNMX R6, PT, PT, R6, 0x46a00000, PT ;  /* 0x46a0000006067848 */ /* 0x000fe40003fe0100 */
[----:B------:R-:W-:-:S05]  /*0940*/  SEL R25, R25, 0x63400000, !P0 ;  /* 0x6340000019197807 */ /* 0x000fca0004000000 */
[----:B------:R-:W-:Y:S02]  /*0950*/  IMAD.IADD R20, R6, 0x1, -R25 ;  /* 0x0000000106147824 */ /* 0x000fe400078e0a19 */
[----:B------:R-:W-:-:S03]  /*0960*/  IMAD.MOV.U32 R6, RZ, RZ, RZ ;  /* 0x000000ffff067224 */ /* 0x000fc600078e00ff */
[----:B------:R-:W-:-:S06]  /*0970*/  IADD3 R7, PT, PT, R20, 0x7fe00000, RZ ;  /* 0x7fe0000014077810 */ /* 0x000fcc0007ffe0ff */
[----:B------:R-:W-:-:S10]  /*0980*/  DMUL R18, R22, R6 ;  /* 0x0000000616127228 */ /* 0x000fd40000000000 */
[----:B------:R-:W-:-:S13]  /*0990*/  FSETP.GTU.AND P0, PT, |R19|, 1.469367938527859385e-39, PT ;  /* 0x001000001300780b */ /* 0x000fda0003f0c200 */
[----:B------:R-:W-:Y:S05]  /*09a0*/  @P0 BRA `(.L_x_63) ;  /* 0x0000000000940947 */ /* 0x000fea0003800000 */
[----:B------:R-:W-:Y:S01]  /*09b0*/  DFMA R10, R22, -R10, R16 ;  /* 0x8000000a160a722b */ /* 0x000fe20000000010 */
[----:B------:R-:W-:-:S09]  /*09c0*/  IMAD.MOV.U32 R8, RZ, RZ, RZ ;  /* 0x000000ffff087224 */ /* 0x000fd200078e00ff */
[C---:B------:R-:W-:Y:S02]  /*09d0*/  FSETP.NEU.AND P0, PT, R11.reuse, RZ, PT ;  /* 0x000000ff0b00720b */ /* 0x040fe40003f0d000 */
[----:B------:R-:W-:-:S04]  /*09e0*/  LOP3.LUT R17, R11, 0x80000000, R9, 0x48, !PT ;  /* 0x800000000b117812 */ /* 0x000fc800078e4809 */
[----:B------:R-:W-:-:S07]  /*09f0*/  LOP3.LUT R9, R17, R7, RZ, 0xfc, !PT ;  /* 0x0000000711097212 */ /* 0x000fce00078efcff */
[----:B------:R-:W-:Y:S05]  /*0a00*/  @!P0 BRA `(.L_x_63) ;  /* 0x00000000007c8947 */ /* 0x000fea0003800000 */
[----:B------:R-:W-:Y:S01]  /*0a10*/  IMAD.MOV R7, RZ, RZ, -R20 ;  /* 0x000000ffff077224 */ /* 0x000fe200078e0a14 */
[----:B------:R-:W-:Y:S01]  /*0a20*/  DMUL.RP R8, R22, R8 ;  /* 0x0000000816087228 */ /* 0x000fe20000008000 */
[----:B------:R-:W-:-:S06]  /*0a30*/  IMAD.MOV.U32 R6, RZ, RZ, RZ ;  /* 0x000000ffff067224 */ /* 0x000fcc00078e00ff */
[----:B------:R-:W-:-:S03]  /*0a40*/  DFMA R6, R18, -R6, R22 ;  /* 0x800000061206722b */ /* 0x000fc60000000016 */
[----:B------:R-:W-:-:S03]  /*0a50*/  LOP3.LUT R17, R9, R17, RZ, 0x3c, !PT ;  /* 0x0000001109117212 */ /* 0x000fc600078e3cff */
[----:B------:R-:W-:-:S04]  /*0a60*/  IADD3 R6, PT, PT, -R20, -0x43300000, RZ ;  /* 0xbcd0000014067810 */ /* 0x000fc80007ffe1ff */
[----:B------:R-:W-:-:S04]  /*0a70*/  FSETP.NEU.AND P0, PT, |R7|, R6, PT ;  /* 0x000000060700720b */ /* 0x000fc80003f0d200 */
[----:B------:R-:W-:Y:S02]  /*0a80*/  FSEL R18, R8, R18, !P0 ;  /* 0x0000001208127208 */ /* 0x000fe40004000000 */
[----:B------:R-:W-:Y:S01]  /*0a90*/  FSEL R19, R17, R19, !P0 ;  /* 0x0000001311137208 */ /* 0x000fe20004000000 */
[----:B------:R-:W-:Y:S06]  /*0aa0*/  BRA `(.L_x_63) ;  /* 0x0000000000547947 */ /* 0x000fec0003800000 */
.L_x_62:
[----:B------:R-:W-:-:S14]  /*0ab0*/  DSETP.NAN.AND P0, PT, R6, R6, PT ;  /* 0x000000060600722a */ /* 0x000fdc0003f08000 */
[----:B------:R-:W-:Y:S05]  /*0ac0*/  @P0 BRA `(.L_x_64) ;  /* 0x0000000000440947 */ /* 0x000fea0003800000 */
[----:B------:R-:W-:-:S14]  /*0ad0*/  DSETP.NAN.AND P0, PT, R8, R8, PT ;  /* 0x000000080800722a */ /* 0x000fdc0003f08000 */
[----:B------:R-:W-:Y:S05]  /*0ae0*/  @P0 BRA `(.L_x_65) ;  /* 0x0000000000300947 */ /* 0x000fea0003800000 */
[----:B------:R-:W-:Y:S01]  /*0af0*/  ISETP.NE.AND P0, PT, R20, R27, PT ;  /* 0x0000001b1400720c */ /* 0x000fe20003f05270 */
[----:B------:R-:W-:Y:S01]  /*0b00*/  IMAD.MOV.U32 R19, RZ, RZ, -0x80000 ;  /* 0xfff80000ff137424 */ /* 0x000fe200078e00ff */
[----:B------:R-:W-:-:S11]  /*0b10*/  MOV R18, 0x0 ;  /* 0x0000000000127802 */ /* 0x000fd60000000f00 */
[----:B------:R-:W-:Y:S05]  /*0b20*/  @!P0 BRA `(.L_x_63) ;  /* 0x0000000000348947 */ /* 0x000fea0003800000 */
[----:B------:R-:W-:Y:S02]  /*0b30*/  ISETP.NE.AND P0, PT, R20, 0x7ff00000, PT ;  /* 0x7ff000001400780c */ /* 0x000fe40003f05270 */
[----:B------:R-:W-:Y:S02]  /*0b40*/  LOP3.LUT R19, R7, 0x80000000, R9, 0x48, !PT ;  /* 0x8000000007137812 */ /* 0x000fe400078e4809 */
[----:B------:R-:W-:-:S13]  /*0b50*/  ISETP.EQ.OR P0, PT, R27, RZ, !P0 ;  /* 0x000000ff1b00720c */ /* 0x000fda0004702670 */
[----:B------:R-:W-:Y:S01]  /*0b60*/  @P0 LOP3.LUT R6, R19, 0x7ff00000, RZ, 0xfc, !PT ;  /* 0x7ff0000013060812 */ /* 0x000fe200078efcff */
[----:B------:R-:W-:Y:S02]  /*0b70*/  @!P0 IMAD.MOV.U32 R18, RZ, RZ, RZ ;  /* 0x000000ffff128224 */ /* 0x000fe400078e00ff */
[----:B------:R-:W-:Y:S01]  /*0b80*/  @P0 IMAD.MOV.U32 R18, RZ, RZ, RZ ;  /* 0x000000ffff120224 */ /* 0x000fe200078e00ff */
[----:B------:R-:W-:Y:S01]  /*0b90*/  @P0 MOV R19, R6 ;  /* 0x0000000600130202 */ /* 0x000fe20000000f00 */
[----:B------:R-:W-:Y:S06]  /*0ba0*/  BRA `(.L_x_63) ;  /* 0x0000000000147947 */ /* 0x000fec0003800000 */
.L_x_65:
[----:B------:R-:W-:Y:S01]  /*0bb0*/  LOP3.LUT R19, R9, 0x80000, RZ, 0xfc, !PT ;  /* 0x0008000009137812 */ /* 0x000fe200078efcff */
[----:B------:R-:W-:Y:S01]  /*0bc0*/  IMAD.MOV.U32 R18, RZ, RZ, R8 ;  /* 0x000000ffff127224 */ /* 0x000fe200078e0008 */
[----:B------:R-:W-:Y:S06]  /*0bd0*/  BRA `(.L_x_63) ;  /* 0x0000000000087947 */ /* 0x000fec0003800000 */
.L_x_64:
[----:B------:R-:W-:Y:S01]  /*0be0*/  LOP3.LUT R19, R7, 0x80000, RZ, 0xfc, !PT ;  /* 0x0008000007137812 */ /* 0x000fe200078efcff */
[----:B------:R-:W-:-:S07]  /*0bf0*/  IMAD.MOV.U32 R18, RZ, RZ, R6 ;  /* 0x000000ffff127224 */ /* 0x000fce00078e0006 */
.L_x_63:
[----:B------:R-:W-:Y:S05]  /*0c00*/  BSYNC.RECONVERGENT B2 ;  /* 0x0000000000027941 */ /* 0x000fea0003800200 */
.L_x_61:
[----:B------:R-:W-:Y:S01]  /*0c10*/  IMAD.MOV.U32 R6, RZ, RZ, R0 ;  /* 0x000000ffff067224 */ /* 0x000fe200078e0000 */
[----:B------:R-:W-:Y:S01]  /*0c20*/  MOV R9, R19 ;  /* 0x0000001300097202 */ /* 0x000fe20000000f00 */
[----:B------:R-:W-:Y:S02]  /*0c30*/  IMAD.MOV.U32 R7, RZ, RZ, 0x0 ;  /* 0x00000000ff077424 */ /* 0x000fe400078e00ff */
[----:B------:R-:W-:Y:S02]  /*0c40*/  IMAD.MOV.U32 R8, RZ, RZ, R18 ;  /* 0x000000ffff087224 */ /* 0x000fe400078e0012 */
[----:B------:R-:W-:Y:S05]  /*0c50*/  RET.REL.NODEC R6 `(_Z35dvc_ScaLBL_D3Q19_GreyColorIMRT_InitPdS_ddi) ;  /* 0xfffffff006e87950 */ /* 0x000fea0003c3ffff */
.L_x_66:
        /* <DEDUP_REMOVED lines=10> */
.L_x_436:


//--------------------- .text._Z42dvc_ScaLBL_D3Q19_AAeven_GreyscaleColorChemPdS_S_S_S_iiiddddddddddddddS_S_S_S_S_S_S_ --------------------------
	.section	.text._Z42dvc_ScaLBL_D3Q19_AAeven_GreyscaleColorChemPdS_S_S_S_iiiddddddddddddddS_S_S_S_S_S_S_,"ax",@progbits
	.align	128
        .global         _Z42dvc_ScaLBL_D3Q19_AAeven_GreyscaleColorChemPdS_S_S_S_iiiddddddddddddddS_S_S_S_S_S_S_
        .type           _Z42dvc_ScaLBL_D3Q19_AAeven_GreyscaleColorChemPdS_S_S_S_iiiddddddddddddddS_S_S_S_S_S_S_,@function
        .size           _Z42dvc_ScaLBL_D3Q19_AAeven_GreyscaleColorChemPdS_S_S_S_iiiddddddddddddddS_S_S_S_S_S_S_,(.L_x_439 - _Z42dvc_ScaLBL_D3Q19_AAeven_GreyscaleColorChemPdS_S_S_S_iiiddddddddddddddS_S_S_S_S_S_S_)
        .other          _Z42dvc_ScaLBL_D3Q19_AAeven_GreyscaleColorChemPdS_S_S_S_iiiddddddddddddddS_S_S_S_S_S_S_,@"STO_CUDA_ENTRY STV_DEFAULT"
_Z42dvc_ScaLBL_D3Q19_AAeven_GreyscaleColorChemPdS_S_S_S_iiiddddddddddddddS_S_S_S_S_S_S_:
.text._Z42dvc_ScaLBL_D3Q19_AAeven_GreyscaleColorChemPdS_S_S_S_iiiddddddddddddddS_S_S_S_S_S_S_:
[----:B------:R-:W-:Y:S08]  /*0000*/  LDC R1, c[0x0][0x37c] ;  /* 0x0000df00ff017b82 */ /* 0x000ff00000000800 */
[----:B------:R-:W0:Y:S02]  /*0010*/  LDC R4, c[0x0][0x3b0] ;  /* 0x0000ec00ff047b82 */ /* 0x000e240000000800 */
[----:B0-----:R-:W-:-:S13]  /*0020*/  ISETP.GE.AND P0, PT, R4, -0x3ffff, PT ;  /* 0xfffc00010400780c */ /* 0x001fda0003f06270 */
[----:B------:R-:W-:Y:S05]  /*0030*/  @!P0 EXIT ;  /* 0x000000000000894d */ /* 0x000fea0003800000 */
[----:B------:R-:W0:Y:S01]  /*0040*/  S2UR UR8, SR_CTAID.X ;  /* 0x00000000000879c3 */ /* 0x000e220000002500 */
[----:B------:R-:W1:Y:S01]  /*0050*/  S2R R2, SR_TID.X ;  /* 0x0000000000027919 */ /* 0x000e620000002100 */
[----:B------:R-:W1:Y:S01]  /*0060*/  LDCU UR12, c[0x0][0x3a8] ;  /* 0x00007500ff0c77ac */ /* 0x000e620008000800 */
[----:B------:R-:W-:Y:S01]  /*0070*/  SHF.R.S32.HI R0, RZ, 0x1f, R4 ;  /* 0x0000001fff007819 */ /* 0x000fe20000011404 */
[----:B------:R-:W2:Y:S03]  /*0080*/  LDCU.64 UR16, c[0x0][0x358] ;  /* 0x00006b00ff1077ac */ /* 0x000ea60008000a00 */
[-C--:B------:R-:W-:Y:S01]  /*0090*/  LEA.HI R0, R0, R4.reuse, RZ, 0x12 ;  /* 0x0000000400007211 */ /* 0x080fe200078f90ff */
[----:B------:R-:W0:Y:S01]  /*00a0*/  LDC R3, c[0x0][0x360] ;  /* 0x0000d800ff037b82 */ /* 0x000e220000000800 */
[----:B------:R-:W3:Y:S02]  /*00b0*/  LDCU.64 UR18, c[0x0][0x420] ;  /* 0x00008400ff1277ac */ /* 0x000ee40008000a00 */
[----:B------:R-:W-:Y:S01]  /*00c0*/  SHF.R.S32.HI R0, RZ, 0x12, R0 ;  /* 0x00000012ff007819 */ /* 0x000fe20000011400 */
[----:B------:R-:W4:Y:S04]  /*00d0*/  LDCU UR33, c[0x0][0x3ac] ;  /* 0x00007580ff2177ac */ /* 0x000f280008000800 */
[----:B------:R-:W-:Y:S01]  /*00e0*/  IMAD.MOV R26, RZ, RZ, -R0 ;  /* 0x000000ffff1a7224 */ /* 0x000fe200078e0a00 */
[----:B------:R-:W0:Y:S01]  /*00f0*/  LDCU.64 UR20, c[0x0][0x3e0] ;  /* 0x00007c00ff1477ac */ /* 0x000e220008000a00 */
[----:B------:R-:W0:Y:S01]  /*0100*/  LDCU.64 UR22, c[0x0][0x3c0] ;  /* 0x00007800ff1677ac */ /* 0x000e220008000a00 */
[----:B------:R-:W0:Y:S01]  /*0110*/  LDCU.64 UR24, c[0x0][0x3d0] ;  /* 0x00007a00ff1877ac */ /* 0x000e220008000a00 */
[----:B------:R-:W0:Y:S02]  /*0120*/  LDCU.64 UR26, c[0x0][0x410] ;  /* 0x00008200ff1a77ac */ /* 0x000e240008000a00 */
[----:B0-----:R-:W-:Y:S01]  /*0130*/  IMAD R3, R3, UR8, RZ ;  /* 0x0000000803037c24 */ /* 0x001fe2000f8e02ff */
[----:B------:R-:W0:Y:S03]  /*0140*/  LDCU.64 UR28, c[0x0][0x418] ;  /* 0x00008300ff1c77ac */ /* 0x000e260008000a00 */
[----:B------:R-:W-:Y:S01]  /*0150*/  IMAD R3, R0, R3, R3 ;  /* 0x0000000300037224 */ /* 0x000fe200078e0203 */
[----:B------:R-:W0:Y:S04]  /*0160*/  LDCU.128 UR4, c[0x0][0x410] ;  /* 0x00008200ff0477ac */ /* 0x000e280008000c00 */
[----:B-1----:R-:W-:Y:S01]  /*0170*/  IADD3 R27, PT, PT, R3, UR12, R2 ;  /* 0x0000000c031b7c10 */ /* 0x002fe2000fffe002 */
[----:B------:R-:W1:Y:S03]  /*0180*/  LDCU.64 UR30, c[0x0][0x420] ;  /* 0x00008400ff1e77ac */ /* 0x000e660008000a00 */
[C---:B------:R-:W-:Y:S01]  /*0190*/  LEA R22, R4.reuse, R27, 0x2 ;  /* 0x0000001b04167211 */ /* 0x040fe200078e10ff */
[C-C-:B------:R-:W-:Y:S01]  /*01a0*/  IMAD R25, R4.reuse, 0x2, R27.reuse ;  /* 0x0000000204197824 */ /* 0x140fe200078e021b */
[----:B------:R-:W-:Y:S01]  /*01b0*/  IADD3 R13, PT, PT, R27, R4, RZ ;  /* 0x000000041b0d7210 */ /* 0x000fe20007ffe0ff */
[C-C-:B------:R-:W-:Y:S01]  /*01c0*/  IMAD R24, R4.reuse, 0xc, R27.reuse ;  /* 0x0000000c04187824 */ /* 0x140fe200078e021b */
[----:B------:R-:W0:Y:S01]  /*01d0*/  LDCU.128 UR8, c[0x0][0x400] ;  /* 0x00008000ff0877ac */ /* 0x000e220008000c00 */
[----:B------:R-:W-:-:S02]  /*01e0*/  IMAD R23, R4, 0x6, R27 ;  /* 0x0000000604177824 */ /* 0x000fc400078e021b */
[C-C-:B------:R-:W-:Y:S01]  /*01f0*/  IMAD R21, R4.reuse, 0x8, R27.reuse ;  /* 0x0000000804157824 */ /* 0x140fe200078e021b */
[----:B------:R-:W0:Y:S01]  /*0200*/  LDCU.128 UR12, c[0x0][0x410] ;  /* 0x00008200ff0c77ac */ /* 0x000e220008000c00 */
[C-C-:B------:R-:W-:Y:S02]  /*0210*/  IMAD R20, R4.reuse, 0xa, R27.reuse ;  /* 0x0000000a04147824 */ /* 0x140fe400078e021b */
[C-C-:B------:R-:W-:Y:S02]  /*0220*/  IMAD R19, R4.reuse, 0xd, R27.reuse ;  /* 0x0000000d04137824 */ /* 0x140fe400078e021b */
[C-C-:B------:R-:W-:Y:S02]  /*0230*/  IMAD R18, R4.reuse, 0xe, R27.reuse ;  /* 0x0000000e04127824 */ /* 0x140fe400078e021b */
[C-C-:B------:R-:W-:Y:S02]  /*0240*/  IMAD R17, R4.reuse, 0x11, R27.reuse ;  /* 0x0000001104117824 */ /* 0x140fe400078e021b */
[----:B------:R-:W-:-:S02]  /*0250*/  IMAD R16, R4, 0x12, R27 ;  /* 0x0000001204107824 */ /* 0x000fc400078e021b */
[C-C-:B------:R-:W-:Y:S02]  /*0260*/  IMAD R15, R4.reuse, 0x10, R27.reuse ;  /* 0x00000010040f7824 */ /* 0x140fe400078e021b */
[----:B-1234-:R-:W-:-:S07]  /*0270*/  IMAD R14, R4, 0xf, R27 ;  /* 0x0000000f040e7824 */ /* 0x01efce00078e021b */
.L_x_127:
[----:B------:R-:W-:Y:S01]  /*0280*/  ISETP.GE.AND P0, PT, R27, UR33, PT ;  /* 0x000000211b007c0c */ /* 0x000fe2000bf06270 */
[----:B------:R-:W-:-:S12]  /*0290*/  BSSY.RECONVERGENT B0, `(.L_x_67) ;  /* 0x0000570000007945 */ /* 0x000fd80003800200 */
[----:B-1----:R-:W-:Y:S05]  /*02a0*/  @P0 BRA `(.L_x_68) ;  /* 0x0000005400b80947 */ /* 0x002fea0003800000 */
[----:B------:R-:W1:Y:S08]  /*02b0*/  LDC.64 R28, c[0x0][0x398] ;  /* 0x0000e600ff1c7b82 */ /* 0x000e700000000a00 */
[----:B------:R-:W2:Y:S08]  /*02c0*/  LDC R31, c[0x0][0x3b0] ;  /* 0x0000ec00ff1f7b82 */ /* 0x000eb00000000800 */
[----:B------:R-:W3:Y:S01]  /*02d0*/  LDC.64 R2, c[0x0][0x430] ;  /* 0x00010c00ff027b82 */ /* 0x000ee20000000a00 */
[----:B-1----:R-:W-:-:S07]  /*02e0*/  IMAD.WIDE R28, R27, 0x8, R28 ;  /* 0x000000081b1c7825 */ /* 0x002fce00078e021c */
[----:B------:R-:W1:Y:S01]  /*02f0*/  LDC.64 R32, c[0x0][0x390] ;  /* 0x0000e400ff207b82 */ /* 0x000e620000000a00 */
[----:B--2---:R-:W-:-:S07]  /*0300*/  IMAD.WIDE R30, R31, 0x8, R28 ;  /* 0x000000081f1e7825 */ /* 0x004fce00078e021c */
[----:B------:R-:W2:Y:S01]  /*0310*/  LDC.64 R34, c[0x0][0x458] ;  /* 0x00011600ff227b82 */ /* 0x000ea20000000a00 */
[----:B------:R-:W4:Y:S04]  /*0320*/  LDG.E.64 R28, desc[UR16][R28.64] ;  /* 0x000000101c1c7981 */ /* 0x000f28000c1e1b00 */
[----:B------:R-:W4:Y:S01]  /*0330*/  LDG.E.64 R30, desc[UR16][R30.64] ;  /* 0x000000101e1e7981 */ /* 0x000f22000c1e1b00 */
[C---:B---3--:R-:W-:Y:S02]  /*0340*/  IMAD.WIDE R2, R27.reuse, 0x8, R2 ;  /* 0x000000081b027825 */ /* 0x048fe400078e0202 */
[----:B------:R-:W3:Y:S04]  /*0350*/  LDC.64 R36, c[0x0][0x428] ;  /* 0x00010a00ff247b82 */ /* 0x000ee80000000a00 */
[----:B------:R-:W4:Y:S01]  /*0360*/  LDG.E.64 R2, desc[UR16][R2.64] ;  /* 0x0000001002027981 */ /* 0x000f22000c1e1b00 */
[----:B-1----:R-:W-:-:S06]  /*0370*/  IMAD.WIDE R32, R27, 0x8, R32 ;  /* 0x000000081b207825 */ /* 0x002fcc00078e0220 */
[----:B------:R-:W5:Y:S01]  /*0380*/  LDG.E.64 R32, desc[UR16][R32.64] ;  /* 0x0000001020207981 */ /* 0x000f62000c1e1b00 */
[----:B--2---:R-:W-:-:S06]  /*0390*/  IMAD.WIDE R34, R27, 0x8, R34 ;  /* 0x000000081b227825 */ /* 0x004fcc00078e0222 */
[----:B------:R-:W5:Y:S01]  /*03a0*/  LDG.E.64 R34, desc[UR16][R34.64] ;  /* 0x0000001022227981 */ /* 0x000f62000c1e1b00 */
[----:B---3--:R-:W-:-:S06]  /*03b0*/  IMAD.WIDE R36, R27, 0x8, R36 ;  /* 0x000000081b247825 */ /* 0x008fcc00078e0224 */
[----:B------:R-:W5:Y:S01]  /*03c0*/  LDG.E.64 R36, desc[UR16][R36.64] ;  /* 0x0000001024247981 */ /* 0x000f62000c1e1b00 */
[----:B------:R-:W-:Y:S01]  /*03d0*/  IMAD.MOV.U32 R6, RZ, RZ, 0x1 ;  /* 0x00000001ff067424 */ /* 0x000fe200078e00ff */
[----:B------:R-:W-:Y:S01]  /*03e0*/  BSSY.RECONVERGENT B2, `(.L_x_69) ;  /* 0x0000017000027945 */ /* 0x000fe20003800200 */
[----:B----4-:R-:W-:-:S06]  /*03f0*/  DADD R4, R28, R30 ;  /* 0x000000001c047229 */ /* 0x010fcc000000001e */
[----:B------:R-:W1:Y:S02]  /*0400*/  MUFU.RCP64H R7, R5 ;  /* 0x0000000500077308 */ /* 0x000e640000001800 */
[----:B-1----:R-:W-:-:S08]  /*0410*/  DFMA R8, -R4, R6, 1 ;  /* 0x3ff000000408742b */ /* 0x002fd00000000106 */
[----:B------:R-:W-:-:S08]  /*0420*/  DFMA R8, R8, R8, R8 ;  /* 0x000000080808722b */ /* 0x000fd00000000008 */
[----:B------:R-:W-:-:S08]  /*0430*/  DFMA R8, R6, R8, R6 ;  /* 0x000000080608722b */ /* 0x000fd00000000006 */
[----:B------:R-:W-:Y:S02]  /*0440*/  DFMA R6, -R4, R8, 1 ;  /* 0x3ff000000406742b */ /* 0x000fe40000000108 */
[----:B------:R-:W-:-:S06]  /*0450*/  DMUL R148, R28, R2 ;  /* 0x000000021c947228 */ /* 0x000fcc0000000000 */
        /* <DEDUP_REMOVED lines=8> */
[----:B------:R-:W-:Y:S01]  /*04e0*/  IMAD.MOV.U32 R0, RZ, RZ, R148 ;  /* 0x000000ffff007224 */ /* 0x000fe200078e0094 */
[----:B------:R-:W-:Y:S01]  /*04f0*/  MOV R146, R4 ;  /* 0x0000000400927202 */ /* 0x000fe20000000f00 */
[----:B------:R-:W-:Y:S01]  /*0500*/  IMAD.MOV.U32 R147, RZ, RZ, R5 ;  /* 0x000000ffff937224 */ /* 0x000fe200078e0005 */
[----:B------:R-:W-:-:S07]  /*0510*/  MOV R148, 0x530 ;  /* 0x0000053000947802 */ /* 0x000fce0000000f00 */
[----:B0----5:R-:W-:Y:S05]  /*0520*/  CALL.REL.NOINC `($__internal_2_$__cuda_sm20_div_rn_f64_full) ;  /* 0x00000058001c7944 */ /* 0x021fea0003c00000 */
[----:B------:R-:W-:Y:S01]  /*0530*/  IMAD.MOV.U32 R44, RZ, RZ, R144 ;  /* 0x000000ffff2c7224 */ /* 0x000fe200078e0090 */
[----:B------:R-:W-:-:S07]  /*0540*/  MOV R45, R145 ;  /* 0x00000091002d7202 */ /* 0x000fce0000000f00 */
.L_x_70:
[----:B0-----:R-:W-:Y:S05]  /*0550*/  BSYNC.RECONVERGENT B2 ;  /* 0x0000000000027941 */ /* 0x001fea0003800200 */
.L_x_69:
[----:B------:R-:W0:Y:S01]  /*0560*/  MUFU.RCP64H R7, R5 ;  /* 0x0000000500077308 */ /* 0x000e220000001800 */
[----:B------:R-:W-:Y:S01]  /*0570*/  IMAD.MOV.U32 R6, RZ, RZ, 0x1 ;  /* 0x00000001ff067424 */ /* 0x000fe200078e00ff */
[----:B------:R-:W-:Y:S01]  /*0580*/  DMUL R148, R30, R2 ;  /* 0x000000021e947228 */ /* 0x000fe20000000000 */
[----:B------:R-:W-:Y:S01]  /*0590*/  BSSY.RECONVERGENT B2, `(.L_x_71) ;  /* 0x0000014000027945 */ /* 0x000fe20003800200 */
[----:B-----5:R-:W-:-:S08]  /*05a0*/  DSETP.GT.AND P0, PT, R32, RZ, PT ;  /* 0x000000ff2000722a */ /* 0x020fd00003f04000 */
[----:B------:R-:W-:Y:S01]  /*05b0*/  FSETP.GEU.AND P2, PT, |R149|, 6.5827683646048100446e-37, PT ;  /* 0x036000009500780b */ /* 0x000fe20003f4e200 */
[----:B0-----:R-:W-:-:S08]  /*05c0*/  DFMA R8, -R4, R6, 1 ;  /* 0x3ff000000408742b */ /* 0x001fd00000000106 */
[----:B------:R-:W-:-:S08]  /*05d0*/  DFMA R8, R8, R8, R8 ;  /* 0x000000080808722b */ /* 0x000fd00000000008 */
[----:B------:R-:W-:-:S08]  /*05e0*/  DFMA R8, R6, R8, R6 ;  /* 0x000000080608722b */ /* 0x000fd00000000006 */
[----:B------:R-:W-:-:S08]  /*05f0*/  DFMA R6, -R4, R8, 1 ;  /* 0x3ff000000406742b */ /* 0x000fd00000000108 */
[----:B------:R-:W-:-:S08]  /*0600*/  DFMA R6, R8, R6, R8 ;  /* 0x000000060806722b */ /* 0x000fd00000000008 */
[----:B------:R-:W-:-:S08]  /*0610*/  DMUL R144, R6, R148 ;  /* 0x0000009406907228 */ /* 0x000fd00000000000 */
[----:B------:R-:W-:-:S08]  /*0620*/  DFMA R2, -R4, R144, R148 ;  /* 0x000000900402722b */ /* 0x000fd00000000194 */
[----:B------:R-:W-:Y:S01]  /*0630*/  DFMA R144, R6, R2, R144 ;  /* 0x000000020690722b */ /* 0x000fe20000000090 */
[----:B------:R-:W-:-:S09]  /*0640*/  FSEL R3, RZ, 1.875, !P0 ;  /* 0x3ff00000ff037808 */ /* 0x000fd20004000000 */
[----:B------:R-:W-:-:S05]  /*0650*/  FFMA R0, RZ, R5, R145 ;  /* 0x00000005ff007223 */ /* 0x000fca0000000091 */
[----:B------:R-:W-:-:S13]  /*0660*/  FSETP.GT.AND P1, PT, |R0|, 1.469367938527859385e-39, PT ;  /* 0x001000000000780b */ /* 0x000fda0003f24200 */
[----:B------:R-:W-:Y:S05]  /*0670*/  @P1 BRA P2, `(.L_x_72) ;  /* 0x0000000000141947 */ /* 0x000fea0001000000 */
[----:B------:R-:W-:Y:S01]  /*0680*/  IMAD.MOV.U32 R0, RZ, RZ, R148 ;  /* 0x000000ffff007224 */ /* 0x000fe200078e0094 */
[----:B------:R-:W-:Y:S01]  /*0690*/  MOV R146, R4 ;  /* 0x0000000400927202 */ /* 0x000fe20000000f00 */
[----:B------:R-:W-:Y:S01]  /*06a0*/  IMAD.MOV.U32 R147, RZ, RZ, R5 ;  /* 0x000000ffff937224 */ /* 0x000fe200078e0005 */
[----:B------:R-:W-:-:S07]  /*06b0*/  MOV R148, 0x6d0 ;  /* 0x000006d000947802 */ /* 0x000fce0000000f00 */
[----:B------:R-:W-:Y:S05]  /*06c0*/  CALL.REL.NOINC `($__internal_2_$__cuda_sm20_div_rn_f64_full) ;  /* 0x0000005400b47944 */ /* 0x000fea0003c00000 */
.L_x_72:
[----:B------:R-:W-:Y:S05]  /*06d0*/  BSYNC.RECONVERGENT B2 ;  /* 0x0000000000027941 */ /* 0x000fea0003800200 */
.L_x_71:
[----:B------:R-:W0:Y:S08]  /*06e0*/  LDC.64 R68, c[0x0][0x450] ;  /* 0x00011400ff447b82 */ /* 0x000e300000000a00 */
[----:B------:R-:W1:Y:S08]  /*06f0*/  LDC R73, c[0x0][0x3b0] ;  /* 0x0000ec00ff497b82 */ /* 0x000e700000000800 */
[----:B------:R-:W2:Y:S01]  /*0700*/  LDC.64 R6, c[0x0][0x448] ;  /* 0x00011200ff067b82 */ /* 0x000ea20000000a00 */
[----:B0-----:R-:W-:-:S07]  /*0710*/  IMAD.WIDE R42, R21, 0x8, R68 ;  /* 0x00000008152a7825 */ /* 0x001fce00078e0244 */
[----:B------:R-:W0:Y:S01]  /*0720*/  LDC.64 R70, c[0x0][0x3a0] ;  /* 0x0000e800ff467b82 */ /* 0x000e220000000a00 */
[----:B------:R-:W-:Y:S01]  /*0730*/  IMAD.WIDE R4, R27, 0x8, R68 ;  /* 0x000000081b047825 */ /* 0x000fe200078e0244 */
[----:B------:R-:W3:Y:S03]  /*0740*/  LDG.E.64 R54, desc[UR16][R42.64] ;  /* 0x000000102a367981 */ /* 0x000ee6000c1e1b00 */
[C---:B-1----:R-:W-:Y:S01]  /*0750*/  IMAD.WIDE R40, R73.reuse, 0x8, R42 ;  /* 0x0000000849287825 */ /* 0x042fe200078e022a */
[----:B------:R-:W4:Y:S03]  /*0760*/  LDG.E.64 R50, desc[UR16][R4.64] ;  /* 0x0000001004327981 */ /* 0x000f26000c1e1b00 */
[----:B------:R-:W-:Y:S01]  /*0770*/  IMAD.WIDE R38, R22, 0x8, R68 ;  /* 0x0000000816267825 */ /* 0x000fe200078e0244 */
[----:B------:R-:W3:Y:S03]  /*0780*/  LDG.E.64 R56, desc[UR16][R40.64] ;  /* 0x0000001028387981 */ /* 0x000ee6000c1e1b00 */
[----:B------:R-:W-:Y:S01]  /*0790*/  IMAD.WIDE R10, R73, 0x8, R40 ;  /* 0x00000008490a7825 */ /* 0x000fe200078e0228 */
[----:B------:R-:W3:Y:S03]  /*07a0*/  LDG.E.64 R52, desc[UR16][R38.64] ;  /* 0x0000001026347981 */ /* 0x000ee6000c1e1b00 */
[--C-:B------:R-:W-:Y:S01]  /*07b0*/  IMAD.WIDE R48, R14, 0x8, R68.reuse ;  /* 0x000000080e307825 */ /* 0x100fe200078e0244 */
[----:B------:R1:W4:Y:S03]  /*07c0*/  LDG.E.64 R60, desc[UR16][R10.64] ;  /* 0x000000100a3c7981 */ /* 0x000326000c1e1b00 */
[----:B------:R-:W-:Y:S01]  /*07d0*/  IMAD.WIDE R62, R19, 0x8, R68 ;  /* 0x00000008133e7825 */ /* 0x000fe200078e0244 */
[----:B------:R-:W4:Y:S03]  /*07e0*/  LDG.E.64 R58, desc[UR16][R48.64] ;  /* 0x00000010303a7981 */ /* 0x000f26000c1e1b00 */
[----:B--2---:R-:W-:Y:S01]  /*07f0*/  IMAD.WIDE R6, R27, 0x8, R6 ;  /* 0x000000081b067825 */ /* 0x004fe200078e0206 */
[----:B------:R2:W4:Y:S03]  /*0800*/  LDG.E.64 R64, desc[UR16][R62.64] ;  /* 0x000000103e407981 */ /* 0x000526000c1e1b00 */
[----:B------:R-:W-:Y:S01]  /*0810*/  IMAD.WIDE R68, R17, 0x8, R68 ;  /* 0x0000000811447825 */ /* 0x000fe200078e0244 */
[----:B------:R2:W4:Y:S03]  /*0820*/  LDG.E.64 R46, desc[UR16][R6.64] ;  /* 0x00000010062e7981 */ /* 0x000526000c1e1b00 */
[----:B------:R-:W-:-:S02]  /*0830*/  IMAD.WIDE R66, R73, 0x8, R62 ;  /* 0x0000000849427825 */ /* 0x000fc400078e023e */
[----:B------:R-:W4:Y:S02]  /*0840*/  LDG.E.64 R68, desc[UR16][R68.64] ;  /* 0x0000001044447981 */ /* 0x000f24000c1e1b00 */
[----:B------:R-:W-:Y:S02]  /*0850*/  IMAD.WIDE R8, R73, 0x8, R6 ;  /* 0x0000000849087825 */ /* 0x000fe400078e0206 */
[----:B------:R-:W4:Y:S02]  /*0860*/  LDG.E.64 R66, desc[UR16][R66.64] ;  /* 0x0000001042427981 */ /* 0x000f24000c1e1b00 */
[----:B0-----:R-:W-:Y:S02]  /*0870*/  IMAD.WIDE R70, R27, 0x8, R70 ;  /* 0x000000081b467825 */ /* 0x001fe400078e0246 */
[----:B------:R0:W4:Y:S02]  /*0880*/  LDG.E.64 R48, desc[UR16][R8.64] ;  /* 0x0000001008307981 */ /* 0x000124000c1e1b00 */
[----:B-1----:R-:W-:-:S02]  /*0890*/  IMAD.WIDE R10, R73, 0x8, R8 ;  /* 0x00000008490a7825 */ /* 0x002fc400078e0208 */
[----:B------:R1:W5:Y:S02]  /*08a0*/  LDG.E.64 R38, desc[UR16][R70.64] ;  /* 0x0000001046267981 */ /* 0x000364000c1e1b00 */
[C---:B------:R-:W-:Y:S02]  /*08b0*/  IMAD.WIDE R40, R73.reuse, 0x8, R70 ;  /* 0x0000000849287825 */ /* 0x040fe400078e0246 */
[----:B------:R-:W4:Y:S02]  /*08c0*/  LDG.E.64 R10, desc[UR16][R10.64] ;  /* 0x000000100a0a7981 */ /* 0x000f24000c1e1b00 */
[----:B--2---:R-:W-:Y:S02]  /*08d0*/  IMAD.WIDE R62, R73, 0x8, R40 ;  /* 0x00000008493e7825 */ /* 0x004fe400078e0228 */
[----:B------:R-:W5:Y:S01]  /*08e0*/  LDG.E.64 R40, desc[UR16][R40.64] ;  /* 0x0000001028287981 */ /* 0x000f62000c1e1b00 */
[----:B------:R-:W2:Y:S03]  /*08f0*/  LDC.64 R72, c[0x0][0x3b8] ;  /* 0x0000ee00ff487b82 */ /* 0x000ea60000000a00 */
[----:B------:R1:W5:Y:S01]  /*0900*/  LDG.E.64 R42, desc[UR16][R62.64] ;  /* 0x000000103e2a7981 */ /* 0x000362000c1e1b00 */
[----:B------:R-:W-:-:S08]  /*0910*/  DADD R4, -R32, 1 ;  /* 0x3ff0000020047429 */ /* 0x000fd00000000100 */
[----:B------:R-:W-:Y:S02]  /*0920*/  DMUL R4, R4, 0.5 ;  /* 0x3fe0000004047828 */ /* 0x000fe40000000000 */
[----:B--2---:R-:W-:-:S08]  /*0930*/  DADD R6, -R72, UR22 ;  /* 0x0000001648067e29 */ /* 0x004fd00008000100 */
[----:B------:R-:W-:Y:S01]  /*0940*/  DFMA R74, R4, R6, R72 ;  /* 0x00000006044a722b */ /* 0x000fe20000000048 */
[----:B------:R-:W2:Y:S05]  /*0950*/  LDC.64 R72, c[0x0][0x3d8] ;  /* 0x0000f600ff487b82 */ /* 0x000eaa0000000a00 */
[----:B0-----:R-:W0:Y:S04]  /*0960*/  MUFU.RCP64H R9, R75 ;  /* 0x0000004b00097308 */ /* 0x001e280000001800 */
[----:B------:R-:W-:-:S06]  /*0970*/  VIADD R8, R75, 0x300402 ;  /* 0x003004024b087836 */ /* 0x000fcc0000000000 */
[----:B0-----:R-:W-:Y:S02]  /*0980*/  DFMA R6, -R74, R8, 1 ;  /* 0x3ff000004a06742b */ /* 0x001fe40000000108 */
[----:B------:R-:W-:-:S06]  /*0990*/  DSETP.GEU.AND P0, PT, R32, RZ, PT ;  /* 0x000000ff2000722a */ /* 0x000fcc0003f0e000 */
[----:B------:R-:W-:Y:S01]  /*09a0*/  DFMA R6, R6, R6, R6 ;  /* 0x000000060606722b */ /* 0x000fe20000000006 */
[----:B------:R-:W-:Y:S01]  /*09b0*/  IMAD.MOV.U32 R2, RZ, RZ, RZ ;  /* 0x000000ffff027224 */ /* 0x000fe200078e00ff */
[----:B------:R-:W-:Y:S01]  /*09c0*/  BSSY.RECONVERGENT B1, `(.L_x_73) ;  /* 0x000001a000017945 */ /* 0x000fe20003800200 */
[----:B---3--:R-:W-:-:S05]  /*09d0*/  DADD R52, R52, R56 ;  /* 0x0000000034347229 */ /* 0x008fca0000000038 */
[----:B------:R-:W-:Y:S02]  /*09e0*/  DFMA R56, R8, R6, R8 ;  /* 0x000000060838722b */ /* 0x000fe40000000008 */
[----:B----4-:R-:W-:Y:S01]  /*09f0*/  DADD R50, R50, R60 ;  /* 0x0000000032327229 */ /* 0x010fe2000000003c */
[----:B------:R-:W-:Y:S02]  /*0a00*/  FSEL R61, RZ, 1.875, P0 ;  /* 0x3ff00000ff3d7808 */ /* 0x000fe40000000000 */
[----:B------:R-:W-:Y:S01]  /*0a10*/  MOV R60, RZ ;  /* 0x000000ff003c7202 */ /* 0x000fe20000000f00 */
[----:B------:R-:W-:Y:S01]  /*0a20*/  DADD R58, R58, R64 ;  /* 0x000000003a3a7229 */ /* 0x000fe20000000040 */
[----:B------:R-:W-:-:S04]  /*0a30*/  FSETP.GEU.AND P0, PT, |R8|, 5.8789094863358348022e-39, PT ;  /* 0x004004020800780b */ /* 0x000fc80003f0e200 */
[----:B------:R-:W-:Y:S02]  /*0a40*/  DMUL R144, R144, R60 ;  /* 0x0000003c90907228 */ /* 0x000fe40000000000 */
[----:B--2---:R-:W-:Y:S02]  /*0a50*/  DADD R6, -R72, UR20 ;  /* 0x0000001448067e29 */ /* 0x004fe40008000100 */
[----:B------:R-:W-:Y:S02]  /*0a60*/  DADD R54, R54, R58 ;  /* 0x0000000036367229 */ /* 0x000fe4000000003a */
[----:B------:R-:W-:Y:S02]  /*0a70*/  DADD R50, R68, R50 ;  /* 0x0000000044327229 */ /* 0x000fe40000000032 */
[----:B------:R-:W-:Y:S02]  /*0a80*/  DFMA R58, -R74, R56, 1 ;  /* 0x3ff000004a3a742b */ /* 0x000fe40000000138 */
[----:B------:R-:W-:-:S04]  /*0a90*/  DADD R52, R66, R52 ;  /* 0x0000000042347229 */ /* 0x000fc80000000034 */
[----:B------:R-:W-:Y:S02]  /*0aa0*/  DFMA R46, R36, R46, -R50 ;  /* 0x0000002e242e722b */ /* 0x000fe40000000832 */
[----:B------:R-:W-:Y:S02]  /*0ab0*/  DFMA R44, R44, R2, R144 ;  /* 0x000000022c2c722b */ /* 0x000fe40000000090 */
[C---:B------:R-:W-:Y:S02]  /*0ac0*/  DFMA R48, R36.reuse, R48, -R52 ;  /* 0x000000302430722b */ /* 0x040fe40000000834 */
[----:B------:R-:W-:Y:S02]  /*0ad0*/  DFMA R50, R36, R10, -R54 ;  /* 0x0000000a2432722b */ /* 0x000fe40000000836 */
[----:B------:R-:W-:Y:S02]  /*0ae0*/  DFMA R54, R56, R58, R56 ;  /* 0x0000003a3836722b */ /* 0x000fe40000000038 */
[----:B------:R-:W-:-:S02]  /*0af0*/  DFMA R52, R4, R6, R72 ;  /* 0x000000060434722b */ /* 0x000fc40000000048 */
[----:B------:R-:W-:Y:S01]  /*0b00*/  DADD R56, R28, -R30 ;  /* 0x000000001c387229 */ /* 0x000fe2000000081e */
[----:B-1----:R-:W-:Y:S10]  /*0b10*/  @P0 BRA `(.L_x_74) ;  /* 0x0000000000100947 */ /* 0x002ff40003800000 */
[----:B------:R-:W-:-:S05]  /*0b20*/  LOP3.LUT R0, R75, 0x7fffffff, RZ, 0xc0, !PT ;  /* 0x7fffffff4b007812 */ /* 0x000fca00078ec0ff */
[----:B------:R-:W-:Y:S01]  /*0b30*/  VIADD R9, R0, 0xfff00000 ;  /* 0xfff0000000097836 */ /* 0x000fe20000000000 */
[----:B------:R-:W-:-:S07]  /*0b40*/  MOV R0, 0xb60 ;  /* 0x00000b6000007802 */ /* 0x000fce0000000f00 */
[----:B-----5:R-:W-:Y:S05]  /*0b50*/  CALL.REL.NOINC `($__internal_1_$__cuda_sm20_dblrcp_rn_slowpath_v3) ;  /* 0x0000004c00dc7944 */ /* 0x020fea0003c00000 */
.L_x_74:
[----:B------:R-:W-:Y:S05]  /*0b60*/  BSYNC.RECONVERGENT B1 ;  /* 0x0000000000017941 */ /* 0x000fea0003800200 */
.L_x_73:
[----:B------:R-:W-:Y:S01]  /*0b70*/  DADD R146, -R54, 8 ;  /* 0x4020000036927429 */ /* 0x000fe20000000100 */
[----:B------:R-:W-:Y:S01]  /*0b80*/  MOV R2, 0x1 ;  /* 0x0000000100027802 */ /* 0x000fe20000000f00 */
[----:B------:R-:W-:Y:S04]  /*0b90*/  BSSY.RECONVERGENT B2, `(.L_x_75) ;  /* 0x0000015000027945 */ /* 0x000fe80003800200 */
[----:B------:R-:W0:Y:S02]  /*0ba0*/  MUFU.RCP64H R3, R147 ;  /* 0x0000009300037308 */ /* 0x000e240000001800 */
[----:B0-----:R-:W-:-:S08]  /*0bb0*/  DFMA R6, -R146, R2, 1 ;  /* 0x3ff000009206742b */ /* 0x001fd00000000102 */
[----:B------:R-:W-:-:S08]  /*0bc0*/  DFMA R6, R6, R6, R6 ;  /* 0x000000060606722b */ /* 0x000fd00000000006 */
[----:B------:R-:W-:Y:S02]  /*0bd0*/  DFMA R6, R2, R6, R2 ;  /* 0x000000060206722b */ /* 0x000fe40000000002 */
[----:B------:R-:W-:-:S06]  /*0be0*/  DADD R2, -R54, 2 ;  /* 0x4000000036027429 */ /* 0x000fcc0000000100 */
[----:B------:R-:W-:Y:S02]  /*0bf0*/  DFMA R8, -R146, R6, 1 ;  /* 0x3ff000009208742b */ /* 0x000fe40000000106 */
[----:B------:R-:W-:-:S06]  /*0c00*/  DMUL R148, R2, 8 ;  /* 0x4020000002947828 */ /* 0x000fcc0000000000 */
[----:B------:R-:W-:-:S04]  /*0c10*/  DFMA R8, R6, R8, R6 ;  /* 0x000000080608722b */ /* 0x000fc80000000006 */
[----:B------:R-:W-:-:S04]  /*0c20*/  FSETP.GEU.AND P1, PT, |R149|, 6.5827683646048100446e-37, PT ;  /* 0x036000009500780b */ /* 0x000fc80003f2e200 */
[----:B------:R-:W-:-:S08]  /*0c30*/  DMUL R2, R148, R8 ;  /* 0x0000000894027228 */ /* 0x000fd00000000000 */
[----:B------:R-:W-:-:S08]  /*0c40*/  DFMA R6, -R146, R2, R148 ;  /* 0x000000029206722b */ /* 0x000fd00000000194 */
[----:B------:R-:W-:-:S10]  /*0c50*/  DFMA R2, R8, R6, R2 ;  /* 0x000000060802722b */ /* 0x000fd40000000002 */
[----:B------:R-:W-:-:S05]  /*0c60*/  FFMA R0, RZ, R147, R3 ;  /* 0x00000093ff007223 */ /* 0x000fca0000000003 */
[----:B------:R-:W-:-:S13]  /*0c70*/  FSETP.GT.AND P0, PT, |R0|, 1.469367938527859385e-39, PT ;  /* 0x001000000000780b */ /* 0x000fda0003f04200 */
[----:B------:R-:W-:Y:S05]  /*0c80*/  @P0 BRA P1, `(.L_x_76) ;  /* 0x0000000000140947 */ /* 0x000fea0000800000 */
[----:B------:R-:W-:Y:S01]  /*0c90*/  IMAD.MOV.U32 R0, RZ, RZ, R148 ;  /* 0x000000ffff007224 */ /* 0x000fe200078e0094 */
[----:B------:R-:W-:-:S07]  /*0ca0*/  MOV R148, 0xcc0 ;  /* 0x00000cc000947802 */ /* 0x000fce0000000f00 */
[----:B-----5:R-:W-:Y:S05]  /*0cb0*/  CALL.REL.NOINC `($__internal_2_$__cuda_sm20_div_rn_f64_full) ;  /* 0x0000005000387944 */ /* 0x020fea0003c00000 */
[----:B------:R-:W-:Y:S01]  /*0cc0*/  IMAD.MOV.U32 R2, RZ, RZ, R144 ;  /* 0x000000ffff027224 */ /* 0x000fe200078e0090 */
[----:B------:R-:W-:-:S07]  /*0cd0*/  MOV R3, R145 ;  /* 0x0000009100037202 */ /* 0x000fce0000000f00 */
.L_x_76:
[----:B------:R-:W-:Y:S05]  /*0ce0*/  BSYNC.RECONVERGENT B2 ;  /* 0x0000000000027941 */ /* 0x000fea0003800200 */
.L_x_75:
[----:B------:R-:W0:Y:S01]  /*0cf0*/  MUFU.RCP64H R9, 3 ;  /* 0x4008000000097908 */ /* 0x000e220000001800 */
[----:B------:R-:W1:Y:S01]  /*0d00*/  LDC.64 R58, c[0x0][0x3c8] ;  /* 0x0000f200ff3a7b82 */ /* 0x000e620000000a00 */
[----:B------:R-:W-:Y:S02]  /*0d10*/  HFMA2 R8, -RZ, RZ, 0, 5.9604644775390625e-08 ;  /* 0x00000001ff087431 */ /* 0x000fe400000001ff */
[----:B------:R-:W-:Y:S01]  /*0d20*/  IMAD.MOV.U32 R60, RZ, RZ, 0x0 ;  /* 0x00000000ff3c7424 */ /* 0x000fe200078e00ff */
[----:B------:R-:W-:Y:S01]  /*0d30*/  BSSY.RECONVERGENT B2, `(.L_x_77) ;  /* 0x0000018000027945 */ /* 0x000fe20003800200 */
[----:B------:R-:W-:-:S06]  /*0d40*/  IMAD.MOV.U32 R61, RZ, RZ, 0x40080000 ;  /* 0x40080000ff3d7424 */ /* 0x000fcc00078e00ff */
[----:B0-----:R-:W-:-:S08]  /*0d50*/  DFMA R6, R8, -R60, 1 ;  /* 0x3ff000000806742b */ /* 0x001fd0000000083c */
[----:B------:R-:W-:Y:S02]  /*0d60*/  DFMA R10, R6, R6, R6 ;  /* 0x00000006060a722b */ /* 0x000fe40000000006 */
[----:B-1----:R-:W-:-:S06]  /*0d70*/  DADD R6, -R58, UR24 ;  /* 0x000000183a067e29 */ /* 0x002fcc0008000100 */
[----:B------:R-:W-:Y:S02]  /*0d80*/  DFMA R10, R8, R10, R8 ;  /* 0x0000000a080a722b */ /* 0x000fe40000000008 */
[----:B------:R-:W-:-:S06]  /*0d90*/  DFMA R6, R4, R6, R58 ;  /* 0x000000060406722b */ /* 0x000fcc000000003a */
[----:B------:R-:W-:Y:S02]  /*0da0*/  DFMA R4, R10, -R60, 1 ;  /* 0x3ff000000a04742b */ /* 0x000fe4000000083c */
[----:B------:R-:W-:-:S06]  /*0db0*/  DADD R148, R6, -0.5 ;  /* 0xbfe0000006947429 */ /* 0x000fcc0000000000 */
[----:B------:R-:W-:-:S04]  /*0dc0*/  DFMA R4, R10, R4, R10 ;  /* 0x000000040a04722b */ /* 0x000fc8000000000a */
[----:B------:R-:W-:-:S04]  /*0dd0*/  FSETP.GEU.AND P1, PT, |R149|, 6.5827683646048100446e-37, PT ;  /* 0x036000009500780b */ /* 0x000fc80003f2e200 */
[----:B------:R-:W-:-:S08]  /*0de0*/  DMUL R10, R148, R4 ;  /* 0x00000004940a7228 */ /* 0x000fd00000000000 */
[----:B------:R-:W-:-:S08]  /*0df0*/  DFMA R6, R10, -3, R148 ;  /* 0xc00800000a06782b */ /* 0x000fd00000000094 */
[----:B------:R-:W-:-:S10]  /*0e00*/  DFMA R10, R4, R6, R10 ;  /* 0x00000006040a722b */ /* 0x000fd4000000000a */
[----:B------:R-:W-:-:S05]  /*0e10*/  FFMA R0, RZ, 2.125, R11 ;  /* 0x40080000ff007823 */ /* 0x000fca000000000b */
[----:B------:R-:W-:-:S13]  /*0e20*/  FSETP.GT.AND P0, PT, |R0|, 1.469367938527859385e-39, PT ;  /* 0x001000000000780b */ /* 0x000fda0003f04200 */
[----:B------:R-:W-:Y:S05]  /*0e30*/  @P0 BRA P1, `(.L_x_78) ;  /* 0x00000000001c0947 */ /* 0x000fea0000800000 */
[----:B------:R-:W-:Y:S01]  /*0e40*/  IMAD.MOV.U32 R0, RZ, RZ, R148 ;  /* 0x000000ffff007224 */ /* 0x000fe200078e0094 */
[----:B------:R-:W-:Y:S01]  /*0e50*/  MOV R147, 0x40080000 ;  /* 0x4008000000937802 */ /* 0x000fe20000000f00 */
[----:B------:R-:W-:Y:S01]  /*0e60*/  IMAD.MOV.U32 R146, RZ, RZ, RZ ;  /* 0x000000ffff927224 */ /* 0x000fe200078e00ff */
[----:B------:R-:W-:-:S07]  /*0e70*/  MOV R148, 0xe90 ;  /* 0x00000e9000947802 */ /* 0x000fce0000000f00 */
[----:B-----5:R-:W-:Y:S05]  /*0e80*/  CALL.REL.NOINC `($__internal_2_$__cuda_sm20_div_rn_f64_full) ;  /* 0x0000004c00c47944 */ /* 0x020fea0003c00000 */
[----:B------:R-:W-:Y:S02]  /*0e90*/  IMAD.MOV.U32 R10, RZ, RZ, R144 ;  /* 0x000000ffff0a7224 */ /* 0x000fe400078e0090 */
[----:B------:R-:W-:-:S07]  /*0ea0*/  IMAD.MOV.U32 R11, RZ, RZ, R145 ;  /* 0x000000ffff0b7224 */ /* 0x000fce00078e0091 */
.L_x_78:
[----:B------:R-:W-:Y:S05]  /*0eb0*/  BSYNC.RECONVERGENT B2 ;  /* 0x0000000000027941 */ /* 0x000fea0003800200 */
.L_x_77:
[----:B------:R-:W0:Y:S08]  /*0ec0*/  LDC.64 R92, c[0x0][0x380] ;  /* 0x0000e000ff5c7b82 */ /* 0x000e300000000a00 */
[----:B------:R-:W1:Y:S01]  /*0ed0*/  LDC R95, c[0x0][0x3b0] ;  /* 0x0000ec00ff5f7b82 */ /* 0x000e620000000800 */
[----:B0-----:R-:W-:-:S04]  /*0ee0*/  IMAD.WIDE R58, R25, 0x8, R92 ;  /* 0x00000008193a7825 */ /* 0x001fc800078e025c */
[--C-:B------:R-:W-:Y:S01]  /*0ef0*/  IMAD.WIDE R60, R27, 0x8, R92.reuse ;  /* 0x000000081b3c7825 */ /* 0x100fe200078e025c */
[----:B------:R-:W2:Y:S03]  /*0f00*/  LDG.E.64 R100, desc[UR16][R58.64] ;  /* 0x000000103a647981 */ /* 0x000ea6000c1e1b00 */
[----:B------:R-:W-:Y:S01]  /*0f10*/  IMAD.WIDE R62, R22, 0x8, R92 ;  /* 0x00000008163e7825 */ /* 0x000fe200078e025c */
[----:B------:R-:W3:Y:S03]  /*0f20*/  LDG.E.64 R138, desc[UR16][R60.64] ;  /* 0x000000103c8a7981 */ /* 0x000ee6000c1e1b00 */
[C---:B-1----:R-:W-:Y:S01]  /*0f30*/  IMAD.WIDE R64, R95.reuse, 0x8, R60 ;  /* 0x000000085f407825 */ /* 0x042fe200078e023c */
[----:B------:R-:W4:Y:S04]  /*0f40*/  LDG.E.64 R106, desc[UR16][R62.64] ;  /* 0x000000103e6a7981 */ /* 0x000f28000c1e1b00 */
[----:B------:R-:W4:Y:S01]  /*0f50*/  LDG.E.64 R102, desc[UR16][R64.64] ;  /* 0x0000001040667981 */ /* 0x000f22000c1e1b00 */
[----:B------:R-:W-:-:S05]  /*0f60*/  IMAD.WIDE R66, R95, 0x8, R58 ;  /* 0x000000085f427825 */ /* 0x000fca00078e023a */
        /* <DEDUP_REMOVED lines=19> */
[----:B------:R-:W-:-:S04]  /*10a0*/  IMAD.WIDE R86, R15, 0x8, R92 ;  /* 0x000000080f567825 */ /* 0x000fc800078e025c */
[C---:B------:R-:W-:Y:S01]  /*10b0*/  IMAD.WIDE R88, R95.reuse, 0x8, R80 ;  /* 0x000000085f587825 */ /* 0x040fe200078e0250 */
        /* <DEDUP_REMOVED lines=8> */
[----:B------:R-:W0:Y:S01]  /*1140*/  MUFU.RCP64H R5, R45 ;  /* 0x0000002d00057308 */ /* 0x000e220000001800 */
[----:B------:R-:W-:-:S06]  /*1150*/  MOV R4, 0x1 ;  /* 0x0000000100047802 */ /* 0x000fcc0000000f00 */
[----:B0-----:R-:W-:-:S08]  /*1160*/  DFMA R104, -R44, R4, 1 ;  /* 0x3ff000002c68742b */ /* 0x001fd00000000104 */
[----:B------:R-:W-:-:S08]  /*1170*/  DFMA R104, R104, R104, R104 ;  /* 0x000000686868722b */ /* 0x000fd00000000068 */
[----:B------:R-:W-:Y:S02]  /*1180*/  DFMA R104, R4, R104, R4 ;  /* 0x000000680468722b */ /* 0x000fe40000000004 */
[----:B------:R-:W-:-:S06]  /*1190*/  DMUL R4, R36, 0.5 ;  /* 0x3fe0000024047828 */ /* 0x000fcc0000000000 */
[----:B------:R-:W-:Y:S02]  /*11a0*/  DFMA R108, -R44, R104, 1 ;  /* 0x3ff000002c6c742b */ /* 0x000fe40000000168 */
[----:B------:R-:W-:-:S06]  /*11b0*/  DMUL R148, R4, R10 ;  /* 0x0000000a04947228 */ /* 0x000fcc0000000000 */
[----:B------:R-:W-:-:S08]  /*11c0*/  DFMA R144, R104, R108, R104 ;  /* 0x0000006c6890722b */ /* 0x000fd00000000068 */
[----:B------:R-:W-:-:S08]  /*11d0*/  DMUL R116, R148, R144 ;  /* 0x0000009094747228 */ /* 0x000fd00000000000 */
[----:B------:R-:W-:-:S08]  /*11e0*/  DFMA R118, -R44, R116, R148 ;  /* 0x000000742c76722b */ /* 0x000fd00000000194 */
[----:B------:R-:W-:Y:S02]  /*11f0*/  DFMA R144, R144, R118, R116 ;  /* 0x000000769090722b */ /* 0x000fe40000000074 */
[C---:B--2---:R-:W-:Y:S02]  /*1200*/  DMUL R104, R100.reuse, 11 ;  /* 0x4026000064687828 */ /* 0x044fe40000000000 */
[----:B------:R-:W-:-:S06]  /*1210*/  DMUL R108, R100, -4 ;  /* 0xc0100000646c7828 */ /* 0x000fcc0000000000 */
[C---:B---3--:R-:W-:Y:S02]  /*1220*/  DFMA R126, R138.reuse, -30, -R104 ;  /* 0xc03e00008a7e782b */ /* 0x048fe40000000868 */
[----:B------:R-:W-:Y:S02]  /*1230*/  DFMA R138, R138, 12, R108 ;  /* 0x402800008a8a782b */ /* 0x000fe4000000006c */
[C---:B----4-:R-:W-:Y:S02]  /*1240*/  DADD R116, R102.reuse, R102 ;  /* 0x0000000066747229 */ /* 0x050fe40000000066 */
[C-C-:B------:R-:W-:Y:S02]  /*1250*/  DFMA R130, R102.reuse, -4, R108.reuse ;  /* 0xc01000006682782b */ /* 0x140fe4000000006c */
[----:B------:R-:W-:Y:S02]  /*1260*/  DFMA R104, R102, 4, R108 ;  /* 0x401000006668782b */ /* 0x000fe4000000006c */
[----:B------:R-:W-:-:S02]  /*1270*/  DADD R124, R100, R102 ;  /* 0x00000000647c7229 */ /* 0x000fc40000000066 */
[C---:B------:R-:W-:Y:S02]  /*1280*/  DFMA R126, R102.reuse, -11, R126 ;  /* 0xc0260000667e782b */ /* 0x040fe4000000007e */
[----:B------:R-:W-:Y:S02]  /*1290*/  DFMA R138, R102, -4, R138 ;  /* 0xc0100000668a782b */ /* 0x000fe4000000008a */
[C---:B------:R-:W-:Y:S02]  /*12a0*/  DADD R102, R100.reuse, -R102 ;  /* 0x0000000064667229 */ /* 0x040fe40000000866 */
[----:B------:R-:W-:Y:S02]  /*12b0*/  DFMA R100, R100, 2, R116 ;  /* 0x400000006464782b */ /* 0x000fe40000000074 */
[----:B------:R-:W-:Y:S02]  /*12c0*/  DADD R108, R96, R96 ;  /* 0x00000000606c7229 */ /* 0x000fe40000000060 */
[----:B------:R-:W-:-:S02]  /*12d0*/  DFMA R130, R106, 2, R130 ;  /* 0x400000006a82782b */ /* 0x000fc40000000082 */
[----:B------:R-:W-:Y:S02]  /*12e0*/  DMUL R118, R106, 4 ;  /* 0x401000006a767828 */ /* 0x000fe40000000000 */
[----:B------:R-:W-:Y:S02]  /*12f0*/  DADD R124, R124, R106 ;  /* 0x000000007c7c7229 */ /* 0x000fe4000000006a */
[C---:B------:R-:W-:Y:S02]  /*1300*/  DFMA R126, R106.reuse, -11, R126 ;  /* 0xc02600006a7e782b */ /* 0x040fe4000000007e */
[----:B------:R-:W-:Y:S02]  /*1310*/  DFMA R138, R106, -4, R138 ;  /* 0xc01000006a8a782b */ /* 0x000fe4000000008a */
[----:B------:R-:W-:Y:S02]  /*1320*/  DADD R100, R100, -R106 ;  /* 0x0000000064647229 */ /* 0x000fe4000000086a */
[----:B------:R-:W-:-:S02]  /*1330*/  DADD R130, R130, R108 ;  /* 0x0000000082827229 */ /* 0x000fc4000000006c */
[C---:B------:R-:W-:Y:S02]  /*1340*/  DADD R116, R106.reuse, -R96 ;  /* 0x000000006a747229 */ /* 0x040fe40000000860 */
[----:B------:R-:W-:Y:S02]  /*1350*/  DFMA R108, R106, -2, -R108 ;  /* 0xc00000006a6c782b */ /* 0x000fe4000000086c */
[----:B------:R-:W-:Y:S02]  /*1360*/  DFMA R118, R96, 4, -R118 ;  /* 0x401000006076782b */ /* 0x000fe40000000876 */
[--C-:B------:R-:W-:Y:S02]  /*1370*/  DADD R106, R106, R96.reuse ;  /* 0x000000006a6a7229 */ /* 0x100fe40000000060 */
[----:B------:R-:W-:Y:S02]  /*1380*/  DADD R124, R124, R96 ;  /* 0x000000007c7c7229 */ /* 0x000fe40000000060 */
[----:B------:R-:W-:-:S02]  /*1390*/  DFMA R126, R96, -11, R126 ;  /* 0xc0260000607e782b */ /* 0x000fc4000000007e */
[----:B------:R-:W-:Y:S02]  /*13a0*/  DFMA R138, R96, -4, R138 ;  /* 0xc0100000608a782b */ /* 0x000fe4000000008a */
[----:B------:R-:W-:Y:S02]  /*13b0*/  DADD R96, R100, -R96 ;  /* 0x0000000064607229 */ /* 0x000fe40000000860 */
[----:B------:R-:W-:Y:S02]  /*13c0*/  DMUL R122, R120, 4 ;  /* 0x40100000787a7828 */ /* 0x000fe40000000000 */
[----:B------:R-:W-:Y:S02]  /*13d0*/  DADD R106, R106, -R120 ;  /* 0x000000006a6a7229 */ /* 0x000fe40000000878 */
[----:B------:R-:W-:Y:S02]  /*13e0*/  DFMA R108, R120, 2, R108 ;  /* 0x40000000786c782b */ /* 0x000fe4000000006c */
[----:B------:R-:W-:-:S02]  /*13f0*/  DADD R124, R124, R120 ;  /* 0x000000007c7c7229 */ /* 0x000fc40000000078 */
[C---:B------:R-:W-:Y:S02]  /*1400*/  DFMA R130, R120.reuse, 2, R130 ;  /* 0x400000007882782b */ /* 0x040fe40000000082 */
[C---:B------:R-:W-:Y:S02]  /*1410*/  DFMA R126, R120.reuse, -11, R126 ;  /* 0xc0260000787e782b */ /* 0x040fe4000000007e */
[----:B------:R-:W-:Y:S02]  /*1420*/  DFMA R138, R120, -4, R138 ;  /* 0xc0100000788a782b */ /* 0x000fe4000000008a */
[----:B------:R-:W-:Y:S02]  /*1430*/  DADD R96, R96, -R120 ;  /* 0x0000000060607229 */ /* 0x000fe40000000878 */
[----:B------:R-:W-:Y:S02]  /*1440*/  DADD R120, R120, -R146 ;  /* 0x0000000078787229 */ /* 0x000fe40000000892 */
[----:B------:R-:W-:-:S02]  /*1450*/  DFMA R122, R146, 4, -R122 ;  /* 0x40100000927a782b */ /* 0x000fc4000000087a */
[----:B------:R-:W-:Y:S02]  /*1460*/  DADD R106, R106, -R146 ;  /* 0x000000006a6a7229 */ /* 0x000fe40000000892 */
[----:B------:R-:W-:Y:S02]  /*1470*/  DFMA R108, R146, 2, R108 ;  /* 0x40000000926c782b */ /* 0x000fe4000000006c */
[----:B------:R-:W-:Y:S02]  /*1480*/  DADD R124, R124, R146 ;  /* 0x000000007c7c7229 */ /* 0x000fe40000000092 */
[C---:B------:R-:W-:Y:S02]  /*1490*/  DFMA R130, R146.reuse, 2, R130 ;  /* 0x400000009282782b */ /* 0x040fe40000000082 */
[C---:B------:R-:W-:Y:S02]  /*14a0*/  DFMA R126, R146.reuse, -11, R126 ;  /* 0xc0260000927e782b */ /* 0x040fe4000000007e */
[----:B------:R-:W-:-:S02]  /*14b0*/  DFMA R138, R146, -4, R138 ;  /* 0xc0100000928a782b */ /* 0x000fc4000000008a */
[----:B------:R-:W-:Y:S02]  /*14c0*/  DADD R146, R96, -R146 ;  /* 0x0000000060927229 */ /* 0x000fe40000000892 */
[--C-:B------:R-:W-:Y:S02]  /*14d0*/  DADD R102, R102, R112.reuse ;  /* 0x0000000066667229 */ /* 0x100fe40000000070 */
[--C-:B------:R-:W-:Y:S02]  /*14e0*/  DADD R104, R104, R112.reuse ;  /* 0x0000000068687229 */ /* 0x100fe40000000070 */
[--C-:B------:R-:W-:Y:S02]  /*14f0*/  DADD R116, R116, R112.reuse ;  /* 0x0000000074747229 */ /* 0x100fe40000000070 */
[--C-:B------:R-:W-:Y:S02]  /*1500*/  DADD R118, R118, R112.reuse ;  /* 0x0000000076767229 */ /* 0x100fe40000000070 */
[----:B------:R-:W-:-:S02]  /*1510*/  DADD R106, R106, R112 ;  /* 0x000000006a6a7229 */ /* 0x000fc40000000070 */
[--C-:B------:R-:W-:Y:S02]  /*1520*/  DADD R108, R108, R112.reuse ;  /* 0x000000006c6c7229 */ /* 0x100fe40000000070 */
[--C-:B------:R-:W-:Y:S02]  /*1530*/  DADD R124, R124, R112.reuse ;  /* 0x000000007c7c7229 */ /* 0x100fe40000000070 */
[----:B------:R-:W-:Y:S02]  /*1540*/  DADD R130, R130, R112 ;  /* 0x0000000082827229 */ /* 0x000fe40000000070 */
[----:B------:R-:W-:Y:S02]  /*1550*/  DFMA R126, R112, 8, R126 ;  /* 0x40200000707e782b */ /* 0x000fe4000000007e */
[--C-:B------:R-:W-:Y:S02]  /*1560*/  DADD R138, R138, R112.reuse ;  /* 0x000000008a8a7229 */ /* 0x100fe40000000070 */
[----:B------:R-:W-:-:S02]  /*1570*/  DADD R146, R146, R112 ;  /* 0x0000000092927229 */ /* 0x000fc40000000070 */
[C-C-:B------:R-:W-:Y:S02]  /*1580*/  DADD R96, R112.reuse, R142.reuse ;  /* 0x0000000070607229 */ /* 0x140fe4000000008e */
[C-C-:B------:R-:W-:Y:S02]  /*1590*/  DADD R100, R112.reuse, -R142.reuse ;  /* 0x0000000070647229 */ /* 0x140fe4000000088e */
[--C-:B------:R-:W-:Y:S02]  /*15a0*/  DADD R112, -R112, R142.reuse ;  /* 0x0000000070707229 */ /* 0x100fe4000000018e */
[--C-:B------:R-:W-:Y:S02]  /*15b0*/  DADD R102, R102, -R142.reuse ;  /* 0x0000000066667229 */ /* 0x100fe4000000088e */
[--C-:B------:R-:W-:Y:S02]  /*15c0*/  DADD R104, R104, -R142.reuse ;  /* 0x0000000068687229 */ /* 0x100fe4000000088e */
[----:B------:R-:W-:-:S02]  /*15d0*/  DADD R116, R116, -R142 ;  /* 0x0000000074747229 */ /* 0x000fc4000000088e */
[--C-:B------:R-:W-:Y:S02]  /*15e0*/  DADD R118, R118, -R142.reuse ;  /* 0x0000000076767229 */ /* 0x100fe4000000088e */
[--C-:B------:R-:W-:Y:S02]  /*15f0*/  DADD R106, R106, R142.reuse ;  /* 0x000000006a6a7229 */ /* 0x100fe4000000008e */
[--C-:B------:R-:W-:Y:S02]  /*1600*/  DADD R108, R108, R142.reuse ;  /* 0x000000006c6c7229 */ /* 0x100fe4000000008e */
[--C-:B------:R-:W-:Y:S02]  /*1610*/  DADD R124, R124, R142.reuse ;  /* 0x000000007c7c7229 */ /* 0x100fe4000000008e */
[----:B------:R-:W-:Y:S02]  /*1620*/  DADD R130, R130, R142 ;  /* 0x0000000082827229 */ /* 0x000fe4000000008e */
[----:B------:R-:W-:-:S02]  /*1630*/  DFMA R126, R142, 8, R126 ;  /* 0x402000008e7e782b */ /* 0x000fc4000000007e */
[--C-:B------:R-:W-:Y:S02]  /*1640*/  DADD R138, R138, R142.reuse ;  /* 0x000000008a8a7229 */ /* 0x100fe4000000008e */
[----:B------:R-:W-:Y:S02]  /*1650*/  DADD R142, R146, R142 ;  /* 0x00000000928e7229 */ /* 0x000fe4000000008e */
[--C-:B------:R-:W-:Y:S02]  /*1660*/  DADD R96, R96, -R98.reuse ;  /* 0x0000000060607229 */ /* 0x100fe40000000862 */
[--C-:B------:R-:W-:Y:S02]  /*1670*/  DADD R100, R100, R98.reuse ;  /* 0x0000000064647229 */ /* 0x100fe40000000062 */
[--C-:B------:R-:W-:Y:S02]  /*1680*/  DADD R112, R112, R98.reuse ;  /* 0x0000000070707229 */ /* 0x100fe40000000062 */
[----:B------:R-:W-:-:S02]  /*1690*/  DADD R102, R102, R98 ;  /* 0x0000000066667229 */ /* 0x000fc40000000062 */
[--C-:B------:R-:W-:Y:S02]  /*16a0*/  DADD R104, R104, R98.reuse ;  /* 0x0000000068687229 */ /* 0x100fe40000000062 */
[--C-:B------:R-:W-:Y:S02]  /*16b0*/  DADD R116, R116, -R98.reuse ;  /* 0x0000000074747229 */ /* 0x100fe40000000862 */
[--C-:B------:R-:W-:Y:S02]  /*16c0*/  DADD R118, R118, -R98.reuse ;  /* 0x0000000076767229 */ /* 0x100fe40000000862 */
[--C-:B------:R-:W-:Y:S02]  /*16d0*/  DADD R106, R106, R98.reuse ;  /* 0x000000006a6a7229 */ /* 0x100fe40000000062 */
[--C-:B------:R-:W-:Y:S02]  /*16e0*/  DADD R108, R108, R98.reuse ;  /* 0x000000006c6c7229 */ /* 0x100fe40000000062 */
[----:B------:R-:W-:-:S02]  /*16f0*/  DADD R124, R124, R98 ;  /* 0x000000007c7c7229 */ /* 0x000fc40000000062 */
[----:B------:R-:W-:Y:S02]  /*1700*/  DADD R130, R130, R98 ;  /* 0x0000000082827229 */ /* 0x000fe40000000062 */
[----:B------:R-:W-:Y:S02]  /*1710*/  DFMA R126, R98, 8, R126 ;  /* 0x40200000627e782b */ /* 0x000fe4000000007e */
[--C-:B------:R-:W-:Y:S02]  /*1720*/  DADD R138, R138, R98.reuse ;  /* 0x000000008a8a7229 */ /* 0x100fe40000000062 */
[----:B------:R-:W-:Y:S02]  /*1730*/  DADD R98, R142, R98 ;  /* 0x000000008e627229 */ /* 0x000fe40000000062 */
[--C-:B------:R-:W-:Y:S02]  /*1740*/  DADD R96, R96, -R140.reuse ;  /* 0x0000000060607229 */ /* 0x100fe4000000088c */
[----:B------:R-:W-:-:S02]  /*1750*/  DADD R100, R100, -R140 ;  /* 0x0000000064647229 */ /* 0x000fc4000000088c */
[--C-:B------:R-:W-:Y:S02]  /*1760*/  DADD R112, R112, -R140.reuse ;  /* 0x0000000070707229 */ /* 0x100fe4000000088c */
[--C-:B------:R-:W-:Y:S02]  /*1770*/  DADD R102, R102, -R140.reuse ;  /* 0x0000000066667229 */ /* 0x100fe4000000088c */
[--C-:B------:R-:W-:Y:S02]  /*1780*/  DADD R104, R104, -R140.reuse ;  /* 0x0000000068687229 */ /* 0x100fe4000000088c */
        /* <DEDUP_REMOVED lines=9> */
[--C-:B------:R-:W-:Y:S02]  /*1820*/  DADD R120, R120, R114.reuse ;  /* 0x0000000078787229 */ /* 0x100fe40000000072 */
[--C-:B------:R-:W-:Y:S02]  /*1830*/  DADD R122, R122, R114.reuse ;  /* 0x000000007a7a7229 */ /* 0x100fe40000000072 */
[--C-:B------:R-:W-:Y:S02]  /*1840*/  DADD R100, R100, -R114.reuse ;  /* 0x0000000064647229 */ /* 0x100fe40000000872 */
[--C-:B------:R-:W-:Y:S02]  /*1850*/  DADD R102, R102, R114.reuse ;  /* 0x0000000066667229 */ /* 0x100fe40000000072 */
[--C-:B------:R-:W-:Y:S02]  /*1860*/  DADD R104, R104, R114.reuse ;  /* 0x0000000068687229 */ /* 0x100fe40000000072 */
[----:B------:R-:W-:-:S02]  /*1870*/  DADD R106, R106, -R114 ;  /* 0x000000006a6a7229 */ /* 0x000fc40000000872 */
[--C-:B------:R-:W-:Y:S02]  /*1880*/  DADD R108, R108, -R114.reuse ;  /* 0x000000006c6c7229 */ /* 0x100fe40000000872 */
[--C-:B------:R-:W-:Y:S02]  /*1890*/  DADD R124, R124, R114.reuse ;  /* 0x000000007c7c7229 */ /* 0x100fe40000000072 */
[----:B------:R-:W-:Y:S02]  /*18a0*/  DADD R130, R130, R114 ;  /* 0x0000000082827229 */ /* 0x000fe40000000072 */
[----:B------:R-:W-:Y:S02]  /*18b0*/  DFMA R126, R114, 8, R126 ;  /* 0x40200000727e782b */ /* 0x000fe4000000007e */
[--C-:B------:R-:W-:Y:S02]  /*18c0*/  DADD R138, R138, R114.reuse ;  /* 0x000000008a8a7229 */ /* 0x100fe40000000072 */
[----:B------:R-:W-:-:S02]  /*18d0*/  DADD R140, R140, R114 ;  /* 0x000000008c8c7229 */ /* 0x000fc40000000072 */
[C-C-:B------:R-:W-:Y:S02]  /*18e0*/  DADD R98, R114.reuse, R132.reuse ;  /* 0x0000000072627229 */ /* 0x140fe40000000084 */
[--C-:B------:R-:W-:Y:S02]  /*18f0*/  DADD R114, R114, -R132.reuse ;  /* 0x0000000072727229 */ /* 0x100fe40000000884 */
[--C-:B------:R-:W-:Y:S02]  /*1900*/  DADD R120, R120, -R132.reuse ;  /* 0x0000000078787229 */ /* 0x100fe40000000884 */
[--C-:B------:R-:W-:Y:S02]  /*1910*/  DADD R122, R122, -R132.reuse ;  /* 0x000000007a7a7229 */ /* 0x100fe40000000884 */
[--C-:B------:R-:W-:Y:S02]  /*1920*/  DADD R100, R100, R132.reuse ;  /* 0x0000000064647229 */ /* 0x100fe40000000084 */
[----:B------:R-:W-:-:S02]  /*1930*/  DADD R102, R102, -R132 ;  /* 0x0000000066667229 */ /* 0x000fc40000000884 */
[--C-:B------:R-:W-:Y:S02]  /*1940*/  DADD R104, R104, -R132.reuse ;  /* 0x0000000068687229 */ /* 0x100fe40000000884 */
[--C-:B------:R-:W-:Y:S02]  /*1950*/  DADD R106, R106, -R132.reuse ;  /* 0x000000006a6a7229 */ /* 0x100fe40000000884 */
[--C-:B------:R-:W-:Y:S02]  /*1960*/  DADD R108, R108, -R132.reuse ;  /* 0x000000006c6c7229 */ /* 0x100fe40000000884 */
[--C-:B------:R-:W-:Y:S02]  /*1970*/  DADD R124, R124, R132.reuse ;  /* 0x000000007c7c7229 */ /* 0x100fe40000000084 */
[----:B------:R-:W-:Y:S02]  /*1980*/  DADD R130, R130, R132 ;  /* 0x0000000082827229 */ /* 0x000fe40000000084 */
[----:B------:R-:W-:-:S02]  /*1990*/  DFMA R126, R132, 8, R126 ;  /* 0x40200000847e782b */ /* 0x000fc4000000007e */
[--C-:B------:R-:W-:Y:S02]  /*19a0*/  DADD R138, R138, R132.reuse ;  /* 0x000000008a8a7229 */ /* 0x100fe40000000084 */
[----:B------:R-:W-:Y:S02]  /*19b0*/  DADD R132, R140, R132 ;  /* 0x000000008c847229 */ /* 0x000fe40000000084 */
[--C-:B------:R-:W-:Y:S02]  /*19c0*/  DADD R98, R98, -R6.reuse ;  /* 0x0000000062627229 */ /* 0x100fe40000000806 */
[--C-:B------:R-:W-:Y:S02]  /*19d0*/  DADD R114, R114, -R6.reuse ;  /* 0x0000000072727229 */ /* 0x100fe40000000806 */
[--C-:B------:R-:W-:Y:S02]  /*19e0*/  DADD R120, R120, -R6.reuse ;  /* 0x0000000078787229 */ /* 0x100fe40000000806 */
[----:B------:R-:W-:-:S02]  /*19f0*/  DADD R122, R122, -R6 ;  /* 0x000000007a7a7229 */ /* 0x000fc40000000806 */
[--C-:B------:R-:W-:Y:S02]  /*1a00*/  DADD R100, R100, -R6.reuse ;  /* 0x0000000064647229 */ /* 0x100fe40000000806 */
[--C-:B------:R-:W-:Y:S02]  /*1a10*/  DADD R102, R102, R6.reuse ;  /* 0x0000000066667229 */ /* 0x100fe40000000006 */
[--C-:B------:R-:W-:Y:S02]  /*1a20*/  DADD R104, R104, R6.reuse ;  /* 0x0000000068687229 */ /* 0x100fe40000000006 */
[--C-:B------:R-:W-:Y:S02]  /*1a30*/  DADD R106, R106, -R6.reuse ;  /* 0x000000006a6a7229 */ /* 0x100fe40000000806 */
[--C-:B------:R-:W-:Y:S02]  /*1a40*/  DADD R108, R108, -R6.reuse ;  /* 0x000000006c6c7229 */ /* 0x100fe40000000806 */
[----:B------:R-:W-:-:S02]  /*1a50*/  DADD R124, R124, R6 ;  /* 0x000000007c7c7229 */ /* 0x000fc40000000006 */
[----:B------:R-:W-:Y:S02]  /*1a60*/  DADD R130, R130, R6 ;  /* 0x0000000082827229 */ /* 0x000fe40000000006 */
[----:B------:R-:W-:Y:S02]  /*1a70*/  DFMA R126, R6, 8, R126 ;  /* 0x40200000067e782b */ /* 0x000fe4000000007e */
[--C-:B------:R-:W-:Y:S02]  /*1a80*/  DADD R138, R138, R6.reuse ;  /* 0x000000008a8a7229 */ /* 0x100fe40000000006 */
[----:B------:R-:W-:Y:S02]  /*1a90*/  DADD R6, R132, R6 ;  /* 0x0000000084067229 */ /* 0x000fe40000000006 */
[----:B------:R-:W-:Y:S02]  /*1aa0*/  DADD R132, R110, R110 ;  /* 0x000000006e847229 */ /* 0x000fe4000000006e */
[----:B------:R-:W-:-:S02]  /*1ab0*/  DADD R130, R130, R136 ;  /* 0x0000000082827229 */ /* 0x000fc40000000088 */
[--C-:B------:R-:W-:Y:S02]  /*1ac0*/  DADD R98, R98, -R136.reuse ;  /* 0x0000000062627229 */ /* 0x100fe40000000888 */
[--C-:B------:R-:W-:Y:S02]  /*1ad0*/  DADD R6, R6, R136.reuse ;  /* 0x0000000006067229 */ /* 0x100fe40000000088 */
[--C-:B------:R-:W-:Y:S02]  /*1ae0*/  DADD R114, R114, R136.reuse ;  /* 0x0000000072727229 */ /* 0x100fe40000000088 */
[--C-:B------:R-:W-:Y:S02]  /*1af0*/  DADD R120, R120, R136.reuse ;  /* 0x0000000078787229 */ /* 0x100fe40000000088 */
[--C-:B------:R-:W-:Y:S02]  /*1b00*/  DADD R122, R122, R136.reuse ;  /* 0x000000007a7a7229 */ /* 0x100fe40000000088 */
[----:B------:R-:W-:-:S02]  /*1b10*/  DADD R100, R100, R136 ;  /* 0x0000000064647229 */ /* 0x000fc40000000088 */
[--C-:B------:R-:W-:Y:S02]  /*1b20*/  DADD R102, R102, -R136.reuse ;  /* 0x0000000066667229 */ /* 0x100fe40000000888 */
[--C-:B------:R-:W-:Y:S02]  /*1b30*/  DADD R104, R104, -R136.reuse ;  /* 0x0000000068687229 */ /* 0x100fe40000000888 */
[--C-:B------:R-:W-:Y:S02]  /*1b40*/  DADD R106, R106, -R136.reuse ;  /* 0x000000006a6a7229 */ /* 0x100fe40000000888 */
[--C-:B------:R-:W-:Y:S02]  /*1b50*/  DADD R108, R108, -R136.reuse ;  /* 0x000000006c6c7229 */ /* 0x100fe40000000888 */
[----:B------:R-:W-:Y:S02]  /*1b60*/  DADD R124, R124, R136 ;  /* 0x000000007c7c7229 */ /* 0x000fe40000000088 */
[----:B------:R-:W-:-:S02]  /*1b70*/  DFMA R126, R136, 8, R126 ;  /* 0x40200000887e782b */ /* 0x000fc4000000007e */
[----:B------:R-:W-:Y:S02]  /*1b80*/  DADD R136, R138, R136 ;  /* 0x000000008a887229 */ /* 0x000fe40000000088 */
[--C-:B------:R-:W-:Y:S02]  /*1b90*/  DADD R130, R130, -R132.reuse ;  /* 0x0000000082827229 */ /* 0x100fe40000000884 */
[----:B------:R-:W-:Y:S02]  /*1ba0*/  DADD R132, R6, -R132 ;  /* 0x0000000006847229 */ /* 0x000fe40000000884 */
[----:B------:R-:W-:Y:S02]  /*1bb0*/  DADD R6, R134, R134 ;  /* 0x0000000086067229 */ /* 0x000fe40000000086 */
[--C-:B------:R-:W-:Y:S02]  /*1bc0*/  DADD R112, R112, R110.reuse ;  /* 0x0000000070707229 */ /* 0x100fe4000000006e */
[----:B------:R-:W-:-:S02]  /*1bd0*/  DADD R114, R114, -R110 ;  /* 0x0000000072727229 */ /* 0x000fc4000000086e */
[--C-:B------:R-:W-:Y:S02]  /*1be0*/  DADD R116, R116, R110.reuse ;  /* 0x0000000074747229 */ /* 0x100fe4000000006e */
[--C-:B------:R-:W-:Y:S02]  /*1bf0*/  DADD R118, R118, R110.reuse ;  /* 0x0000000076767229 */ /* 0x100fe4000000006e */
[--C-:B------:R-:W-:Y:S02]  /*1c00*/  DADD R120, R120, R110.reuse ;  /* 0x0000000078787229 */ /* 0x100fe4000000006e */
[--C-:B------:R-:W-:Y:S02]  /*1c10*/  DADD R122, R122, R110.reuse ;  /* 0x000000007a7a7229 */ /* 0x100fe4000000006e */
[----:B------:R-:W-:Y:S02]  /*1c20*/  DADD R124, R124, R110 ;  /* 0x000000007c7c7229 */ /* 0x000fe4000000006e */
[----:B------:R-:W-:-:S02]  /*1c30*/  DFMA R126, R110, 8, R126 ;  /* 0x402000006e7e782b */ /* 0x000fc4000000007e */
[----:B------:R-:W-:Y:S01]  /*1c40*/  DADD R136, R136, R110 ;  /* 0x0000000088887229 */ /* 0x000fe2000000006e */
[----:B------:R-:W-:Y:S01]  /*1c50*/  FFMA R0, RZ, R45, R145 ;  /* 0x0000002dff007223 */ /* 0x000fe20000000091 */
[--C-:B------:R-:W-:Y:S02]  /*1c60*/  DADD R130, R130, -R6.reuse ;  /* 0x0000000082827229 */ /* 0x100fe40000000806 */
[----:B------:R-:W-:Y:S02]  /*1c70*/  DADD R132, R132, -R6 ;  /* 0x0000000084847229 */ /* 0x000fe40000000806 */
[--C-:B------:R-:W-:Y:S02]  /*1c80*/  DADD R110, R110, R134.reuse ;  /* 0x000000006e6e7229 */ /* 0x100fe40000000086 */
[--C-:B------:R-:W-:Y:S02]  /*1c90*/  DADD R112, R112, -R134.reuse ;  /* 0x0000000070707229 */ /* 0x100fe40000000886 */
        /* <DEDUP_REMOVED lines=8> */
[----:B------:R-:W-:Y:S01]  /*1d20*/  DADD R134, R136, R134 ;  /* 0x0000000088867229 */ /* 0x000fe20000000086 */
[----:B------:R-:W-:Y:S02]  /*1d30*/  FSETP.GT.AND P0, PT, |R0|, 1.469367938527859385e-39, PT ;  /* 0x001000000000780b */ /* 0x000fe40003f04200 */
[----:B------:R-:W-:Y:S01]  /*1d40*/  FSETP.GEU.AND P1, PT, |R149|, 6.5827683646048100446e-37, PT ;  /* 0x036000009500780b */ /* 0x000fe20003f2e200 */
[--C-:B------:R-:W-:Y:S02]  /*1d50*/  DADD R110, R110, -R8.reuse ;  /* 0x000000006e6e7229 */ /* 0x100fe40000000808 */
[--C-:B------:R-:W-:Y:S02]  /*1d60*/  DADD R112, R112, R8.reuse ;  /* 0x0000000070707229 */ /* 0x100fe40000000008 */
[----:B------:R-:W-:-:S02]  /*1d70*/  DADD R114, R114, R8 ;  /* 0x0000000072727229 */ /* 0x000fc40000000008 */
[--C-:B------:R-:W-:Y:S02]  /*1d80*/  DADD R116, R116, R8.reuse ;  /* 0x0000000074747229 */ /* 0x100fe40000000008 */
[--C-:B------:R-:W-:Y:S02]  /*1d90*/  DADD R118, R118, R8.reuse ;  /* 0x0000000076767229 */ /* 0x100fe40000000008 */
[--C-:B------:R-:W-:Y:S02]  /*1da0*/  DADD R120, R120, -R8.reuse ;  /* 0x0000000078787229 */ /* 0x100fe40000000808 */
[--C-:B------:R-:W-:Y:S02]  /*1db0*/  DADD R122, R122, -R8.reuse ;  /* 0x000000007a7a7229 */ /* 0x100fe40000000808 */
[----:B------:R-:W-:Y:S02]  /*1dc0*/  DADD R124, R124, R8 ;  /* 0x000000007c7c7229 */ /* 0x000fe40000000008 */
[----:B------:R-:W-:-:S02]  /*1dd0*/  DFMA R126, R8, 8, R126 ;  /* 0x40200000087e782b */ /* 0x000fc4000000007e */
[--C-:B------:R-:W-:Y:S02]  /*1de0*/  DADD R130, R130, -R6.reuse ;  /* 0x0000000082827229 */ /* 0x100fe40000000806 */
[----:B------:R-:W-:Y:S02]  /*1df0*/  DADD R132, R132, -R6 ;  /* 0x0000000084847229 */ /* 0x000fe40000000806 */
[----:B------:R-:W-:Y:S02]  /*1e00*/  DADD R8, R134, R8 ;  /* 0x0000000086087229 */ /* 0x000fe40000000008 */
[--C-:B------:R-:W-:Y:S01]  /*1e10*/  DADD R6, R128, R128.reuse ;  /* 0x0000000080067229 */ /* 0x100fe20000000080 */
[----:B------:R-:W-:Y:S01]  /*1e20*/  BSSY.RECONVERGENT B2, `(.L_x_79) ;  /* 0x0000013000027945 */ /* 0x000fe20003800200 */
        /* <DEDUP_REMOVED lines=8> */
[----:B------:R-:W-:Y:S02]  /*1eb0*/  DFMA R126, R128, 8, R126 ;  /* 0x40200000807e782b */ /* 0x000fe4000000007e */
[----:B------:R-:W-:Y:S02]  /*1ec0*/  DADD R128, R8, R128 ;  /* 0x0000000008807229 */ /* 0x000fe40000000080 */
[--C-:B------:R-:W-:Y:S02]  /*1ed0*/  DADD R130, R130, -R6.reuse ;  /* 0x0000000082827229 */ /* 0x100fe40000000806 */
[----:B------:R-:W-:Y:S01]  /*1ee0*/  DADD R132, R132, -R6 ;  /* 0x0000000084847229 */ /* 0x000fe20000000806 */
[----:B------:R-:W-:Y:S10]  /*1ef0*/  @P0 BRA P1, `(.L_x_80) ;  /* 0x0000000000140947 */ /* 0x000ff40000800000 */
[----:B------:R-:W-:Y:S01]  /*1f00*/  IMAD.MOV.U32 R0, RZ, RZ, R148 ;  /* 0x000000ffff007224 */ /* 0x000fe200078e0094 */
[----:B------:R-:W-:Y:S01]  /*1f10*/  MOV R147, R45 ;  /* 0x0000002d00937202 */ /* 0x000fe20000000f00 */
[----:B------:R-:W-:Y:S01]  /*1f20*/  IMAD.MOV.U32 R146, RZ, RZ, R44 ;  /* 0x000000ffff927224 */ /* 0x000fe200078e002c */
[----:B------:R-:W-:-:S07]  /*1f30*/  MOV R148, 0x1f50 ;  /* 0x00001f5000947802 */ /* 0x000fce0000000f00 */
[----:B-----5:R-:W-:Y:S05]  /*1f40*/  CALL.REL.NOINC `($__internal_2_$__cuda_sm20_div_rn_f64_full) ;  /* 0x0000003c00947944 */ /* 0x020fea0003c00000 */
.L_x_80:
[----:B------:R-:W-:Y:S05]  /*1f50*/  BSYNC.RECONVERGENT B2 ;  /* 0x0000000000027941 */ /* 0x000fea0003800200 */
.L_x_79:
[----:B------:R-:W0:Y:S01]  /*1f60*/  MUFU.RSQ64H R7, R45 ;  /* 0x0000002d00077308 */ /* 0x000e220000001c00 */
[----:B------:R-:W-:Y:S01]  /*1f70*/  VIADD R6, R45, 0xfcb00000 ;  /* 0xfcb000002d067836 */ /* 0x000fe20000000000 */
[----:B------:R-:W-:Y:S01]  /*1f80*/  MOV R135, 0x3fd80000 ;  /* 0x3fd8000000877802 */ /* 0x000fe20000000f00 */
[----:B------:R-:W-:Y:S01]  /*1f90*/  IMAD.MOV.U32 R134, RZ, RZ, 0x0 ;  /* 0x00000000ff867424 */ /* 0x000fe200078e00ff */
[----:B------:R-:W-:Y:S01]  /*1fa0*/  DADD R144, R144, 1 ;  /* 0x3ff0000090907429 */ /* 0x000fe20000000000 */
[----:B------:R-:W-:Y:S01]  /*1fb0*/  BSSY.RECONVERGENT B1, `(.L_x_81) ;  /* 0x000001b000017945 */ /* 0x000fe20003800200 */
[----:B------:R-:W-:Y:S01]  /*1fc0*/  ISETP.GE.U32.AND P0, PT, R6, 0x7ca00000, PT ;  /* 0x7ca000000600780c */ /* 0x000fe20003f06070 */
[----:B------:R-:W-:Y:S02]  /*1fd0*/  DSETP.NEU.AND P1, PT, R36, 1, PT ;  /* 0x3ff000002400742a */ /* 0x000fe40003f2d000 */
[----:B------:R-:W-:-:S03]  /*1fe0*/  DMUL R4, RZ, R4 ;  /* 0x00000004ff047228 */ /* 0x000fc60000000000 */
[----:B------:R-:W-:Y:S02]  /*1ff0*/  DMUL R144, R144, 0.5 ;  /* 0x3fe0000090907828 */ /* 0x000fe40000000000 */
[----:B0-----:R-:W-:-:S08]  /*2000*/  DMUL R8, R6, R6 ;  /* 0x0000000606087228 */ /* 0x001fd00000000000 */
[----:B------:R-:W-:Y:S02]  /*2010*/  FSEL R138, R144, RZ, P1 ;  /* 0x000000ff908a7208 */ /* 0x000fe40000800000 */
[----:B------:R-:W-:Y:S01]  /*2020*/  FSEL R139, R145, 1.75, P1 ;  /* 0x3fe00000918b7808 */ /* 0x000fe20000800000 */
[----:B------:R-:W-:-:S08]  /*2030*/  DFMA R8, R44, -R8, 1 ;  /* 0x3ff000002c08742b */ /* 0x000fd00000000808 */
[----:B------:R-:W-:Y:S02]  /*2040*/  DFMA R134, R8, R134, 0.5 ;  /* 0x3fe000000886742b */ /* 0x000fe40000000086 */
[----:B------:R-:W-:-:S08]  /*2050*/  DMUL R8, R6, R8 ;  /* 0x0000000806087228 */ /* 0x000fd00000000000 */
[----:B------:R-:W-:-:S08]  /*2060*/  DFMA R136, R134, R8, R6 ;  /* 0x000000088688722b */ /* 0x000fd00000000006 */
[----:B------:R-:W-:Y:S02]  /*2070*/  DMUL R142, R44, R136 ;  /* 0x000000882c8e7228 */ /* 0x000fe40000000000 */
[----:B------:R-:W-:Y:S02]  /*2080*/  VIADD R9, R137, 0xfff00000 ;  /* 0xfff0000089097836 */ /* 0x000fe40000000000 */
[----:B------:R-:W-:-:S04]  /*2090*/  IMAD.MOV.U32 R8, RZ, RZ, R136 ;  /* 0x000000ffff087224 */ /* 0x000fc800078e0088 */
[----:B------:R-:W-:-:S08]  /*20a0*/  DFMA R150, R142, -R142, R44 ;  /* 0x8000008e8e96722b */ /* 0x000fd0000000002c */
[----:B------:R-:W-:Y:S01]  /*20b0*/  DFMA R134, R150, R8, R142 ;  /* 0x000000089686722b */ /* 0x000fe2000000008e */
[----:B------:R-:W-:Y:S10]  /*20c0*/  @!P0 BRA `(.L_x_82) ;  /* 0x0000000000248947 */ /* 0x000ff40003800000 */
[----:B------:R-:W-:Y:S01]  /*20d0*/  MOV R12, R136 ;  /* 0x00000088000c7202 */ /* 0x000fe20000000f00 */
[----:B------:R-:W-:Y:S01]  /*20e0*/  IMAD.MOV.U32 R144, RZ, RZ, R6 ;  /* 0x000000ffff907224 */ /* 0x000fe200078e0006 */
[----:B------:R-:W-:Y:S01]  /*20f0*/  MOV R148, R44 ;  /* 0x0000002c00947202 */ /* 0x000fe20000000f00 */
[----:B------:R-:W-:Y:S01]  /*2100*/  IMAD.MOV.U32 R145, RZ, RZ, R9 ;  /* 0x000000ffff917224 */ /* 0x000fe200078e0009 */
[----:B------:R-:W-:Y:S01]  /*2110*/  MOV R0, 0x2140 ;  /* 0x0000214000007802 */ /* 0x000fe20000000f00 */
[----:B------:R-:W-:-:S07]  /*2120*/  IMAD.MOV.U32 R149, RZ, RZ, R45 ;  /* 0x000000ffff957224 */ /* 0x000fce00078e002d */
[----:B-----5:R-:W-:Y:S05]  /*2130*/  CALL.REL.NOINC `($__internal_3_$__cuda_sm20_dsqrt_rn_f64_mediumpath_v1) ;  /* 0x0000004000a47944 */ /* 0x020fea0003c00000 */
[----:B------:R-:W-:Y:S01]  /*2140*/  IMAD.MOV.U32 R134, RZ, RZ, R152 ;  /* 0x000000ffff867224 */ /* 0x000fe200078e0098 */
[----:B------:R-:W-:-:S07]  /*2150*/  MOV R135, R153 ;  /* 0x0000009900877202 */ /* 0x000fce0000000f00 */
.L_x_82:
[----:B------:R-:W-:Y:S05]  /*2160*/  BSYNC.RECONVERGENT B1 ;  /* 0x0000000000017941 */ /* 0x000fea0003800200 */
.L_x_81:
[----:B------:R-:W0:Y:S01]  /*2170*/  MUFU.RCP64H R7, R135 ;  /* 0x0000008700077308 */ /* 0x000e220000001800 */
[----:B------:R-:W-:Y:S01]  /*2180*/  IMAD.MOV.U32 R6, RZ, RZ, 0x1 ;  /* 0x00000001ff067424 */ /* 0x000fe200078e00ff */
[----:B------:R-:W-:Y:S01]  /*2190*/  FSETP.GEU.AND P2, PT, |R5|, 6.5827683646048100446e-37, PT ;  /* 0x036000000500780b */ /* 0x000fe20003f4e200 */
[----:B------:R-:W-:Y:S04]  /*21a0*/  BSSY.RECONVERGENT B2, `(.L_x_83) ;  /* 0x0000012000027945 */ /* 0x000fe80003800200 */
[----:B0-----:R-:W-:-:S08]  /*21b0*/  DFMA R8, R6, -R134, 1 ;  /* 0x3ff000000608742b */ /* 0x001fd00000000886 */
[----:B------:R-:W-:-:S08]  /*21c0*/  DFMA R8, R8, R8, R8 ;  /* 0x000000080808722b */ /* 0x000fd00000000008 */
[----:B------:R-:W-:-:S08]  /*21d0*/  DFMA R8, R6, R8, R6 ;  /* 0x000000080608722b */ /* 0x000fd00000000006 */
[----:B------:R-:W-:-:S08]  /*21e0*/  DFMA R6, R8, -R134, 1 ;  /* 0x3ff000000806742b */ /* 0x000fd00000000886 */
[----:B------:R-:W-:-:S08]  /*21f0*/  DFMA R6, R8, R6, R8 ;  /* 0x000000060806722b */ /* 0x000fd00000000008 */
[----:B------:R-:W-:-:S08]  /*2200*/  DMUL R144, R4, R6 ;  /* 0x0000000604907228 */ /* 0x000fd00000000000 */
[----:B------:R-:W-:-:S08]  /*2210*/  DFMA R8, R144, -R134, R4 ;  /* 0x800000869008722b */ /* 0x000fd00000000004 */
[----:B------:R-:W-:-:S10]  /*2220*/  DFMA R144, R6, R8, R144 ;  /* 0x000000080690722b */ /* 0x000fd40000000090 */
[----:B------:R-:W-:-:S05]  /*2230*/  FFMA R0, RZ, R135, R145 ;  /* 0x00000087ff007223 */ /* 0x000fca0000000091 */
[----:B------:R-:W-:-:S13]  /*2240*/  FSETP.GT.AND P0, PT, |R0|, 1.469367938527859385e-39, PT ;  /* 0x001000000000780b */ /* 0x000fda0003f04200 */
[----:B------:R-:W-:Y:S05]  /*2250*/  @P0 BRA P2, `(.L_x_84) ;  /* 0x0000000000180947 */ /* 0x000fea0001000000 */
[----:B------:R-:W-:Y:S01]  /*2260*/  IMAD.MOV.U32 R0, RZ, RZ, R4 ;  /* 0x000000ffff007224 */ /* 0x000fe200078e0004 */
[----:B------:R-:W-:Y:S01]  /*2270*/  MOV R149, R5 ;  /* 0x0000000500957202 */ /* 0x000fe20000000f00 */
[----:B------:R-:W-:Y:S01]  /*2280*/  IMAD.MOV.U32 R146, RZ, RZ, R134 ;  /* 0x000000ffff927224 */ /* 0x000fe200078e0086 */
[----:B------:R-:W-:Y:S01]  /*2290*/  MOV R148, 0x22c0 ;  /* 0x000022c000947802 */ /* 0x000fe20000000f00 */
[----:B------:R-:W-:-:S07]  /*22a0*/  IMAD.MOV.U32 R147, RZ, RZ, R135 ;  /* 0x000000ffff937224 */ /* 0x000fce00078e0087 */
[----:B-----5:R-:W-:Y:S05]  /*22b0*/  CALL.REL.NOINC `($__internal_2_$__cuda_sm20_div_rn_f64_full) ;  /* 0x0000003800b87944 */ /* 0x020fea0003c00000 */
.L_x_84:
[----:B------:R-:W-:Y:S05]  /*22c0*/  BSYNC.RECONVERGENT B2 ;  /* 0x0000000000027941 */ /* 0x000fea0003800200 */
.L_x_83:
[----:B------:R-:W0:Y:S01]  /*22d0*/  MUFU.RCP64H R5, R53 ;  /* 0x0000003500057308 */ /* 0x000e220000001800 */
[----:B------:R-:W-:Y:S01]  /*22e0*/  MOV R4, 0x1 ;  /* 0x0000000100047802 */ /* 0x000fe20000000f00 */
[----:B------:R-:W-:Y:S01]  /*22f0*/  BSSY.RECONVERGENT B2, `(.L_x_85) ;  /* 0x0000017000027945 */ /* 0x000fe20003800200 */
[----:B------:R-:W-:-:S04]  /*2300*/  FSETP.GEU.AND P2, PT, |R103|, 6.5827683646048100446e-37, PT ;  /* 0x036000006700780b */ /* 0x000fc80003f4e200 */
        /* <DEDUP_REMOVED lines=8> */
[----:B------:R-:W-:Y:S02]  /*2390*/  FSEL R4, R144, RZ, P1 ;  /* 0x000000ff90047208 */ /* 0x000fe40000800000 */
[----:B------:R-:W-:-:S07]  /*23a0*/  FSEL R5, R145, RZ, P1 ;  /* 0x000000ff91057208 */ /* 0x000fce0000800000 */
        /* <DEDUP_REMOVED lines=9> */
[----:B------:R-:W-:Y:S01]  /*2440*/  IMAD.MOV.U32 R6, RZ, RZ, R144 ;  /* 0x000000ffff067224 */ /* 0x000fe200078e0090 */
[----:B------:R-:W-:-:S07]  /*2450*/  MOV R7, R145 ;  /* 0x0000009100077202 */ /* 0x000fce0000000f00 */
.L_x_86:
[----:B------:R-:W-:Y:S05]  /*2460*/  BSYNC.RECONVERGENT B2 ;  /* 0x0000000000027941 */ /* 0x000fea0003800200 */
.L_x_85:
[----:B------:R-:W0:Y:S01]  /*2470*/  MUFU.RCP64H R9, R53 ;  /* 0x0000003500097308 */ /* 0x000e220000001800 */
[----:B------:R-:W-:Y:S01]  /*2480*/  IMAD.MOV.U32 R8, RZ, RZ, 0x1 ;  /* 0x00000001ff087424 */ /* 0x000fe200078e00ff */
[----:B------:R-:W-:Y:S01]  /*2490*/  FSETP.GEU.AND P2, PT, |R117|, 6.5827683646048100446e-37, PT ;  /* 0x036000007500780b */ /* 0x000fe20003f4e200 */
[----:B------:R-:W-:Y:S04]  /*24a0*/  BSSY.RECONVERGENT B2, `(.L_x_87) ;  /* 0x0000015000027945 */ /* 0x000fe80003800200 */
[----:B0-----:R-:W-:-:S08]  /*24b0*/  DFMA R136, -R52, R8, 1 ;  /* 0x3ff000003488742b */ /* 0x001fd00000000108 */
[----:B------:R-:W-:-:S08]  /*24c0*/  DFMA R136, R136, R136, R136 ;  /* 0x000000888888722b */ /* 0x000fd00000000088 */
[----:B------:R-:W-:-:S08]  /*24d0*/  DFMA R136, R8, R136, R8 ;  /* 0x000000880888722b */ /* 0x000fd00000000008 */
[----:B------:R-:W-:-:S08]  /*24e0*/  DFMA R8, -R52, R136, 1 ;  /* 0x3ff000003408742b */ /* 0x000fd00000000188 */
[----:B------:R-:W-:-:S08]  /*24f0*/  DFMA R136, R136, R8, R136 ;  /* 0x000000088888722b */ /* 0x000fd00000000088 */
[----:B------:R-:W-:-:S08]  /*2500*/  DMUL R144, R116, R136 ;  /* 0x0000008874907228 */ /* 0x000fd00000000000 */
[----:B------:R-:W-:-:S08]  /*2510*/  DFMA R8, -R52, R144, R116 ;  /* 0x000000903408722b */ /* 0x000fd00000000174 */
[----:B------:R-:W-:Y:S02]  /*2520*/  DFMA R144, R136, R8, R144 ;  /* 0x000000088890722b */ /* 0x000fe40000000090 */
[----:B------:R-:W-:-:S08]  /*2530*/  DFMA R8, R36, UR26, R46 ;  /* 0x0000001a24087c2b */ /* 0x000fd0000800002e */
[----:B------:R-:W-:Y:S01]  /*2540*/  FFMA R0, RZ, R53, R145 ;  /* 0x00000035ff007223 */ /* 0x000fe20000000091 */
[----:B-----5:R-:W-:-:S04]  /*2550*/  DFMA R8, R56, R38, R8 ;  /* 0x000000263808722b */ /* 0x020fc80000000008 */
[----:B------:R-:W-:-:S04]  /*2560*/  FSETP.GT.AND P0, PT, |R0|, 1.469367938527859385e-39, PT ;  /* 0x001000000000780b */ /* 0x000fc80003f04200 */
[----:B------:R-:W-:-:S09]  /*2570*/  DFMA R6, R8, 0.5, R6 ;  /* 0x3fe000000806782b */ /* 0x000fd20000000006 */
[----:B------:R-:W-:Y:S05]  /*2580*/  @P0 BRA P2, `(.L_x_88) ;  /* 0x0000000000180947 */ /* 0x000fea0001000000 */
[----:B------:R-:W-:Y:S01]  /*2590*/  IMAD.MOV.U32 R0, RZ, RZ, R116 ;  /* 0x000000ffff007224 */ /* 0x000fe200078e0074 */
[----:B------:R-:W-:Y:S01]  /*25a0*/  MOV R149, R117 ;  /* 0x0000007500957202 */ /* 0x000fe20000000f00 */
[----:B------:R-:W-:Y:S01]  /*25b0*/  IMAD.MOV.U32 R146, RZ, RZ, R52 ;  /* 0x000000ffff927224 */ /* 0x000fe200078e0034 */
[----:B------:R-:W-:Y:S01]  /*25c0*/  MOV R148, 0x25f0 ;  /* 0x000025f000947802 */ /* 0x000fe20000000f00 */
[----:B------:R-:W-:-:S07]  /*25d0*/  IMAD.MOV.U32 R147, RZ, RZ, R53 ;  /* 0x000000ffff937224 */ /* 0x000fce00078e0035 */
[----:B------:R-:W-:Y:S05]  /*25e0*/  CALL.REL.NOINC `($__internal_2_$__cuda_sm20_div_rn_f64_full) ;  /* 0x0000003400ec7944 */ /* 0x000fea0003c00000 */
.L_x_88:
[----:B------:R-:W-:Y:S05]  /*25f0*/  BSYNC.RECONVERGENT B2 ;  /* 0x0000000000027941 */ /* 0x000fea0003800200 */
.L_x_87:
        /* <DEDUP_REMOVED lines=14> */
[----:B------:R-:W-:-:S04]  /*26e0*/  DFMA R8, R56, R40, R8 ;  /* 0x000000283808722b */ /* 0x000fc80000000008 */
        /* <DEDUP_REMOVED lines=9> */
[----:B------:R-:W-:Y:S01]  /*2780*/  IMAD.MOV.U32 R136, RZ, RZ, R144 ;  /* 0x000000ffff887224 */ /* 0x000fe200078e0090 */
[----:B------:R-:W-:-:S07]  /*2790*/  MOV R137, R145 ;  /* 0x0000009100897202 */ /* 0x000fce0000000f00 */
.L_x_90:
[----:B------:R-:W-:Y:S05]  /*27a0*/  BSYNC.RECONVERGENT B2 ;  /* 0x0000000000027941 */ /* 0x000fea0003800200 */
.L_x_89:
[----:B------:R-:W-:Y:S01]  /*27b0*/  DFMA R140, R36, UR18, R50 ;  /* 0x00000012248c7c2b */ /* 0x000fe20008000032 */
[----:B------:R-:W-:Y:S01]  /*27c0*/  IMAD.MOV.U32 R146, RZ, RZ, 0x0 ;  /* 0x00000000ff927424 */ /* 0x000fe200078e00ff */
[----:B------:R-:W-:Y:S01]  /*27d0*/  DMUL R142, R8, R8 ;  /* 0x00000008088e7228 */ /* 0x000fe20000000000 */
[----:B------:R-:W-:Y:S01]  /*27e0*/  MOV R147, 0x3fd80000 ;  /* 0x3fd8000000937802 */ /* 0x000fe20000000f00 */
[----:B------:R-:W-:Y:S04]  /*27f0*/  BSSY.RECONVERGENT B1, `(.L_x_91) ;  /* 0x0000017000017945 */ /* 0x000fe80003800200 */
[----:B------:R-:W-:Y:S02]  /*2800*/  DFMA R140, R56, R42, R140 ;  /* 0x0000002a388c722b */ /* 0x000fe4000000008c */
[----:B------:R-:W-:-:S06]  /*2810*/  DFMA R142, R6, R6, R142 ;  /* 0x00000006068e722b */ /* 0x000fcc000000008e */
[----:B------:R-:W-:-:S08]  /*2820*/  DFMA R136, R140, 0.5, R136 ;  /* 0x3fe000008c88782b */ /* 0x000fd00000000088 */
[----:B------:R-:W-:-:S06]  /*2830*/  DFMA R148, R136, R136, R142 ;  /* 0x000000888894722b */ /* 0x000fcc000000008e */
[----:B------:R-:W0:Y:S04]  /*2840*/  MUFU.RSQ64H R145, R149 ;  /* 0x0000009500917308 */ /* 0x000e280000001c00 */
[----:B------:R-:W-:-:S05]  /*2850*/  VIADD R144, R149, 0xfcb00000 ;  /* 0xfcb0000095907836 */ /* 0x000fca0000000000 */
[----:B------:R-:W-:Y:S01]  /*2860*/  ISETP.GE.U32.AND P0, PT, R144, 0x7ca00000, PT ;  /* 0x7ca000009000780c */ /* 0x000fe20003f06070 */
[----:B0-----:R-:W-:-:S08]  /*2870*/  DMUL R140, R144, R144 ;  /* 0x00000090908c7228 */ /* 0x001fd00000000000 */
        /* <DEDUP_REMOVED lines=12> */
[----:B------:R-:W-:-:S07]  /*2940*/  MOV R0, 0x2960 ;  /* 0x0000296000007802 */ /* 0x000fce0000000f00 */
[----:B------:R-:W-:Y:S05]  /*2950*/  CALL.REL.NOINC `($__internal_3_$__cuda_sm20_dsqrt_rn_f64_mediumpath_v1) ;  /* 0x00000038009c7944 */ /* 0x000fea0003c00000 */
.L_x_92:
[----:B------:R-:W-:Y:S05]  /*2960*/  BSYNC.RECONVERGENT B1 ;  /* 0x0000000000017941 */ /* 0x000fea0003800200 */
.L_x_91:
[----:B------:R-:W-:Y:S01]  /*2970*/  DMUL R4, R152, R4 ;  /* 0x0000000498047228 */ /* 0x000fe20000000000 */
[----:B------:R-:W-:Y:S01]  /*2980*/  MOV R140, 0x0 ;  /* 0x00000000008c7802 */ /* 0x000fe20000000f00 */
[----:B------:R-:W-:Y:S01]  /*2990*/  IMAD.MOV.U32 R141, RZ, RZ, 0x3fd80000 ;  /* 0x3fd80000ff8d7424 */ /* 0x000fe200078e00ff */
[----:B------:R-:W-:Y:S05]  /*29a0*/  BSSY.RECONVERGENT B1, `(.L_x_93) ;  /* 0x0000016000017945 */ /* 0x000fea0003800200 */
        /* <DEDUP_REMOVED lines=10> */
[----:B------:R-:W-:Y:S01]  /*2a50*/  VIADD R5, R147, 0xfff00000 ;  /* 0xfff0000093057836 */ /* 0x000fe20000000000 */
[----:B------:R-:W-:-:S05]  /*2a60*/  MOV R4, R146 ;  /* 0x0000009200047202 */ /* 0x000fca0000000f00 */
[----:B------:R-:W-:-:S08]  /*2a70*/  DFMA R150, R142, -R142, R148 ;  /* 0x8000008e8e96722b */ /* 0x000fd00000000094 */
[----:B------:R-:W-:Y:S01]  /*2a80*/  DFMA R140, R150, R4, R142 ;  /* 0x00000004968c722b */ /* 0x000fe2000000008e */
[----:B------:R-:W-:Y:S10]  /*2a90*/  @!P0 BRA `(.L_x_94) ;  /* 0x0000000000188947 */ /* 0x000ff40003800000 */
[----:B------:R-:W-:Y:S01]  /*2aa0*/  IMAD.MOV.U32 R12, RZ, RZ, R146 ;  /* 0x000000ffff0c7224 */ /* 0x000fe200078e0092 */
[----:B------:R-:W-:Y:S01]  /*2ab0*/  MOV R0, 0x2ae0 ;  /* 0x00002ae000007802 */ /* 0x000fe20000000f00 */
[----:B------:R-:W-:-:S07]  /*2ac0*/  IMAD.MOV.U32 R145, RZ, RZ, R5 ;  /* 0x000000ffff917224 */ /* 0x000fce00078e0005 */
[----:B------:R-:W-:Y:S05]  /*2ad0*/  CALL.REL.NOINC `($__internal_3_$__cuda_sm20_dsqrt_rn_f64_mediumpath_v1) ;  /* 0x00000038003c7944 */ /* 0x000fea0003c00000 */
[----:B------:R-:W-:Y:S01]  /*2ae0*/  MOV R140, R152 ;  /* 0x00000098008c7202 */ /* 0x000fe20000000f00 */
[----:B------:R-:W-:-:S07]  /*2af0*/  IMAD.MOV.U32 R141, RZ, RZ, R153 ;  /* 0x000000ffff8d7224 */ /* 0x000fce00078e0099 */
.L_x_94:
[----:B------:R-:W-:Y:S05]  /*2b00*/  BSYNC.RECONVERGENT B1 ;  /* 0x0000000000017941 */ /* 0x000fea0003800200 */
.L_x_93:
[----:B------:R-:W-:Y:S01]  /*2b10*/  DADD R138, R138, R140 ;  /* 0x000000008a8a7229 */ /* 0x000fe2000000008c */
[----:B------:R-:W-:Y:S01]  /*2b20*/  IMAD.MOV.U32 R4, RZ, RZ, 0x1 ;  /* 0x00000001ff047424 */ /* 0x000fe200078e00ff */
[----:B------:R-:W-:Y:S01]  /*2b30*/  FSETP.GEU.AND P2, PT, |R7|, 6.5827683646048100446e-37, PT ;  /* 0x036000000700780b */ /* 0x000fe20003f4e200 */
[----:B------:R-:W-:Y:S03]  /*2b40*/  BSSY.RECONVERGENT B2, `(.L_x_95) ;  /* 0x0000015000027945 */ /* 0x000fe60003800200 */
[----:B------:R-:W0:Y:S02]  /*2b50*/  MUFU.RCP64H R5, R139 ;  /* 0x0000008b00057308 */ /* 0x000e240000001800 */
[----:B0-----:R-:W-:-:S08]  /*2b60*/  DFMA R140, -R138, R4, 1 ;  /* 0x3ff000008a8c742b */ /* 0x001fd00000000104 */
[----:B------:R-:W-:-:S08]  /*2b70*/  DFMA R140, R140, R140, R140 ;  /* 0x0000008c8c8c722b */ /* 0x000fd0000000008c */
[----:B------:R-:W-:-:S08]  /*2b80*/  DFMA R140, R4, R140, R4 ;  /* 0x0000008c048c722b */ /* 0x000fd00000000004 */
[----:B------:R-:W-:-:S08]  /*2b90*/  DFMA R4, -R138, R140, 1 ;  /* 0x3ff000008a04742b */ /* 0x000fd0000000018c */
[----:B------:R-:W-:-:S08]  /*2ba0*/  DFMA R4, R140, R4, R140 ;  /* 0x000000048c04722b */ /* 0x000fd0000000008c */
[----:B------:R-:W-:-:S08]  /*2bb0*/  DMUL R140, R6, R4 ;  /* 0x00000004068c7228 */ /* 0x000fd00000000000 */
[----:B------:R-:W-:-:S08]  /*2bc0*/  DFMA R142, -R138, R140, R6 ;  /* 0x0000008c8a8e722b */ /* 0x000fd00000000106 */
[----:B------:R-:W-:-:S10]  /*2bd0*/  DFMA R4, R4, R142, R140 ;  /* 0x0000008e0404722b */ /* 0x000fd4000000008c */
[----:B------:R-:W-:-:S05]  /*2be0*/  FFMA R0, RZ, R139, R5 ;  /* 0x0000008bff007223 */ /* 0x000fca0000000005 */
[----:B------:R-:W-:-:S13]  /*2bf0*/  FSETP.GT.AND P0, PT, |R0|, 1.469367938527859385e-39, PT ;  /* 0x001000000000780b */ /* 0x000fda0003f04200 */
[----:B------:R-:W-:Y:S05]  /*2c00*/  @P0 BRA P2, `(.L_x_96) ;  /* 0x0000000000200947 */ /* 0x000fea0001000000 */
[----:B------:R-:W-:Y:S01]  /*2c10*/  MOV R0, R6 ;  /* 0x0000000600007202 */ /* 0x000fe20000000f00 */
[----:B------:R-:W-:Y:S01]  /*2c20*/  IMAD.MOV.U32 R149, RZ, RZ, R7 ;  /* 0x000000ffff957224 */ /* 0x000fe200078e0007 */
[----:B------:R-:W-:Y:S01]  /*2c30*/  MOV R147, R139 ;  /* 0x0000008b00937202 */ /* 0x000fe20000000f00 */
[----:B------:R-:W-:Y:S01]  /*2c40*/  IMAD.MOV.U32 R146, RZ, RZ, R138 ;  /* 0x000000ffff927224 */ /* 0x000fe200078e008a */
[----:B------:R-:W-:-:S07]  /*2c50*/  MOV R148, 0x2c70 ;  /* 0x00002c7000947802 */ /* 0x000fce0000000f00 */
[----:B------:R-:W-:Y:S05]  /*2c60*/  CALL.REL.NOINC `($__internal_2_$__cuda_sm20_div_rn_f64_full) ;  /* 0x00000030004c7944 */ /* 0x000fea0003c00000 */
[----:B------:R-:W-:Y:S02]  /*2c70*/  IMAD.MOV.U32 R4, RZ, RZ, R144 ;  /* 0x000000ffff047224 */ /* 0x000fe400078e0090 */
[----:B------:R-:W-:-:S07]  /*2c80*/  IMAD.MOV.U32 R5, RZ, RZ, R145 ;  /* 0x000000ffff057224 */ /* 0x000fce00078e0091 */
.L_x_96:
[----:B------:R-:W-:Y:S05]  /*2c90*/  BSYNC.RECONVERGENT B2 ;  /* 0x0000000000027941 */ /* 0x000fea0003800200 */
.L_x_95:
        /* <DEDUP_REMOVED lines=23> */
.L_x_98:
[----:B------:R-:W-:Y:S05]  /*2e10*/  BSYNC.RECONVERGENT B2 ;  /* 0x0000000000027941 */ /* 0x000fea0003800200 */
.L_x_97:
        /* <DEDUP_REMOVED lines=21> */
[----:B------:R-:W-:Y:S01]  /*2f70*/  MOV R8, R144 ;  /* 0x0000009000087202 */ /* 0x000fe20000000f00 */
[----:B------:R-:W-:-:S07]  /*2f80*/  IMAD.MOV.U32 R9, RZ, RZ, R145 ;  /* 0x000000ffff097224 */ /* 0x000fce00078e0091 */
.L_x_100:
[----:B------:R-:W-:Y:S05]  /*2f90*/  BSYNC.RECONVERGENT B2 ;  /* 0x0000000000027941 */ /* 0x000fea0003800200 */
.L_x_99:
[----:B------:R-:W-:Y:S01]  /*2fa0*/  DMUL R136, R6, R6 ;  /* 0x0000000606887228 */ /* 0x000fe20000000000 */
[----:B------:R-:W-:Y:S01]  /*2fb0*/  MOV R152, 0x0 ;  /* 0x0000000000987802 */ /* 0x000fe20000000f00 */
[----:B------:R-:W-:Y:S01]  /*2fc0*/  DMUL R138, R8, R8 ;  /* 0x00000008088a7228 */ /* 0x000fe20000000000 */
[----:B------:R-:W-:Y:S01]  /*2fd0*/  IMAD.MOV.U32 R153, RZ, RZ, 0x3fd80000 ;  /* 0x3fd80000ff997424 */ /* 0x000fe200078e00ff */
[----:B------:R-:W-:Y:S04]  /*2fe0*/  BSSY.RECONVERGENT B1, `(.L_x_101) ;  /* 0x000001b000017945 */ /* 0x000fe80003800200 */
[----:B------:R-:W-:-:S08]  /*2ff0*/  DFMA R140, R4, R4, R136 ;  /* 0x00000004048c722b */ /* 0x000fd00000000088 */
[----:B------:R-:W-:-:S06]  /*3000*/  DADD R140, R140, R138 ;  /* 0x000000008c8c7229 */ /* 0x000fcc000000008a */
        /* <DEDUP_REMOVED lines=15> */
[----:B------:R-:W-:Y:S01]  /*3100*/  MOV R143, R147 ;  /* 0x00000093008f7202 */ /* 0x000fe20000000f00 */
[----:B------:R-:W-:Y:S01]  /*3110*/  IMAD.MOV.U32 R12, RZ, RZ, R152 ;  /* 0x000000ffff0c7224 */ /* 0x000fe200078e0098 */
[----:B------:R-:W-:Y:S01]  /*3120*/  MOV R149, R141 ;  /* 0x0000008d00957202 */ /* 0x000fe20000000f00 */
[----:B------:R-:W-:Y:S01]  /*3130*/  IMAD.MOV.U32 R142, RZ, RZ, R146 ;  /* 0x000000ffff8e7224 */ /* 0x000fe200078e0092 */
[----:B------:R-:W-:Y:S01]  /*3140*/  MOV R0, 0x3170 ;  /* 0x0000317000007802 */ /* 0x000fe20000000f00 */
[----:B------:R-:W-:-:S07]  /*3150*/  IMAD.MOV.U32 R148, RZ, RZ, R140 ;  /* 0x000000ffff947224 */ /* 0x000fce00078e008c */
[----:B------:R-:W-:Y:S05]  /*3160*/  CALL.REL.NOINC `($__internal_3_$__cuda_sm20_dsqrt_rn_f64_mediumpath_v1) ;  /* 0x0000003000987944 */ /* 0x000fea0003c00000 */
[----:B------:R-:W-:Y:S02]  /*3170*/  IMAD.MOV.U32 R142, RZ, RZ, R152 ;  /* 0x000000ffff8e7224 */ /* 0x000fe400078e0098 */
[----:B------:R-:W-:-:S07]  /*3180*/  IMAD.MOV.U32 R143, RZ, RZ, R153 ;  /* 0x000000ffff8f7224 */ /* 0x000fce00078e0099 */
.L_x_102:
[----:B------:R-:W-:Y:S05]  /*3190*/  BSYNC.RECONVERGENT B1 ;  /* 0x0000000000017941 */ /* 0x000fea0003800200 */
.L_x_101:
[----:B------:R-:W0:Y:S01]  /*31a0*/  MUFU.RCP64H R145, R45 ;  /* 0x0000002d00917308 */ /* 0x000e220000001800 */
[----:B------:R-:W-:Y:S01]  /*31b0*/  MOV R144, 0x1 ;  /* 0x0000000100907802 */ /* 0x000fe20000000f00 */
[----:B------:R-:W-:Y:S01]  /*31c0*/  DMUL R148, R36, -R10 ;  /* 0x8000000a24947228 */ /* 0x000fe20000000000 */
[----:B------:R-:W-:Y:S09]  /*31d0*/  BSSY.RECONVERGENT B2, `(.L_x_103) ;  /* 0x0000014000027945 */ /* 0x000ff20003800200 */
        /* <DEDUP_REMOVED lines=17> */
[----:B------:R-:W-:Y:S02]  /*32f0*/  IMAD.MOV.U32 R10, RZ, RZ, R144 ;  /* 0x000000ffff0a7224 */ /* 0x000fe400078e0090 */
[----:B------:R-:W-:-:S07]  /*3300*/  IMAD.MOV.U32 R11, RZ, RZ, R145 ;  /* 0x000000ffff0b7224 */ /* 0x000fce00078e0091 */
.L_x_104:
[----:B------:R-:W-:Y:S05]  /*3310*/  BSYNC.RECONVERGENT B2 ;  /* 0x0000000000027941 */ /* 0x000fea0003800200 */
.L_x_103:
[----:B------:R-:W0:Y:S01]  /*3320*/  MUFU.RCP64H R45, R135 ;  /* 0x00000087002d7308 */ /* 0x000e220000001800 */
[----:B------:R-:W-:Y:S01]  /*3330*/  MOV R44, 0x1 ;  /* 0x00000001002c7802 */ /* 0x000fe20000000f00 */
[----:B------:R-:W-:Y:S01]  /*3340*/  DMUL R148, RZ, R36 ;  /* 0x00000024ff947228 */ /* 0x000fe20000000000 */
[----:B------:R-:W-:Y:S09]  /*3350*/  BSSY.RECONVERGENT B2, `(.L_x_105) ;  /* 0x0000013000027945 */ /* 0x000ff20003800200 */
[----:B------:R-:W-:Y:S01]  /*3360*/  FSETP.GEU.AND P2, PT, |R149|, 6.5827683646048100446e-37, PT ;  /* 0x036000009500780b */ /* 0x000fe20003f4e200 */
[----:B0-----:R-:W-:-:S08]  /*3370*/  DFMA R144, R44, -R134, 1 ;  /* 0x3ff000002c90742b */ /* 0x001fd00000000886 */
[----:B------:R-:W-:-:S08]  /*3380*/  DFMA R144, R144, R144, R144 ;  /* 0x000000909090722b */ /* 0x000fd00000000090 */
[----:B------:R-:W-:-:S08]  /*3390*/  DFMA R144, R44, R144, R44 ;  /* 0x000000902c90722b */ /* 0x000fd0000000002c */
[----:B------:R-:W-:-:S08]  /*33a0*/  DFMA R44, R144, -R134, 1 ;  /* 0x3ff00000902c742b */ /* 0x000fd00000000886 */
[----:B------:R-:W-:-:S08]  /*33b0*/  DFMA R146, R144, R44, R144 ;  /* 0x0000002c9092722b */ /* 0x000fd00000000090 */
[----:B------:R-:W-:-:S08]  /*33c0*/  DMUL R144, R146, R148 ;  /* 0x0000009492907228 */ /* 0x000fd00000000000 */
[----:B------:R-:W-:-:S08]  /*33d0*/  DFMA R44, R144, -R134, R148 ;  /* 0x80000086902c722b */ /* 0x000fd00000000094 */
[----:B------:R-:W-:Y:S02]  /*33e0*/  DFMA R144, R146, R44, R144 ;  /* 0x0000002c9290722b */ /* 0x000fe40000000090 */
[----:B------:R-:W-:-:S08]  /*33f0*/  DMUL R44, R10, R4 ;  /* 0x000000040a2c7228 */ /* 0x000fd00000000000 */
        /* <DEDUP_REMOVED lines=8> */
.L_x_106:
[----:B------:R-:W-:Y:S05]  /*3480*/  BSYNC.RECONVERGENT B2 ;  /* 0x0000000000027941 */ /* 0x000fea0003800200 */
.L_x_105:
[----:B------:R-:W0:Y:S01]  /*3490*/  MUFU.RCP64H R135, R37 ;  /* 0x0000002500877308 */ /* 0x000e220000001800 */
[----:B------:R-:W-:Y:S01]  /*34a0*/  IMAD.MOV.U32 R134, RZ, RZ, 0x1 ;  /* 0x00000001ff867424 */ /* 0x000fe200078e00ff */
[----:B------:R-:W-:Y:S01]  /*34b0*/  DMUL R150, R144, R142 ;  /* 0x0000008e90967228 */ /* 0x000fe20000000000 */
[----:B------:R-:W-:Y:S07]  /*34c0*/  BSSY.RECONVERGENT B2, `(.L_x_107) ;  /* 0x000002b000027945 */ /* 0x000fee0003800200 */
[----:B------:R-:W-:-:S02]  /*34d0*/  DMUL R148, R150, R8 ;  /* 0x0000000896947228 */ /* 0x000fc40000000000 */
[C---:B------:R-:W-:Y:S02]  /*34e0*/  DMUL R144, R150.reuse, R6 ;  /* 0x0000000696907228 */ /* 0x040fe40000000000 */
[----:B------:R-:W-:Y:S02]  /*34f0*/  DFMA R44, R150, -R4, R44 ;  /* 0x80000004962c722b */ /* 0x000fe4000000002c */
[----:B0-----:R-:W-:Y:S02]  /*3500*/  DFMA R146, -R36, R134, 1 ;  /* 0x3ff000002492742b */ /* 0x001fe40000000186 */
[C---:B------:R-:W-:Y:S02]  /*3510*/  DFMA R148, R10.reuse, R8, -R148 ;  /* 0x000000080a94722b */ /* 0x040fe40000000894 */
[----:B------:R-:W-:-:S04]  /*3520*/  DFMA R144, R10, R6, -R144 ;  /* 0x000000060a90722b */ /* 0x000fc80000000890 */
[----:B------:R-:W-:Y:S02]  /*3530*/  DFMA R146, R146, R146, R146 ;  /* 0x000000929292722b */ /* 0x000fe40000000092 */
[----:B------:R-:W-:-:S06]  /*3540*/  DFMA R148, R36, UR18, R148 ;  /* 0x0000001224947c2b */ /* 0x000fcc0008000094 */
[----:B------:R-:W-:-:S04]  /*3550*/  DFMA R134, R134, R146, R134 ;  /* 0x000000928686722b */ /* 0x000fc80000000086 */
[----:B------:R-:W-:Y:S02]  /*3560*/  FSEL R148, R148, UR30, P1 ;  /* 0x0000001e94947c08 */ /* 0x000fe40008800000 */
[----:B------:R-:W-:Y:S02]  /*3570*/  FSEL R149, R149, UR31, P1 ;  /* 0x0000001f95957c08 */ /* 0x000fe40008800000 */
[----:B------:R-:W-:-:S04]  /*3580*/  DFMA R146, -R36, R134, 1 ;  /* 0x3ff000002492742b */ /* 0x000fc80000000186 */
[----:B------:R-:W-:-:S04]  /*3590*/  DADD R148, R50, R148 ;  /* 0x0000000032947229 */ /* 0x000fc80000000094 */
[----:B------:R-:W-:Y:S02]  /*35a0*/  DFMA R10, R134, R146, R134 ;  /* 0x00000092860a722b */ /* 0x000fe40000000086 */
[C---:B------:R-:W-:Y:S02]  /*35b0*/  DFMA R134, R36.reuse, UR4, R44 ;  /* 0x0000000424867c2b */ /* 0x040fe4000800002c */
[----:B------:R-:W-:-:S04]  /*35c0*/  DFMA R146, R36, UR6, R144 ;  /* 0x0000000624927c2b */ /* 0x000fc80008000090 */
[----:B------:R-:W-:-:S04]  /*35d0*/  DMUL R44, R10, 0.5 ;  /* 0x3fe000000a2c7828 */ /* 0x000fc80000000000 */
[----:B------:R-:W-:Y:S02]  /*35e0*/  FSEL R134, R134, UR12, P1 ;  /* 0x0000000c86867c08 */ /* 0x000fe40008800000 */
[----:B------:R-:W-:Y:S02]  /*35f0*/  FSEL R135, R135, UR13, P1 ;  /* 0x0000000d87877c08 */ /* 0x000fe40008800000 */
[----:B------:R-:W-:Y:S01]  /*3600*/  DFMA R144, -R36, R44, 0.5 ;  /* 0x3fe000002490742b */ /* 0x000fe2000000012c */
[----:B------:R-:W-:Y:S02]  /*3610*/  FSEL R146, R146, UR14, P1 ;  /* 0x0000000e92927c08 */ /* 0x000fe40008800000 */
[----:B------:R-:W-:Y:S01]  /*3620*/  FSEL R147, R147, UR15, P1 ;  /* 0x0000000f93937c08 */ /* 0x000fe20008800000 */
[----:B------:R-:W-:-:S04]  /*3630*/  DADD R134, R46, R134 ;  /* 0x000000002e867229 */ /* 0x000fc80000000086 */
[----:B------:R-:W-:Y:S02]  /*3640*/  DFMA R10, R10, R144, R44 ;  /* 0x000000900a0a722b */ /* 0x000fe4000000002c */
[----:B------:R-:W-:Y:S02]  /*3650*/  DADD R146, R48, R146 ;  /* 0x0000000030927229 */ /* 0x000fe40000000092 */
[C---:B------:R-:W-:Y:S02]  /*3660*/  DFMA R44, R56.reuse, R42, R148 ;  /* 0x0000002a382c722b */ /* 0x040fe40000000094 */
[----:B------:R-:W-:-:S04]  /*3670*/  DFMA R134, R56, R38, R134 ;  /* 0x000000263886722b */ /* 0x000fc80000000086 */
[----:B------:R-:W-:Y:S01]  /*3680*/  FFMA R0, RZ, R37, R11 ;  /* 0x00000025ff007223 */ /* 0x000fe2000000000b */
[----:B------:R-:W-:Y:S02]  /*3690*/  DFMA R42, R56, R40, R146 ;  /* 0x00000028382a722b */ /* 0x000fe40000000092 */
[C---:B------:R-:W-:Y:S02]  /*36a0*/  DMUL R44, R52.reuse, R44 ;  /* 0x0000002c342c7228 */ /* 0x040fe40000000000 */
[----:B------:R-:W-:Y:S01]  /*36b0*/  FSETP.GT.AND P0, PT, |R0|, 1.469367938527859385e-39, PT ;  /* 0x001000000000780b */ /* 0x000fe20003f04200 */
[----:B------:R-:W-:-:S03]  /*36c0*/  DMUL R40, R52, R134 ;  /* 0x0000008634287228 */ /* 0x000fc60000000000 */
[----:B------:R-:W-:-:S09]  /*36d0*/  DMUL R42, R52, R42 ;  /* 0x0000002a342a7228 */ /* 0x000fd20000000000 */
[----:B------:R-:W-:Y:S05]  /*36e0*/  @P0 BRA `(.L_x_108) ;  /* 0x0000000000200947 */ /* 0x000fea0003800000 */
[----:B------:R-:W-:Y:S01]  /*36f0*/  IMAD.MOV.U32 R0, RZ, RZ, RZ ;  /* 0x000000ffff007224 */ /* 0x000fe200078e00ff */
[----:B------:R-:W-:Y:S01]  /*3700*/  MOV R149, 0x3fe00000 ;  /* 0x3fe0000000957802 */ /* 0x000fe20000000f00 */
[----:B------:R-:W-:Y:S01]  /*3710*/  IMAD.MOV.U32 R146, RZ, RZ, R36 ;  /* 0x000000ffff927224 */ /* 0x000fe200078e0024 */
[----:B------:R-:W-:Y:S01]  /*3720*/  MOV R148, 0x3750 ;  /* 0x0000375000947802 */ /* 0x000fe20000000f00 */
[----:B------:R-:W-:-:S07]  /*3730*/  IMAD.MOV.U32 R147, RZ, RZ, R37 ;  /* 0x000000ffff937224 */ /* 0x000fce00078e0025 */
[----:B------:R-:W-:Y:S05]  /*3740*/  CALL.REL.NOINC `($__internal_2_$__cuda_sm20_div_rn_f64_full) ;  /* 0x0000002400947944 */ /* 0x000fea0003c00000 */
[----:B------:R-:W-:Y:S01]  /*3750*/  MOV R10, R144 ;  /* 0x00000090000a7202 */ /* 0x000fe20000000f00 */
[----:B------:R-:W-:-:S07]  /*3760*/  IMAD.MOV.U32 R11, RZ, RZ, R145 ;  /* 0x000000ffff0b7224 */ /* 0x000fce00078e0091 */
.L_x_108:
[----:B------:R-:W-:Y:S05]  /*3770*/  BSYNC.RECONVERGENT B2 ;  /* 0x0000000000027941 */ /* 0x000fea0003800200 */
.L_x_107:
[----:B------:R-:W0:Y:S01]  /*3780*/  MUFU.RCP64H R47, R37 ;  /* 0x00000025002f7308 */ /* 0x000e220000001800 */
[----:B------:R-:W-:Y:S01]  /*3790*/  IMAD.MOV.U32 R46, RZ, RZ, 0x1 ;  /* 0x00000001ff2e7424 */ /* 0x000fe200078e00ff */
[----:B------:R-:W-:Y:S05]  /*37a0*/  BSSY.RECONVERGENT B2, `(.L_x_109) ;  /* 0x0000015000027945 */ /* 0x000fea0003800200 */
[----:B0-----:R-:W-:-:S08]  /*37b0*/  DFMA R38, -R36, R46, 1 ;  /* 0x3ff000002426742b */ /* 0x001fd0000000012e */
[----:B------:R-:W-:Y:S02]  /*37c0*/  DFMA R48, R38, R38, R38 ;  /* 0x000000262630722b */ /* 0x000fe40000000026 */
[----:B------:R-:W-:-:S06]  /*37d0*/  DMUL R38, R52, -0.5 ;  /* 0xbfe0000034267828 */ /* 0x000fcc0000000000 */
[----:B------:R-:W-:Y:S02]  /*37e0*/  DFMA R48, R46, R48, R46 ;  /* 0x000000302e30722b */ /* 0x000fe4000000002e */
[----:B------:R-:W-:-:S06]  /*37f0*/  DMUL R46, R38, R142 ;  /* 0x0000008e262e7228 */ /* 0x000fcc0000000000 */
[----:B------:R-:W-:Y:S02]  /*3800*/  DFMA R50, -R36, R48, 1 ;  /* 0x3ff000002432742b */ /* 0x000fe40000000130 */
[----:B------:R-:W-:-:S06]  /*3810*/  DMUL R148, R46, R142 ;  /* 0x0000008e2e947228 */ /* 0x000fcc0000000000 */
        /* <DEDUP_REMOVED lines=10> */
[----:B------:R-:W-:Y:S01]  /*38c0*/  MOV R148, 0x38f0 ;  /* 0x000038f000947802 */ /* 0x000fe20000000f00 */
[----:B------:R-:W-:-:S07]  /*38d0*/  IMAD.MOV.U32 R147, RZ, RZ, R37 ;  /* 0x000000ffff937224 */ /* 0x000fce00078e0025 */
[----:B------:R-:W-:Y:S05]  /*38e0*/  CALL.REL.NOINC `($__internal_2_$__cuda_sm20_div_rn_f64_full) ;  /* 0x00000024002c7944 */ /* 0x000fea0003c00000 */
.L_x_110:
[----:B------:R-:W-:Y:S05]  /*38f0*/  BSYNC.RECONVERGENT B2 ;  /* 0x0000000000027941 */ /* 0x000fea0003800200 */
.L_x_109:
[----:B------:R-:W0:Y:S01]  /*3900*/  MUFU.RCP64H R47, R37 ;  /* 0x00000025002f7308 */ /* 0x000e220000001800 */
[----:B------:R-:W-:Y:S01]  /*3910*/  MOV R46, 0x1 ;  /* 0x00000001002e7802 */ /* 0x000fe20000000f00 */
[----:B------:R-:W-:Y:S01]  /*3920*/  DMUL R148, R140, 19 ;  /* 0x403300008c947828 */ /* 0x000fe20000000000 */
[----:B------:R-:W-:Y:S01]  /*3930*/  BSSY.RECONVERGENT B2, `(.L_x_111) ;  /* 0x0000016000027945 */ /* 0x000fe20003800200 */
[----:B------:R-:W-:-:S08]  /*3940*/  DADD R124, R124, R144 ;  /* 0x000000007c7c7229 */ /* 0x000fd00000000090 */
[----:B------:R-:W-:Y:S01]  /*3950*/  FSETP.GEU.AND P1, PT, |R149|, 6.5827683646048100446e-37, PT ;  /* 0x036000009500780b */ /* 0x000fe20003f2e200 */
[----:B------:R-:W-:Y:S02]  /*3960*/  DMUL R10, R124, R10 ;  /* 0x0000000a7c0a7228 */ /* 0x000fe40000000000 */
        /* <DEDUP_REMOVED lines=18> */
.L_x_112:
[----:B------:R-:W-:Y:S05]  /*3a90*/  BSYNC.RECONVERGENT B2 ;  /* 0x0000000000027941 */ /* 0x000fea0003800200 */
.L_x_111:
[----:B------:R-:W0:Y:S01]  /*3aa0*/  MUFU.RCP64H R49, R37 ;  /* 0x0000002500317308 */ /* 0x000e220000001800 */
[----:B------:R-:W-:Y:S01]  /*3ab0*/  MOV R48, 0x1 ;  /* 0x0000000100307802 */ /* 0x000fe20000000f00 */
[----:B------:R-:W-:Y:S01]  /*3ac0*/  DMUL R148, R140, -5.5 ;  /* 0xc01600008c947828 */ /* 0x000fe20000000000 */
[----:B------:R-:W-:Y:S01]  /*3ad0*/  BSSY.RECONVERGENT B2, `(.L_x_113) ;  /* 0x0000017000027945 */ /* 0x000fe20003800200 */
[----:B------:R-:W-:-:S08]  /*3ae0*/  DFMA R46, R52, -30, R46 ;  /* 0xc03e0000342e782b */ /* 0x000fd0000000002e */
[----:B------:R-:W-:Y:S01]  /*3af0*/  FSETP.GEU.AND P1, PT, |R149|, 6.5827683646048100446e-37, PT ;  /* 0x036000009500780b */ /* 0x000fe20003f2e200 */
[----:B0-----:R-:W-:-:S08]  /*3b00*/  DFMA R50, -R36, R48, 1 ;  /* 0x3ff000002432742b */ /* 0x001fd00000000130 */
[----:B------:R-:W-:-:S08]  /*3b10*/  DFMA R50, R50, R50, R50 ;  /* 0x000000323232722b */ /* 0x000fd00000000032 */
[----:B------:R-:W-:-:S08]  /*3b20*/  DFMA R50, R48, R50, R48 ;  /* 0x000000323032722b */ /* 0x000fd00000000030 */
[----:B------:R-:W-:-:S08]  /*3b30*/  DFMA R48, -R36, R50, 1 ;  /* 0x3ff000002430742b */ /* 0x000fd00000000132 */
[----:B------:R-:W-:Y:S02]  /*3b40*/  DFMA R56, R50, R48, R50 ;  /* 0x000000303238722b */ /* 0x000fe40000000032 */
[----:B------:R-:W-:-:S06]  /*3b50*/  DMUL R48, R10, 57 ;  /* 0x404c80000a307828 */ /* 0x000fcc0000000000 */
[----:B------:R-:W-:Y:S02]  /*3b60*/  DMUL R144, R56, R148 ;  /* 0x0000009438907228 */ /* 0x000fe40000000000 */
[----:B------:R-:W-:-:S06]  /*3b70*/  DFMA R46, R36, R48, R46 ;  /* 0x00000030242e722b */ /* 0x000fcc000000002e */
[----:B------:R-:W-:Y:S02]  /*3b80*/  DFMA R50, -R36, R144, R148 ;  /* 0x000000902432722b */ /* 0x000fe40000000194 */
[----:B------:R-:W-:-:S06]  /*3b90*/  DADD R46, -R126, R46 ;  /* 0x000000007e2e7229 */ /* 0x000fcc000000012e */
[----:B------:R-:W-:Y:S02]  /*3ba0*/  DFMA R144, R56, R50, R144 ;  /* 0x000000323890722b */ /* 0x000fe40000000090 */
[----:B------:R-:W-:-:S08]  /*3bb0*/  DFMA R126, R46, R54, R126 ;  /* 0x000000362e7e722b */ /* 0x000fd0000000007e */
        /* <DEDUP_REMOVED lines=8> */
.L_x_114:
[----:B------:R-:W-:Y:S05]  /*3c40*/  BSYNC.RECONVERGENT B2 ;  /* 0x0000000000027941 */ /* 0x000fea0003800200 */
.L_x_113:
[----:B------:R-:W0:Y:S01]  /*3c50*/  MUFU.RCP64H R49, R37 ;  /* 0x0000002500317308 */ /* 0x000e220000001800 */
[----:B------:R-:W-:Y:S01]  /*3c60*/  IMAD.MOV.U32 R48, RZ, RZ, 0x1 ;  /* 0x00000001ff307424 */ /* 0x000fe200078e00ff */
[----:B------:R-:W-:Y:S01]  /*3c70*/  DADD R46, R4, R4 ;  /* 0x00000000042e7229 */ /* 0x000fe20000000004 */
[----:B------:R-:W-:Y:S01]  /*3c80*/  UMOV UR34, 0x55555555 ;  /* 0x5555555500227882 */ /* 0x000fe20000000000 */
[----:B------:R-:W-:Y:S01]  /*3c90*/  UMOV UR35, 0x3fe55555 ;  /* 0x3fe5555500237882 */ /* 0x000fe20000000000 */
[----:B------:R-:W-:Y:S01]  /*3ca0*/  DMUL R134, R10, -27 ;  /* 0xc03b00000a867828 */ /* 0x000fe20000000000 */
[----:B------:R-:W-:Y:S01]  /*3cb0*/  BSSY.RECONVERGENT B2, `(.L_x_115) ;  /* 0x000002e000027945 */ /* 0x000fe20003800200 */
[----:B------:R-:W-:Y:S02]  /*3cc0*/  DMUL R124, R8, -UR34 ;  /* 0x80000022087c7c28 */ /* 0x000fe40008000000 */
[----:B------:R-:W-:Y:S02]  /*3cd0*/  DMUL R140, R4, -UR34 ;  /* 0x80000022048c7c28 */ /* 0x000fe40008000000 */
[----:B------:R-:W-:-:S02]  /*3ce0*/  DFMA R46, R46, R4, -R136 ;  /* 0x000000042e2e722b */ /* 0x000fc40000000888 */
[----:B------:R-:W-:Y:S02]  /*3cf0*/  DMUL R142, R6, -UR34 ;  /* 0x80000022068e7c28 */ /* 0x000fe40008000000 */
[----:B------:R-:W-:Y:S02]  /*3d00*/  DFMA R124, R52, R124, -R122 ;  /* 0x0000007c347c722b */ /* 0x000fe4000000087a */
[----:B0-----:R-:W-:Y:S02]  /*3d10*/  DFMA R50, -R36, R48, 1 ;  /* 0x3ff000002432742b */ /* 0x001fe40000000130 */
[----:B------:R-:W-:Y:S02]  /*3d20*/  DADD R46, -R138, R46 ;  /* 0x000000008a2e7229 */ /* 0x000fe4000000012e */
[C---:B------:R-:W-:Y:S02]  /*3d30*/  DFMA R140, R52.reuse, R140, -R104 ;  /* 0x0000008c348c722b */ /* 0x040fe40000000868 */
[----:B------:R-:W-:-:S02]  /*3d40*/  DFMA R142, R52, R142, -R118 ;  /* 0x0000008e348e722b */ /* 0x000fc40000000876 */
[----:B------:R-:W-:Y:S02]  /*3d50*/  DFMA R50, R50, R50, R50 ;  /* 0x000000323232722b */ /* 0x000fe40000000032 */
[----:B------:R-:W-:Y:S02]  /*3d60*/  DMUL R148, R52, R46 ;  /* 0x0000002e34947228 */ /* 0x000fe40000000000 */
[----:B------:R-:W-:Y:S01]  /*3d70*/  DFMA R122, R124, R2, R122 ;  /* 0x000000027c7a722b */ /* 0x000fe2000000007a */
[----:B------:R-:W-:Y:S01]  /*3d80*/  IMAD.MOV.U32 R124, RZ, RZ, 0x0 ;  /* 0x00000000ff7c7424 */ /* 0x000fe200078e00ff */
[----:B------:R-:W-:Y:S02]  /*3d90*/  MOV R125, 0x3fe00000 ;  /* 0x3fe00000007d7802 */ /* 0x000fe40000000f00 */
[----:B------:R-:W-:Y:S02]  /*3da0*/  DFMA R50, R48, R50, R48 ;  /* 0x000000323032722b */ /* 0x000fe40000000030 */
[----:B------:R-:W-:-:S02]  /*3db0*/  DADD R102, R102, R40 ;  /* 0x0000000066667229 */ /* 0x000fc40000000028 */
[----:B------:R-:W-:Y:S01]  /*3dc0*/  FSETP.GEU.AND P1, PT, |R149|, 6.5827683646048100446e-37, PT ;  /* 0x036000009500780b */ /* 0x000fe20003f2e200 */
[----:B------:R-:W-:Y:S02]  /*3dd0*/  DADD R116, R116, R42 ;  /* 0x0000000074747229 */ /* 0x000fe4000000002a */
[----:B------:R-:W-:Y:S02]  /*3de0*/  DFMA R104, R140, R2, R104 ;  /* 0x000000028c68722b */ /* 0x000fe40000000068 */
[----:B------:R-:W-:Y:S02]  /*3df0*/  DFMA R48, -R36, R50, 1 ;  /* 0x3ff000002430742b */ /* 0x000fe40000000132 */
[----:B------:R-:W-:Y:S02]  /*3e00*/  DFMA R118, R142, R2, R118 ;  /* 0x000000028e76722b */ /* 0x000fe40000000076 */
[----:B------:R-:W-:Y:S02]  /*3e10*/  DMUL R42, R42, -UR34 ;  /* 0x800000222a2a7c28 */ /* 0x000fe40008000000 */
[----:B------:R-:W-:-:S02]  /*3e20*/  DADD R120, R120, R44 ;  /* 0x0000000078787229 */ /* 0x000fc4000000002c */
[----:B------:R-:W-:Y:S02]  /*3e30*/  DFMA R50, R50, R48, R50 ;  /* 0x000000303232722b */ /* 0x000fe40000000032 */
[----:B------:R-:W-:-:S06]  /*3e40*/  DFMA R48, R52, 12, R144 ;  /* 0x402800003430782b */ /* 0x000fcc0000000090 */
[----:B------:R-:W-:Y:S02]  /*3e50*/  DMUL R144, R50, R148 ;  /* 0x0000009432907228 */ /* 0x000fe40000000000 */
[----:B------:R-:W-:-:S06]  /*3e60*/  DFMA R48, R36, R134, R48 ;  /* 0x000000862430722b */ /* 0x000fcc0000000030 */
[----:B------:R-:W-:Y:S02]  /*3e70*/  DFMA R56, -R36, R144, R148 ;  /* 0x000000902438722b */ /* 0x000fe40000000194 */
[----:B------:R-:W-:-:S06]  /*3e80*/  DADD R48, -R128, R48 ;  /* 0x0000000080307229 */ /* 0x000fcc0000000130 */
[----:B------:R-:W-:Y:S02]  /*3e90*/  DFMA R144, R50, R56, R144 ;  /* 0x000000383290722b */ /* 0x000fe40000000090 */
[----:B------:R-:W-:Y:S02]  /*3ea0*/  DMUL R50, R40, -UR34 ;  /* 0x8000002228327c28 */ /* 0x000fe40008000000 */
[----:B------:R-:W-:Y:S02]  /*3eb0*/  DFMA R40, R2, -R124, 1 ;  /* 0x3ff000000228742b */ /* 0x000fe4000000087c */
[----:B------:R-:W-:Y:S02]  /*3ec0*/  DMUL R56, R44, -UR34 ;  /* 0x800000222c387c28 */ /* 0x000fe40008000000 */
[----:B------:R-:W-:Y:S02]  /*3ed0*/  DFMA R128, R48, R54, R128 ;  /* 0x000000363080722b */ /* 0x000fe40000000080 */
[----:B------:R-:W-:-:S02]  /*3ee0*/  FFMA R0, RZ, R37, R145 ;  /* 0x00000025ff007223 */ /* 0x000fc40000000091 */
[C---:B------:R-:W-:Y:S02]  /*3ef0*/  DFMA R44, R40.reuse, R50, R104 ;  /* 0x00000032282c722b */ /* 0x040fe40000000068 */
[C---:B------:R-:W-:Y:S01]  /*3f00*/  DFMA R42, R40.reuse, R42, R118 ;  /* 0x0000002a282a722b */ /* 0x040fe20000000076 */
[----:B------:R-:W-:Y:S01]  /*3f10*/  FSETP.GT.AND P0, PT, |R0|, 1.469367938527859385e-39, PT ;  /* 0x001000000000780b */ /* 0x000fe20003f04200 */
[----:B------:R-:W-:-:S12]  /*3f20*/  DFMA R40, R40, R56, R122 ;  /* 0x000000382828722b */ /* 0x000fd8000000007a */
[----:B------:R-:W-:Y:S05]  /*3f30*/  @P0 BRA P1, `(.L_x_116) ;  /* 0x0000000000140947 */ /* 0x000fea0000800000 */
[----:B------:R-:W-:Y:S01]  /*3f40*/  IMAD.MOV.U32 R0, RZ, RZ, R148 ;  /* 0x000000ffff007224 */ /* 0x000fe200078e0094 */
[----:B------:R-:W-:Y:S01]  /*3f50*/  MOV R147, R37 ;  /* 0x0000002500937202 */ /* 0x000fe20000000f00 */
[----:B------:R-:W-:Y:S01]  /*3f60*/  IMAD.MOV.U32 R146, RZ, RZ, R36 ;  /* 0x000000ffff927224 */ /* 0x000fe200078e0024 */
[----:B------:R-:W-:-:S07]  /*3f70*/  MOV R148, 0x3f90 ;  /* 0x00003f9000947802 */ /* 0x000fce0000000f00 */
[----:B------:R-:W-:Y:S05]  /*3f80*/  CALL.REL.NOINC `($__internal_2_$__cuda_sm20_div_rn_f64_full) ;  /* 0x0000001c00847944 */ /* 0x000fea0003c00000 */
.L_x_116:
[----:B------:R-:W-:Y:S05]  /*3f90*/  BSYNC.RECONVERGENT B2 ;  /* 0x0000000000027941 */ /* 0x000fea0003800200 */
.L_x_115:
[----:B------:R-:W0:Y:S01]  /*3fa0*/  MUFU.RCP64H R49, R37 ;  /* 0x0000002500317308 */ /* 0x000e220000001800 */
[----:B------:R-:W-:Y:S01]  /*3fb0*/  IMAD.MOV.U32 R48, RZ, RZ, 0x1 ;  /* 0x00000001ff307424 */ /* 0x000fe200078e00ff */
[----:B------:R-:W-:Y:S01]  /*3fc0*/  FSETP.GEU.AND P1, PT, |R47|, 6.5827683646048100446e-37, PT ;  /* 0x036000002f00780b */ /* 0x000fe20003f2e200 */
[----:B------:R-:W-:Y:S01]  /*3fd0*/  DADD R144, -R132, R144 ;  /* 0x0000000084907229 */ /* 0x000fe20000000190 */
[----:B------:R-:W-:Y:S07]  /*3fe0*/  BSSY.RECONVERGENT B2, `(.L_x_117) ;  /* 0x0000015000027945 */ /* 0x000fee0003800200 */
[----:B------:R-:W-:-:S02]  /*3ff0*/  DFMA R132, R144, R54, R132 ;  /* 0x000000369084722b */ /* 0x000fc40000000084 */
        /* <DEDUP_REMOVED lines=19> */
.L_x_118:
[----:B------:R-:W-:Y:S05]  /*4130*/  BSYNC.RECONVERGENT B2 ;  /* 0x0000000000027941 */ /* 0x000fea0003800200 */
.L_x_117:
[----:B------:R-:W0:Y:S01]  /*4140*/  MUFU.RCP64H R47, R37 ;  /* 0x00000025002f7308 */ /* 0x000e220000001800 */
[----:B------:R-:W-:Y:S01]  /*4150*/  IMAD.MOV.U32 R46, RZ, RZ, 0x1 ;  /* 0x00000001ff2e7424 */ /* 0x000fe200078e00ff */
[----:B------:R-:W-:Y:S01]  /*4160*/  DADD R136, R136, -R138 ;  /* 0x0000000088887229 */ /* 0x000fe2000000088a */
[----:B------:R-:W-:Y:S01]  /*4170*/  BSSY.RECONVERGENT B2, `(.L_x_119) ;  /* 0x0000017000027945 */ /* 0x000fe20003800200 */
[----:B------:R-:W-:-:S06]  /*4180*/  DFMA R38, R38, R48, -R130 ;  /* 0x000000302626722b */ /* 0x000fcc0000000882 */
[----:B------:R-:W-:Y:S02]  /*4190*/  DMUL R148, R52, R136 ;  /* 0x0000008834947228 */ /* 0x000fe40000000000 */
[----:B------:R-:W-:Y:S02]  /*41a0*/  DFMA R130, R38, R54, R130 ;  /* 0x000000362682722b */ /* 0x000fe40000000082 */
[----:B0-----:R-:W-:-:S06]  /*41b0*/  DFMA R50, -R36, R46, 1 ;  /* 0x3ff000002432742b */ /* 0x001fcc000000012e */
[----:B------:R-:W-:Y:S02]  /*41c0*/  FSETP.GEU.AND P1, PT, |R149|, 6.5827683646048100446e-37, PT ;  /* 0x036000009500780b */ /* 0x000fe40003f2e200 */
        /* <DEDUP_REMOVED lines=15> */
[----:B------:R-:W-:Y:S01]  /*42c0*/  MOV R46, R144 ;  /* 0x00000090002e7202 */ /* 0x000fe20000000f00 */
[----:B------:R-:W-:-:S07]  /*42d0*/  IMAD.MOV.U32 R47, RZ, RZ, R145 ;  /* 0x000000ffff2f7224 */ /* 0x000fce00078e0091 */
.L_x_120:
[----:B------:R-:W-:Y:S05]  /*42e0*/  BSYNC.RECONVERGENT B2 ;  /* 0x0000000000027941 */ /* 0x000fea0003800200 */
.L_x_119:
[----:B------:R-:W0:Y:S01]  /*42f0*/  MUFU.RCP64H R39, R37 ;  /* 0x0000002500277308 */ /* 0x000e220000001800 */
[----:B------:R-:W-:Y:S01]  /*4300*/  IMAD.MOV.U32 R38, RZ, RZ, 0x1 ;  /* 0x00000001ff267424 */ /* 0x000fe200078e00ff */
[----:B------:R-:W-:Y:S05]  /*4310*/  BSSY.RECONVERGENT B2, `(.L_x_121) ;  /* 0x0000018000027945 */ /* 0x000fea0003800200 */
[----:B0-----:R-:W-:-:S08]  /*4320*/  DFMA R48, -R36, R38, 1 ;  /* 0x3ff000002430742b */ /* 0x001fd00000000126 */
[----:B------:R-:W-:-:S08]  /*4330*/  DFMA R48, R48, R48, R48 ;  /* 0x000000303030722b */ /* 0x000fd00000000030 */
        /* <DEDUP_REMOVED lines=8> */
[----:B------:R-:W-:Y:S02]  /*43c0*/  DFMA R144, R50, R48, R144 ;  /* 0x000000303290722b */ /* 0x000fe40000000090 */
[----:B------:R-:W-:Y:S02]  /*43d0*/  DADD R48, -R106, R46 ;  /* 0x000000006a307229 */ /* 0x000fe4000000012e */
[----:B------:R-:W-:-:S06]  /*43e0*/  DFMA R46, R46, -0.5, -R108 ;  /* 0xbfe000002e2e782b */ /* 0x000fcc000000086c */
[----:B------:R-:W-:Y:S01]  /*43f0*/  FFMA R0, RZ, R37, R145 ;  /* 0x00000025ff007223 */ /* 0x000fe20000000091 */
[-C--:B------:R-:W-:Y:S02]  /*4400*/  DFMA R106, R48, R54.reuse, R106 ;  /* 0x00000036306a722b */ /* 0x080fe4000000006a */
[----:B------:R-:W-:Y:S02]  /*4410*/  DFMA R108, R46, R54, R108 ;  /* 0x000000362e6c722b */ /* 0x000fe4000000006c */
[----:B------:R-:W-:-:S13]  /*4420*/  FSETP.GT.AND P0, PT, |R0|, 1.469367938527859385e-39, PT ;  /* 0x001000000000780b */ /* 0x000fda0003f04200 */
[----:B------:R-:W-:Y:S05]  /*4430*/  @P0 BRA P1, `(.L_x_122) ;  /* 0x0000000000140947 */ /* 0x000fea0000800000 */
[----:B------:R-:W-:Y:S01]  /*4440*/  MOV R0, R148 ;  /* 0x0000009400007202 */ /* 0x000fe20000000f00 */
[----:B------:R-:W-:Y:S01]  /*4450*/  IMAD.MOV.U32 R146, RZ, RZ, R36 ;  /* 0x000000ffff927224 */ /* 0x000fe200078e0024 */
[----:B------:R-:W-:Y:S01]  /*4460*/  MOV R148, 0x4490 ;  /* 0x0000449000947802 */ /* 0x000fe20000000f00 */
[----:B------:R-:W-:-:S07]  /*4470*/  IMAD.MOV.U32 R147, RZ, RZ, R37 ;  /* 0x000000ffff937224 */ /* 0x000fce00078e0025 */
[----:B------:R-:W-:Y:S05]  /*4480*/  CALL.REL.NOINC `($__internal_2_$__cuda_sm20_div_rn_f64_full) ;  /* 0x0000001800447944 */ /* 0x000fea0003c00000 */
.L_x_122:
[----:B------:R-:W-:Y:S05]  /*4490*/  BSYNC.RECONVERGENT B2 ;  /* 0x0000000000027941 */ /* 0x000fea0003800200 */
.L_x_121:
[----:B------:R-:W0:Y:S01]  /*44a0*/  MUFU.RCP64H R47, R37 ;  /* 0x00000025002f7308 */ /* 0x000e220000001800 */
[----:B------:R-:W-:Y:S01]  /*44b0*/  MOV R46, 0x1 ;  /* 0x00000001002e7802 */ /* 0x000fe20000000f00 */
[----:B------:R-:W-:Y:S01]  /*44c0*/  DADD R144, -R96, R144 ;  /* 0x0000000060907229 */ /* 0x000fe20000000190 */
[----:B------:R-:W-:Y:S07]  /*44d0*/  BSSY.RECONVERGENT B2, `(.L_x_123) ;  /* 0x0000017000027945 */ /* 0x000fee0003800200 */
[----:B------:R-:W-:-:S02]  /*44e0*/  DFMA R96, R144, R54, R96 ;  /* 0x000000369060722b */ /* 0x000fc40000000060 */
        /* <DEDUP_REMOVED lines=21> */
.L_x_124:
[----:B------:R-:W-:Y:S05]  /*4640*/  BSYNC.RECONVERGENT B2 ;  /* 0x0000000000027941 */ /* 0x000fea0003800200 */
.L_x_123:
[----:B------:R-:W0:Y:S01]  /*4650*/  MUFU.RCP64H R49, R37 ;  /* 0x0000002500317308 */ /* 0x000e220000001800 */
[----:B------:R-:W-:Y:S01]  /*4660*/  MOV R48, 0x1 ;  /* 0x0000000100307802 */ /* 0x000fe20000000f00 */
[----:B------:R-:W-:Y:S01]  /*4670*/  DMUL R148, R38, R8 ;  /* 0x0000000826947228 */ /* 0x000fe20000000000 */
[----:B------:R-:W-:Y:S01]  /*4680*/  BSSY.RECONVERGENT B2, `(.L_x_125) ;  /* 0x0000014000027945 */ /* 0x000fe20003800200 */
[----:B------:R-:W-:-:S08]  /*4690*/  DADD R46, -R110, R46 ;  /* 0x000000006e2e7229 */ /* 0x000fd0000000012e */
[----:B------:R-:W-:Y:S01]  /*46a0*/  FSETP.GEU.AND P1, PT, |R149|, 6.5827683646048100446e-37, PT ;  /* 0x036000009500780b */ /* 0x000fe20003f2e200 */
[----:B------:R-:W-:Y:S02]  /*46b0*/  DFMA R110, R46, R54, R110 ;  /* 0x000000362e6e722b */ /* 0x000fe4000000006e */
        /* <DEDUP_REMOVED lines=16> */
.L_x_126:
[----:B------:R-:W-:Y:S05]  /*47c0*/  BSYNC.RECONVERGENT B2 ;  /* 0x0000000000027941 */ /* 0x000fea0003800200 */
.L_x_125:
[----:B------:R-:W-:Y:S01]  /*47d0*/  UMOV UR34, 0xbca1af28 ;  /* 0xbca1af2800227882 */ /* 0x000fe20000000000 */
[----:B------:R-:W-:Y:S01]  /*47e0*/  UMOV UR35, 0x3faaf286 ;  /* 0x3faaf28600237882 */ /* 0x000fe20000000000 */
[----:B------:R-:W-:Y:S01]  /*47f0*/  UMOV UR36, 0xb4812d20 ;  /* 0xb4812d2000247882 */ /* 0x000fe20000000000 */
[----:B------:R-:W-:Y:S01]  /*4800*/  DMUL R52, R52, UR34 ;  /* 0x0000002234347c28 */ /* 0x000fe20008000000 */
[----:B------:R-:W-:Y:S01]  /*4810*/  UMOV UR34, 0x6a819a9e ;  /* 0x6a819a9e00227882 */ /* 0x000fe20000000000 */
[----:B------:R-:W-:Y:S01]  /*4820*/  UMOV UR35, 0x3f89aa06 ;  /* 0x3f89aa0600237882 */ /* 0x000fe20000000000 */
[----:B------:R-:W-:Y:S01]  /*4830*/  UMOV UR37, 0x3f72d204 ;  /* 0x3f72d20400257882 */ /* 0x000fe20000000000 */
[----:B------:R-:W-:Y:S01]  /*4840*/  DADD R144, -R98, R144 ;  /* 0x0000000062907229 */ /* 0x000fe20000000190 */
[----:B------:R-:W-:Y:S01]  /*4850*/  UMOV UR40, 0x9999999a ;  /* 0x9999999a00287882 */ /* 0x000fe20000000000 */
[-C--:B------:R-:W-:Y:S01]  /*4860*/  DFMA R38, R100, -R2.reuse, R100 ;  /* 0x800000026426722b */ /* 0x080fe20000000064 */
[----:B------:R-:W-:Y:S01]  /*4870*/  UMOV UR41, 0x3fb99999 ;  /* 0x3fb9999900297882 */ /* 0x000fe20000000000 */
[----:B------:R-:W-:Y:S01]  /*4880*/  DFMA R48, R126, -UR34, R52 ;  /* 0x800000227e307c2b */ /* 0x000fe20008000034 */
[----:B------:R-:W-:Y:S01]  /*4890*/  UMOV UR34, 0xd801b600 ;  /* 0xd801b60000227882 */ /* 0x000fe20000000000 */
[----:B------:R-:W-:Y:S01]  /*48a0*/  UMOV UR35, 0x3f6b6006 ;  /* 0x3f6b600600237882 */ /* 0x000fe20000000000 */
[-C--:B------:R-:W-:Y:S01]  /*48b0*/  DFMA R112, R112, -R2.reuse, R112 ;  /* 0x800000027070722b */ /* 0x080fe20000000070 */
[----:B------:R-:W-:Y:S01]  /*48c0*/  UMOV UR38, 0x9999999a ;  /* 0x9999999a00267882 */ /* 0x000fe20000000000 */
[----:B------:R-:W-:Y:S01]  /*48d0*/  DFMA R114, R114, -R2, R114 ;  /* 0x800000027272722b */ /* 0x000fe20000000072 */
[----:B------:R-:W-:Y:S01]  /*48e0*/  UMOV UR39, 0x3f999999 ;  /* 0x3f99999900277882 */ /* 0x000fe20000000000 */
[C-C-:B------:R-:W-:Y:S01]  /*48f0*/  DFMA R36, R126.reuse, -UR36, R52.reuse ;  /* 0x800000247e247c2b */ /* 0x140fe20008000034 */
[----:B------:R-:W-:Y:S01]  /*4900*/  UMOV UR36, 0x1041040f ;  /* 0x1041040f00247882 */ /* 0x000fe20000000000 */
[----:B------:R-:W-:Y:S01]  /*4910*/  DFMA R134, R126, UR34, R52 ;  /* 0x000000227e867c2b */ /* 0x000fe20008000034 */
[----:B------:R-:W-:Y:S01]  /*4920*/  UMOV UR34, 0x18618619 ;  /* 0x1861861900227882 */ /* 0x000fe20000000000 */
[----:B------:R-:W-:Y:S01]  /*4930*/  UMOV UR35, 0x3fa86186 ;  /* 0x3fa8618600237882 */ /* 0x000fe20000000000 */
[----:B------:R-:W-:Y:S01]  /*4940*/  UMOV UR37, 0x3f904104 ;  /* 0x3f90410400257882 */ /* 0x000fe20000000000 */
[----:B------:R-:W-:Y:S01]  /*4950*/  DFMA R48, R128, UR34, R48 ;  /* 0x0000002280307c2b */ /* 0x000fe20008000030 */
[----:B------:R-:W-:Y:S01]  /*4960*/  UMOV UR34, 0x10410410 ;  /* 0x1041041000227882 */ /* 0x000fe20000000000 */
[----:B------:R-:W-:Y:S01]  /*4970*/  UMOV UR35, 0x3f704104 ;  /* 0x3f70410400237882 */ /* 0x000fe20000000000 */
[----:B------:R-:W-:Y:S01]  /*4980*/  DFMA R54, R144, R54, R98 ;  /* 0x000000369036722b */ /* 0x000fe20000000062 */
[----:B------:R-:W-:Y:S01]  /*4990*/  UMOV UR42, 0x9999999a ;  /* 0x9999999a002a7882 */ /* 0x000fe20000000000 */
[C-C-:B------:R-:W-:Y:S01]  /*49a0*/  DADD R56, R38.reuse, -R112.reuse ;  /* 0x0000000026387229 */ /* 0x140fe20000000870 */
[----:B------:R-:W-:Y:S01]  /*49b0*/  UMOV UR43, 0x3f999999 ;  /* 0x3f999999002b7882 */ /* 0x000fe20000000000 */
[C-C-:B------:R-:W-:Y:S01]  /*49c0*/  DADD R52, -R38.reuse, R112.reuse ;  /* 0x0000000026347229 */ /* 0x140fe20000000170 */
[----:B------:R-:W0:Y:S01]  /*49d0*/  LDC R0, c[0x0][0x3b0] ;  /* 0x0000ec00ff007b82 */ /* 0x000e220000000800 */
[----:B------:R-:W-:Y:S01]  /*49e0*/  DADD R50, R38, R112 ;  /* 0x0000000026327229 */ /* 0x000fe20000000070 */
[----:B------:R1:W-:Y:S01]  /*49f0*/  STG.E.64 desc[UR16][R60.64], R48 ;  /* 0x000000303c007986 */ /* 0x0003e2000c101b10 */
[----:B------:R-:W-:-:S02]  /*4a00*/  DADD R104, R112, -R114 ;  /* 0x0000000070687229 */ /* 0x000fc40000000872 */
[C-C-:B------:R-:W-:Y:S02]  /*4a10*/  DADD R100, -R112.reuse, R114.reuse ;  /* 0x0000000070647229 */ /* 0x140fe40000000172 */
[----:B------:R-:W-:Y:S02]  /*4a20*/  DADD R98, R112, R114 ;  /* 0x0000000070627229 */ /* 0x000fe40000000072 */
[C---:B------:R-:W-:Y:S01]  /*4a30*/  DFMA R36, R128.reuse, -UR36, R36 ;  /* 0x8000002480247c2b */ /* 0x040fe20008000024 */
[----:B------:R-:W-:Y:S01]  /*4a40*/  UMOV UR36, 0x1c71c71c ;  /* 0x1c71c71c00247882 */ /* 0x000fe20000000000 */
[----:B------:R-:W-:Y:S01]  /*4a50*/  DFMA R134, R128, UR34, R134 ;  /* 0x0000002280867c2b */ /* 0x000fe20008000086 */
[----:B------:R-:W-:Y:S01]  /*4a60*/  UMOV UR34, 0x9999999a ;  /* 0x9999999a00227882 */ /* 0x000fe20000000000 */
[C-C-:B------:R-:W-:Y:S01]  /*4a70*/  DADD R112, R102.reuse, -R44.reuse ;  /* 0x0000000066707229 */ /* 0x140fe2000000082c */
[----:B------:R-:W-:Y:S01]  /*4a80*/  UMOV UR35, 0x3fb99999 ;  /* 0x3fb9999900237882 */ /* 0x000fe20000000000 */
[----:B------:R-:W-:Y:S01]  /*4a90*/  DADD R128, -R102, R44 ;  /* 0x0000000066807229 */ /* 0x000fe2000000012c */
[----:B------:R-:W-:Y:S01]  /*4aa0*/  UMOV UR37, 0x3fac71c7 ;  /* 0x3fac71c700257882 */ /* 0x000fe20000000000 */
[C-C-:B------:R-:W-:Y:S01]  /*4ab0*/  DADD R142, R116.reuse, -R42.reuse ;  /* 0x00000000748e7229 */ /* 0x140fe2000000082a */
[----:B-1----:R-:W1:Y:S01]  /*4ac0*/  LDC.64 R60, c[0x0][0x3f8] ;  /* 0x0000fe00ff3c7b82 */ /* 0x002e620000000a00 */
[----:B------:R-:W-:-:S02]  /*4ad0*/  DADD R136, -R116, R42 ;  /* 0x0000000074887229 */ /* 0x000fc4000000012a */
[C-C-:B------:R-:W-:Y:S02]  /*4ae0*/  DADD R144, R120.reuse, -R40.reuse ;  /* 0x0000000078907229 */ /* 0x140fe40000000828 */
[----:B------:R-:W-:Y:S02]  /*4af0*/  DADD R154, -R120, R40 ;  /* 0x00000000789a7229 */ /* 0x000fe40000000128 */
[--C-:B------:R-:W-:Y:S02]  /*4b00*/  DFMA R112, R112, UR34, R36.reuse ;  /* 0x0000002270707c2b */ /* 0x100fe40008000024 */
[--C-:B------:R-:W-:Y:S02]  /*4b10*/  DFMA R128, R128, UR34, R36.reuse ;  /* 0x0000002280807c2b */ /* 0x100fe40008000024 */
[--C-:B------:R-:W-:Y:S02]  /*4b20*/  DFMA R142, R142, UR34, R36.reuse ;  /* 0x000000228e8e7c2b */ /* 0x100fe40008000024 */
[----:B------:R-:W-:-:S02]  /*4b30*/  DFMA R136, R136, UR34, R36 ;  /* 0x0000002288887c2b */ /* 0x000fc40008000024 */
[--C-:B------:R-:W-:Y:S02]  /*4b40*/  DFMA R144, R144, UR34, R36.reuse ;  /* 0x0000002290907c2b */ /* 0x100fe40008000024 */
[----:B------:R-:W-:Y:S02]  /*4b50*/  DFMA R154, R154, UR34, R36 ;  /* 0x000000229a9a7c2b */ /* 0x000fe40008000024 */
[----:B------:R-:W-:Y:S02]  /*4b60*/  DADD R36, R132, -R130 ;  /* 0x0000000084247229 */ /* 0x000fe40000000882 */
[C-C-:B------:R-:W-:Y:S02]  /*4b70*/  DADD R124, R102.reuse, R116.reuse ;  /* 0x00000000667c7229 */ /* 0x140fe40000000074 */
[C-C-:B------:R-:W-:Y:S02]  /*4b80*/  DADD R126, R102.reuse, -R116.reuse ;  /* 0x00000000667e7229 */ /* 0x140fe40000000874 */
[----:B------:R-:W-:-:S02]  /*4b90*/  DADD R122, -R102, R116 ;  /* 0x00000000667a7229 */ /* 0x000fc40000000174 */
[C---:B------:R-:W-:Y:S02]  /*4ba0*/  DFMA R112, R36.reuse, UR36, R112 ;  /* 0x0000002424707c2b */ /* 0x040fe40008000070 */
[----:B------:R-:W-:Y:S01]  /*4bb0*/  DFMA R128, R36, UR36, R128 ;  /* 0x0000002424807c2b */ /* 0x000fe20008000080 */
[----:B------:R-:W-:Y:S01]  /*4bc0*/  UMOV UR36, 0x1c71c71d ;  /* 0x1c71c71d00247882 */ /* 0x000fe20000000000 */
[----:B------:R-:W-:Y:S01]  /*4bd0*/  DADD R36, -R132, R130 ;  /* 0x0000000084247229 */ /* 0x000fe20000000182 */
[----:B------:R-:W-:Y:S01]  /*4be0*/  UMOV UR37, 0x3f9c71c7 ;  /* 0x3f9c71c700257882 */ /* 0x000fe20000000000 */
[C-C-:B------:R-:W-:Y:S01]  /*4bf0*/  DADD R2, -R38.reuse, R114.reuse ;  /* 0x0000000026027229 */ /* 0x140fe20000000172 */
[----:B------:R-:W-:Y:S01]  /*4c00*/  STG.E.64 desc[UR16][R64.64], R112 ;  /* 0x0000007040007986 */ /* 0x000fe2000c101b10 */
[C-C-:B------:R-:W-:Y:S02]  /*4c10*/  DADD R46, R38.reuse, -R114.reuse ;  /* 0x00000000262e7229 */ /* 0x140fe40000000872 */
[----:B------:R-:W-:Y:S01]  /*4c20*/  DADD R38, R38, R114 ;  /* 0x0000000026267229 */ /* 0x000fe20000000072 */
[----:B------:R2:W-:Y:S01]  /*4c30*/  STG.E.64 desc[UR16][R58.64], R128 ;  /* 0x000000803a007986 */ /* 0x0005e2000c101b10 */
[----:B------:R-:W-:-:S02]  /*4c40*/  DADD R118, R102, R120 ;  /* 0x0000000066767229 */ /* 0x000fc40000000078 */
[C-C-:B------:R-:W-:Y:S02]  /*4c50*/  DADD R114, R102.reuse, -R120.reuse ;  /* 0x0000000066727229 */ /* 0x140fe40000000878 */
[--C-:B------:R-:W-:Y:S02]  /*4c60*/  DADD R140, -R102, R120.reuse ;  /* 0x00000000668c7229 */ /* 0x100fe40000000178 */
[C-C-:B------:R-:W-:Y:S02]  /*4c70*/  DADD R102, R116.reuse, R120.reuse ;  /* 0x0000000074667229 */ /* 0x140fe40000000078 */
[----:B------:R-:W-:Y:S02]  /*4c80*/  DADD R138, R116, -R120 ;  /* 0x00000000748a7229 */ /* 0x000fe40000000878 */
[C---:B------:R-:W-:Y:S02]  /*4c90*/  DFMA R142, R36.reuse, UR36, R142 ;  /* 0x00000024248e7c2b */ /* 0x040fe4000800008e */
[C---:B------:R-:W-:Y:S01]  /*4ca0*/  DFMA R136, R36.reuse, UR36, R136 ;  /* 0x0000002424887c2b */ /* 0x040fe20008000088 */
[----:B--2---:R-:W1:Y:S01]  /*4cb0*/  LDC.64 R58, c[0x0][0x3f0] ;  /* 0x0000fc00ff3a7b82 */ /* 0x004e620000000a00 */
[----:B------:R-:W-:-:S02]  /*4cc0*/  DFMA R144, R36, UR36, R144 ;  /* 0x0000002424907c2b */ /* 0x000fc40008000090 */
[----:B------:R-:W-:Y:S02]  /*4cd0*/  DFMA R154, R36, UR36, R154 ;  /* 0x00000024249a7c2b */ /* 0x000fe4000800009a */
[----:B------:R-:W-:Y:S02]  /*4ce0*/  DADD R116, -R116, R120 ;  /* 0x0000000074747229 */ /* 0x000fe40000000178 */
[----:B------:R-:W-:Y:S02]  /*4cf0*/  DFMA R36, R124, UR34, R134 ;  /* 0x000000227c247c2b */ /* 0x000fe40008000086 */
[C-C-:B------:R-:W-:Y:S02]  /*4d00*/  DADD R152, R44.reuse, R42.reuse ;  /* 0x000000002c987229 */ /* 0x140fe4000000002a */
[C-C-:B------:R-:W-:Y:S02]  /*4d10*/  DADD R120, R44.reuse, -R42.reuse ;  /* 0x000000002c787229 */ /* 0x140fe4000000082a */
[----:B------:R-:W-:-:S02]  /*4d20*/  DADD R146, -R44, R42 ;  /* 0x000000002c927229 */ /* 0x000fc4000000012a */
[--C-:B------:R-:W-:Y:S02]  /*4d30*/  DFMA R124, R124, -UR40, R134.reuse ;  /* 0x800000287c7c7c2b */ /* 0x100fe40008000086 */
[--C-:B------:R-:W-:Y:S02]  /*4d40*/  DFMA R126, R126, UR34, R134.reuse ;  /* 0x000000227e7e7c2b */ /* 0x100fe40008000086 */
[----:B------:R-:W-:Y:S02]  /*4d50*/  DFMA R122, R122, UR34, R134 ;  /* 0x000000227a7a7c2b */ /* 0x000fe40008000086 */
[C-C-:B------:R-:W-:Y:S02]  /*4d60*/  DADD R148, R44.reuse, R40.reuse ;  /* 0x000000002c947229 */ /* 0x140fe40000000028 */
[C-C-:B------:R-:W-:Y:S02]  /*4d70*/  DADD R150, R44.reuse, -R40.reuse ;  /* 0x000000002c967229 */ /* 0x140fe40000000828 */
[----:B------:R-:W-:-:S02]  /*4d80*/  DADD R158, -R44, R40 ;  /* 0x000000002c9e7229 */ /* 0x000fc40000000128 */
[C-C-:B------:R-:W-:Y:S02]  /*4d90*/  DADD R156, R42.reuse, R40.reuse ;  /* 0x000000002a9c7229 */ /* 0x140fe40000000028 */
[C-C-:B------:R-:W-:Y:S02]  /*4da0*/  DADD R44, R42.reuse, -R40.reuse ;  /* 0x000000002a2c7229 */ /* 0x140fe40000000828 */
[----:B------:R-:W-:Y:S02]  /*4db0*/  DADD R40, -R42, R40 ;  /* 0x000000002a287229 */ /* 0x000fe40000000128 */
[C-C-:B------:R-:W-:Y:S02]  /*4dc0*/  DFMA R42, R118.reuse, UR34, R134.reuse ;  /* 0x00000022762a7c2b */ /* 0x140fe40008000086 */
[--C-:B------:R-:W-:Y:S02]  /*4dd0*/  DFMA R118, R118, -UR40, R134.reuse ;  /* 0x8000002876767c2b */ /* 0x100fe40008000086 */
[----:B------:R-:W-:-:S02]  /*4de0*/  DFMA R114, R114, UR34, R134 ;  /* 0x0000002272727c2b */ /* 0x000fc40008000086 */
[----:B------:R-:W-:Y:S02]  /*4df0*/  DFMA R140, R140, UR34, R134 ;  /* 0x000000228c8c7c2b */ /* 0x000fe40008000086 */
[C---:B------:R-:W-:Y:S02]  /*4e00*/  DFMA R36, R152.reuse, UR38, R36 ;  /* 0x0000002698247c2b */ /* 0x040fe40008000024 */
[----:B------:R-:W-:Y:S02]  /*4e10*/  DFMA R124, R152, -UR42, R124 ;  /* 0x8000002a987c7c2b */ /* 0x000fe4000800007c */
[----:B------:R-:W-:Y:S02]  /*4e20*/  DFMA R120, R120, UR38, R126 ;  /* 0x0000002678787c2b */ /* 0x000fe4000800007e */
[----:B------:R-:W-:Y:S02]  /*4e30*/  DFMA R122, R146, UR38, R122 ;  /* 0x00000026927a7c2b */ /* 0x000fe4000800007a */
[----:B------:R-:W-:-:S02]  /*4e40*/  DFMA R42, R148, UR38, R42 ;  /* 0x00000026942a7c2b */ /* 0x000fc4000800002a */
[----:B------:R-:W-:Y:S02]  /*4e50*/  DFMA R118, R148, -UR42, R118 ;  /* 0x8000002a94767c2b */ /* 0x000fe40008000076 */
[----:B------:R-:W-:Y:S02]  /*4e60*/  DFMA R114, R150, UR38, R114 ;  /* 0x0000002696727c2b */ /* 0x000fe40008000072 */
[----:B------:R-:W-:Y:S02]  /*4e70*/  DFMA R140, R158, UR38, R140 ;  /* 0x000000269e8c7c2b */ /* 0x000fe4000800008c */
[C---:B------:R-:W-:Y:S02]  /*4e80*/  DFMA R36, R132.reuse, UR36, R36 ;  /* 0x0000002484247c2b */ /* 0x040fe40008000024 */
[C---:B------:R-:W-:Y:S02]  /*4e90*/  DFMA R124, R132.reuse, UR36, R124 ;  /* 0x00000024847c7c2b */ /* 0x040fe4000800007c */
[----:B------:R-:W-:-:S02]  /*4ea0*/  DFMA R120, R132, UR36, R120 ;  /* 0x0000002484787c2b */ /* 0x000fc40008000078 */
[C---:B------:R-:W-:Y:S02]  /*4eb0*/  DFMA R122, R132.reuse, UR36, R122 ;  /* 0x00000024847a7c2b */ /* 0x040fe4000800007a */
[C---:B------:R-:W-:Y:S02]  /*4ec0*/  DFMA R42, R132.reuse, UR36, R42 ;  /* 0x00000024842a7c2b */ /* 0x040fe4000800002a */
[C---:B------:R-:W-:Y:S02]  /*4ed0*/  DFMA R118, R132.reuse, UR36, R118 ;  /* 0x0000002484767c2b */ /* 0x040fe40008000076 */
[C---:B------:R-:W-:Y:S02]  /*4ee0*/  DFMA R114, R132.reuse, UR36, R114 ;  /* 0x0000002484727c2b */ /* 0x040fe40008000072 */
[----:B------:R-:W-:Y:S01]  /*4ef0*/  DFMA R140, R132, UR36, R140 ;  /* 0x00000024848c7c2b */ /* 0x000fe2000800008c */
[----:B------:R-:W-:Y:S01]  /*4f00*/  UMOV UR37, 0x3f8c71c7 ;  /* 0x3f8c71c700257882 */ /* 0x000fe20000000000 */
[----:B------:R-:W-:-:S02]  /*4f10*/  DFMA R126, R102, UR34, R134 ;  /* 0x00000022667e7c2b */ /* 0x000fc40008000086 */
[C---:B------:R-:W-:Y:S02]  /*4f20*/  DFMA R36, R130.reuse, UR36, R36 ;  /* 0x0000002482247c2b */ /* 0x040fe40008000024 */
[C---:B------:R-:W-:Y:S02]  /*4f30*/  DFMA R124, R130.reuse, UR36, R124 ;  /* 0x00000024827c7c2b */ /* 0x040fe4000800007c */
[C---:B------:R-:W-:Y:S02]  /*4f40*/  DFMA R120, R130.reuse, UR36, R120 ;  /* 0x0000002482787c2b */ /* 0x040fe40008000078 */
[----:B------:R-:W-:Y:S02]  /*4f50*/  DFMA R122, R130, UR36, R122 ;  /* 0x00000024827a7c2b */ /* 0x000fe4000800007a */
[--C-:B------:R-:W-:Y:S02]  /*4f60*/  DFMA R102, R102, -UR40, R134.reuse ;  /* 0x8000002866667c2b */ /* 0x100fe40008000086 */
[----:B------:R-:W-:-:S02]  /*4f70*/  DFMA R138, R138, UR34, R134 ;  /* 0x000000228a8a7c2b */ /* 0x000fc40008000086 */
[----:B------:R-:W-:Y:S01]  /*4f80*/  DFMA R116, R116, UR34, R134 ;  /* 0x0000002274747c2b */ /* 0x000fe20008000086 */
[----:B------:R-:W-:Y:S01]  /*4f90*/  UMOV UR34, 0x55555555 ;  /* 0x5555555500227882 */ /* 0x000fe20000000000 */
[C-C-:B------:R-:W-:Y:S01]  /*4fa0*/  DADD R146, R106.reuse, -R108.reuse ;  /* 0x000000006a927229 */ /* 0x140fe2000000086c */
[----:B------:R-:W-:Y:S01]  /*4fb0*/  UMOV UR35, 0x3fb55555 ;  /* 0x3fb5555500237882 */ /* 0x000fe20000000000 */
[C---:B------:R-:W-:Y:S02]  /*4fc0*/  DADD R134, -R106.reuse, R108 ;  /* 0x000000006a867229 */ /* 0x040fe4000000016c */
[C---:B------:R-:W-:Y:S02]  /*4fd0*/  DFMA R36, R106.reuse, UR34, R36 ;  /* 0x000000226a247c2b */ /* 0x040fe40008000024 */
[C---:B------:R-:W-:Y:S02]  /*4fe0*/  DFMA R124, R106.reuse, UR34, R124 ;  /* 0x000000226a7c7c2b */ /* 0x040fe4000800007c */
[----:B------:R-:W-:-:S02]  /*4ff0*/  DFMA R120, R106, UR34, R120 ;  /* 0x000000226a787c2b */ /* 0x000fc40008000078 */
[----:B------:R-:W-:Y:S02]  /*5000*/  DFMA R122, R106, UR34, R122 ;  /* 0x000000226a7a7c2b */ /* 0x000fe4000800007a */
[C---:B------:R-:W-:Y:S02]  /*5010*/  DFMA R142, R146.reuse, UR34, R142 ;  /* 0x00000022928e7c2b */ /* 0x040fe4000800008e */
[----:B------:R-:W-:Y:S02]  /*5020*/  DFMA R136, R146, UR34, R136 ;  /* 0x0000002292887c2b */ /* 0x000fe40008000088 */
[C---:B------:R-:W-:Y:S02]  /*5030*/  DFMA R144, R134.reuse, UR34, R144 ;  /* 0x0000002286907c2b */ /* 0x040fe40008000090 */
[----:B------:R-:W-:Y:S01]  /*5040*/  DFMA R154, R134, UR34, R154 ;  /* 0x00000022869a7c2b */ /* 0x000fe2000800009a */
[----:B------:R-:W-:Y:S01]  /*5050*/  UMOV UR34, 0x55555554 ;  /* 0x5555555400227882 */ /* 0x000fe20000000000 */
[C---:B------:R-:W-:Y:S01]  /*5060*/  DFMA R42, R130.reuse, UR36, R42 ;  /* 0x00000024822a7c2b */ /* 0x040fe2000800002a */
[----:B------:R-:W-:Y:S01]  /*5070*/  UMOV UR35, 0x3fa55555 ;  /* 0x3fa5555500237882 */ /* 0x000fe20000000000 */
[C---:B------:R-:W-:Y:S01]  /*5080*/  DFMA R118, R130.reuse, UR36, R118 ;  /* 0x0000002482767c2b */ /* 0x040fe20008000076 */
[----:B------:R-:W-:Y:S01]  /*5090*/  STG.E.64 desc[UR16][R66.64], R142 ;  /* 0x0000008e42007986 */ /* 0x000fe2000c101b10 */
[----:B------:R-:W-:-:S02]  /*50a0*/  DFMA R114, R130, UR36, R114 ;  /* 0x0000002482727c2b */ /* 0x000fc40008000072 */
[----:B------:R-:W-:Y:S01]  /*50b0*/  DFMA R140, R130, UR36, R140 ;  /* 0x00000024828c7c2b */ /* 0x000fe2000800008c */
[----:B------:R-:W-:Y:S01]  /*50c0*/  UMOV UR36, 0x55555555 ;  /* 0x5555555500247882 */ /* 0x000fe20000000000 */
[C---:B------:R-:W-:Y:S01]  /*50d0*/  DFMA R36, R108.reuse, UR34, R36 ;  /* 0x000000226c247c2b */ /* 0x040fe20008000024 */
[----:B------:R-:W-:Y:S01]  /*50e0*/  UMOV UR37, 0x3fb55555 ;  /* 0x3fb5555500257882 */ /* 0x000fe20000000000 */
[C---:B------:R-:W-:Y:S01]  /*50f0*/  DFMA R124, R108.reuse, UR34, R124 ;  /* 0x000000226c7c7c2b */ /* 0x040fe2000800007c */
[----:B------:R-:W-:Y:S01]  /*5100*/  STG.E.64 desc[UR16][R62.64], R136 ;  /* 0x000000883e007986 */ /* 0x000fe2000c101b10 */
[C---:B------:R-:W-:Y:S02]  /*5110*/  DFMA R120, R108.reuse, UR34, R120 ;  /* 0x000000226c787c2b */ /* 0x040fe40008000078 */
[----:B------:R-:W-:Y:S01]  /*5120*/  DFMA R122, R108, UR34, R122 ;  /* 0x000000226c7a7c2b */ /* 0x000fe2000800007a */
[----:B------:R-:W-:Y:S01]  /*5130*/  STG.E.64 desc[UR16][R70.64], R144 ;  /* 0x0000009046007986 */ /* 0x000fe2000c101b10 */
[----:B------:R-:W-:-:S02]  /*5140*/  DFMA R126, R156, UR38, R126 ;  /* 0x000000269c7e7c2b */ /* 0x000fc4000800007e */
[C---:B------:R-:W-:Y:S01]  /*5150*/  DFMA R42, R106.reuse, -UR36, R42 ;  /* 0x800000246a2a7c2b */ /* 0x040fe2000800002a */
[----:B------:R-:W-:Y:S01]  /*5160*/  STG.E.64 desc[UR16][R68.64], R154 ;  /* 0x0000009a44007986 */ /* 0x000fe2000c101b10 */
[C---:B------:R-:W-:Y:S02]  /*5170*/  DFMA R118, R106.reuse, -UR36, R118 ;  /* 0x800000246a767c2b */ /* 0x040fe40008000076 */
[C---:B------:R-:W-:Y:S02]  /*5180*/  DFMA R114, R106.reuse, -UR36, R114 ;  /* 0x800000246a727c2b */ /* 0x040fe40008000072 */
[----:B------:R-:W-:Y:S01]  /*5190*/  DFMA R140, R106, -UR36, R140 ;  /* 0x800000246a8c7c2b */ /* 0x000fe2000800008c */
[----:B------:R-:W-:Y:S01]  /*51a0*/  UMOV UR36, 0x55555554 ;  /* 0x5555555400247882 */ /* 0x000fe20000000000 */
[----:B------:R-:W-:Y:S01]  /*51b0*/  DFMA R102, R156, -UR42, R102 ;  /* 0x8000002a9c667c2b */ /* 0x000fe20008000066 */
[----:B------:R-:W-:Y:S01]  /*51c0*/  UMOV UR37, 0x3fa55555 ;  /* 0x3fa5555500257882 */ /* 0x000fe20000000000 */
[----:B------:R-:W-:-:S02]  /*51d0*/  DFMA R44, R44, UR38, R138 ;  /* 0x000000262c2c7c2b */ /* 0x000fc4000800008a */
[----:B------:R-:W-:Y:S01]  /*51e0*/  DFMA R40, R40, UR38, R116 ;  /* 0x0000002628287c2b */ /* 0x000fe20008000074 */
[----:B------:R-:W-:Y:S01]  /*51f0*/  UMOV UR38, 0x1c71c71c ;  /* 0x1c71c71c00267882 */ /* 0x000fe20000000000 */
[C---:B------:R-:W-:Y:S01]  /*5200*/  DFMA R36, R96.reuse, 0.25, R36 ;  /* 0x3fd000006024782b */ /* 0x040fe20000000024 */
[----:B------:R-:W-:Y:S01]  /*5210*/  UMOV UR39, 0x3fac71c7 ;  /* 0x3fac71c700277882 */ /* 0x000fe20000000000 */
[C---:B------:R-:W-:Y:S02]  /*5220*/  DFMA R124, R96.reuse, 0.25, R124 ;  /* 0x3fd00000607c782b */ /* 0x040fe4000000007c */
[C---:B------:R-:W-:Y:S02]  /*5230*/  DFMA R120, R96.reuse, -0.25, R120 ;  /* 0xbfd000006078782b */ /* 0x040fe40000000078 */
[----:B------:R-:W-:Y:S01]  /*5240*/  DFMA R122, R96, -0.25, R122 ;  /* 0xbfd00000607a782b */ /* 0x000fe2000000007a */
[----:B------:R-:W2:Y:S01]  /*5250*/  LDC.64 R96, c[0x0][0x438] ;  /* 0x00010e00ff607b82 */ /* 0x000ea20000000a00 */
[----:B------:R-:W-:-:S02]  /*5260*/  DFMA R126, R132, -UR38, R126 ;  /* 0x80000026847e7c2b */ /* 0x000fc4000800007e */
[C---:B------:R-:W-:Y:S02]  /*5270*/  DFMA R42, R108.reuse, -UR36, R42 ;  /* 0x800000246c2a7c2b */ /* 0x040fe4000800002a */
[C---:B------:R-:W-:Y:S02]  /*5280*/  DFMA R118, R108.reuse, -UR36, R118 ;  /* 0x800000246c767c2b */ /* 0x040fe40008000076 */
[C---:B------:R-:W-:Y:S02]  /*5290*/  DFMA R114, R108.reuse, -UR36, R114 ;  /* 0x800000246c727c2b */ /* 0x040fe40008000072 */
[----:B------:R-:W-:Y:S02]  /*52a0*/  DFMA R140, R108, -UR36, R140 ;  /* 0x800000246c8c7c2b */ /* 0x000fe4000800008c */
[C---:B------:R-:W-:Y:S02]  /*52b0*/  DFMA R102, R132.reuse, -UR38, R102 ;  /* 0x8000002684667c2b */ /* 0x040fe40008000066 */
[----:B------:R-:W-:-:S02]  /*52c0*/  DFMA R44, R132, -UR38, R44 ;  /* 0x80000026842c7c2b */ /* 0x000fc4000800002c */
[----:B------:R-:W-:Y:S01]  /*52d0*/  DFMA R40, R132, -UR38, R40 ;  /* 0x8000002684287c2b */ /* 0x000fe20008000028 */
[----:B------:R-:W-:Y:S01]  /*52e0*/  UMOV UR38, 0x1c71c71d ;  /* 0x1c71c71d00267882 */ /* 0x000fe20000000000 */
[----:B------:R-:W-:Y:S01]  /*52f0*/  DFMA R56, R56, 0.125, R36 ;  /* 0x3fc000003838782b */ /* 0x000fe20000000024 */
[----:B------:R-:W-:Y:S01]  /*5300*/  UMOV UR39, 0x3f9c71c7 ;  /* 0x3f9c71c700277882 */ /* 0x000fe20000000000 */
[----:B------:R-:W3:Y:S01]  /*5310*/  LDC.64 R36, c[0x0][0x388] ;  /* 0x0000e200ff247b82 */ /* 0x000ee20000000a00 */
[----:B------:R-:W-:Y:S02]  /*5320*/  DFMA R126, R130, -UR38, R126 ;  /* 0x80000026827e7c2b */ /* 0x000fe4000800007e */
[C---:B------:R-:W-:Y:S02]  /*5330*/  DFMA R42, R54.reuse, 0.25, R42 ;  /* 0x3fd00000362a782b */ /* 0x040fe4000000002a */
[C---:B------:R-:W-:Y:S01]  /*5340*/  DFMA R118, R54.reuse, 0.25, R118 ;  /* 0x3fd000003676782b */ /* 0x040fe20000000076 */
[----:B------:R-:W-:Y:S01]  /*5350*/  STG.E.64 desc[UR16][R74.64], R56 ;  /* 0x000000384a007986 */ /* 0x000fe2000c101b10 */
[----:B------:R-:W-:-:S02]  /*5360*/  DFMA R114, R54, -0.25, R114 ;  /* 0xbfd000003672782b */ /* 0x000fc40000000072 */
[----:B------:R-:W-:Y:S02]  /*5370*/  DFMA R140, R54, -0.25, R140 ;  /* 0xbfd00000368c782b */ /* 0x000fe4000000008c */
[C---:B------:R-:W-:Y:S01]  /*5380*/  DFMA R102, R130.reuse, -UR38, R102 ;  /* 0x8000002682667c2b */ /* 0x040fe20008000066 */
[----:B------:R-:W4:Y:S01]  /*5390*/  LDC.64 R54, c[0x0][0x440] ;  /* 0x00011000ff367b82 */ /* 0x000f220000000a00 */
[C---:B------:R-:W-:Y:S02]  /*53a0*/  DFMA R44, R130.reuse, -UR38, R44 ;  /* 0x80000026822c7c2b */ /* 0x040fe4000800002c */
[----:B------:R-:W-:Y:S02]  /*53b0*/  DFMA R40, R130, -UR38, R40 ;  /* 0x8000002682287c2b */ /* 0x000fe40008000028 */
[C---:B------:R-:W-:Y:S02]  /*53c0*/  DFMA R126, R110.reuse, 0.25, R126 ;  /* 0x3fd000006e7e782b */ /* 0x040fe4000000007e */
[----:B------:R-:W-:-:S02]  /*53d0*/  DFMA R102, R110, 0.25, R102 ;  /* 0x3fd000006e66782b */ /* 0x000fc40000000066 */
[----:B------:R-:W-:Y:S02]  /*53e0*/  DFMA R52, R52, 0.125, R124 ;  /* 0x3fc000003434782b */ /* 0x000fe4000000007c */
[----:B------:R-:W-:Y:S02]  /*53f0*/  DFMA R44, R110, -0.25, R44 ;  /* 0xbfd000006e2c782b */ /* 0x000fe4000000002c */
[----:B------:R-:W-:Y:S02]  /*5400*/  DFMA R120, R50, 0.125, R120 ;  /* 0x3fc000003278782b */ /* 0x000fe40000000078 */
[----:B------:R-:W-:Y:S01]  /*5410*/  DFMA R40, R110, -0.25, R40 ;  /* 0xbfd000006e28782b */ /* 0x000fe20000000028 */
[----:B------:R-:W-:Y:S01]  /*5420*/  STG.E.64 desc[UR16][R72.64], R52 ;  /* 0x0000003448007986 */ /* 0x000fe2000c101b10 */
[----:B------:R-:W-:Y:S02]  /*5430*/  DFMA R122, R50, -0.125, R122 ;  /* 0xbfc00000327a782b */ /* 0x000fe4000000007a */
[C---:B------:R-:W-:Y:S01]  /*5440*/  DFMA R114, R38.reuse, -0.125, R114 ;  /* 0xbfc000002672782b */ /* 0x040fe20000000072 */
[----:B------:R-:W-:Y:S01]  /*5450*/  STG.E.64 desc[UR16][R78.64], R120 ;  /* 0x000000784e007986 */ /* 0x000fe2000c101b10 */
[----:B------:R-:W-:Y:S01]  /*5460*/  DFMA R140, R38, 0.125, R140 ;  /* 0x3fc00000268c782b */ /* 0x000fe2000000008c */
[----:B---3--:R-:W-:Y:S01]  /*5470*/  IMAD.WIDE R50, R13, 0x8, R36 ;  /* 0x000000080d327825 */ /* 0x008fe200078e0224 */
[----:B------:R-:W-:Y:S01]  /*5480*/  DFMA R2, R2, 0.125, R42 ;  /* 0x3fc000000202782b */ /* 0x000fe2000000002a */
[----:B------:R-:W-:Y:S01]  /*5490*/  STG.E.64 desc[UR16][R76.64], R122 ;  /* 0x0000007a4c007986 */ /* 0x000fe2000c101b10 */
[----:B------:R-:W-:Y:S01]  /*54a0*/  DFMA R46, R46, 0.125, R118 ;  /* 0x3fc000002e2e782b */ /* 0x000fe20000000076 */
[----:B--2---:R-:W-:Y:S01]  /*54b0*/  IMAD.WIDE R38, R27, 0x8, R96 ;  /* 0x000000081b267825 */ /* 0x004fe200078e0260 */
[----:B------:R-:W-:-:S02]  /*54c0*/  DFMA R104, R104, 0.125, R126 ;  /* 0x3fc000006868782b */ /* 0x000fc4000000007e */
[----:B------:R-:W-:Y:S01]  /*54d0*/  DFMA R100, R100, 0.125, R102 ;  /* 0x3fc000006464782b */ /* 0x000fe20000000066 */
[----:B------:R4:W-:Y:S01]  /*54e0*/  STG.E.64 desc[UR16][R82.64], R2 ;  /* 0x0000000252007986 */ /* 0x0009e2000c101b10 */
[C---:B------:R-:W-:Y:S01]  /*54f0*/  DFMA R44, R98.reuse, 0.125, R44 ;  /* 0x3fc00000622c782b */ /* 0x040fe2000000002c */
[C---:B0-----:R-:W-:Y:S01]  /*5500*/  IMAD.WIDE R42, R0.reuse, 0x8, R38 ;  /* 0x00000008002a7825 */ /* 0x041fe200078e0226 */
[----:B------:R-:W-:Y:S01]  /*5510*/  DFMA R40, R98, -0.125, R40 ;  /* 0xbfc000006228782b */ /* 0x000fe20000000028 */
[----:B------:R0:W-:Y:S04]  /*5520*/  STG.E.64 desc[UR16][R80.64], R46 ;  /* 0x0000002e50007986 */ /* 0x0001e8000c101b10 */
[----:B------:R-:W-:Y:S01]  /*5530*/  STG.E.64 desc[UR16][R88.64], R114 ;  /* 0x0000007258007986 */ /* 0x000fe2000c101b10 */
[----:B------:R-:W-:-:S03]  /*5540*/  IMAD.WIDE R48, R0, 0x8, R42 ;  /* 0x0000000800307825 */ /* 0x000fc600078e022a */
[----:B------:R-:W-:Y:S01]  /*5550*/  STG.E.64 desc[UR16][R84.64], R140 ;  /* 0x0000008c54007986 */ /* 0x000fe2000c101b10 */
[----:B----4-:R-:W-:-:S03]  /*5560*/  IMAD.WIDE R2, R27, 0x8, R54 ;  /* 0x000000081b027825 */ /* 0x010fc600078e0236 */
[----:B------:R-:W-:Y:S01]  /*5570*/  STG.E.64 desc[UR16][R90.64], R104 ;  /* 0x000000685a007986 */ /* 0x000fe2000c101b10 */
[----:B------:R-:W-:-:S03]  /*5580*/  IMAD.WIDE R54, R0, 0x8, R50 ;  /* 0x0000000800367825 */ /* 0x000fc600078e0232 */
[----:B------:R-:W-:Y:S04]  /*5590*/  STG.E.64 desc[UR16][R86.64], R100 ;  /* 0x0000006456007986 */ /* 0x000fe8000c101b10 */
[----:B------:R-:W-:Y:S04]  /*55a0*/  STG.E.64 desc[UR16][R94.64], R44 ;  /* 0x0000002c5e007986 */ /* 0x000fe8000c101b10 */
[----:B------:R2:W-:Y:S04]  /*55b0*/  STG.E.64 desc[UR16][R92.64], R40 ;  /* 0x000000285c007986 */ /* 0x0005e8000c101b10 */
[----:B------:R3:W-:Y:S04]  /*55c0*/  STG.E.64 desc[UR16][R38.64], R4 ;  /* 0x0000000426007986 */ /* 0x0007e8000c101b10 */
[----:B------:R-:W-:Y:S04]  /*55d0*/  STG.E.64 desc[UR16][R42.64], R6 ;  /* 0x000000062a007986 */ /* 0x000fe8000c101b10 */
[----:B------:R-:W-:Y:S04]  /*55e0*/  STG.E.64 desc[UR16][R48.64], R8 ;  /* 0x0000000830007986 */ /* 0x000fe8000c101b10 */
[----:B------:R1:W-:Y:S04]  /*55f0*/  STG.E.64 desc[UR16][R2.64], R10 ;  /* 0x0000000a02007986 */ /* 0x0003e8000c101b10 */
[----:B------:R-:W4:Y:S04]  /*5600*/  LDG.E.64 R52, desc[UR16][R50.64] ;  /* 0x0000001032347981 */ /* 0x000f28000c1e1b00 */
[----:B------:R-:W5:Y:S01]  /*5610*/  LDG.E.64 R56, desc[UR16][R54.64] ;  /* 0x0000001036387981 */ /* 0x000f62000c1e1b00 */
[----:B0-----:R-:W-:-:S02]  /*5620*/  DMUL R46, R30, 1.5 ;  /* 0x3ff800001e2e7828 */ /* 0x001fc40000000000 */
[----:B--2---:R-:W-:Y:S02]  /*5630*/  DMUL R40, R28, 1.5 ;  /* 0x3ff800001c287828 */ /* 0x004fe40000000000 */
[----:B------:R-:W-:Y:S02]  /*5640*/  DMUL R44, R30, R30 ;  /* 0x0000001e1e2c7228 */ /* 0x000fe40000000000 */
[----:B---3--:R-:W-:Y:S02]  /*5650*/  DMUL R38, R28, R28 ;  /* 0x0000001c1c267228 */ /* 0x008fe40000000000 */
[----:B------:R-:W-:Y:S02]  /*5660*/  DMUL R46, R30, R46 ;  /* 0x0000002e1e2e7228 */ /* 0x000fe40000000000 */
[----:B------:R-:W-:Y:S02]  /*5670*/  DMUL R40, R28, R40 ;  /* 0x000000281c287228 */ /* 0x000fe40000000000 */
[----:B-1----:R-:W-:-:S04]  /*5680*/  DADD R2, R58, R60 ;  /* 0x000000003a027229 */ /* 0x002fc8000000003c */
[----:B------:R-:W-:Y:S02]  /*5690*/  DFMA R44, R30, R44, -R46 ;  /* 0x0000002c1e2c722b */ /* 0x000fe4000000082e */
[----:B------:R-:W-:Y:S01]  /*56a0*/  DFMA R38, R28, R38, -R40 ;  /* 0x000000261c26722b */ /* 0x000fe20000000828 */
[----:B------:R-:W0:Y:S01]  /*56b0*/  LDC.64 R46, c[0x0][0x3e8] ;  /* 0x0000fa00ff2e7b82 */ /* 0x000e220000000a00 */
[----:B------:R-:W-:-:S04]  /*56c0*/  DMUL R2, R2, 0.25 ;  /* 0x3fd0000002027828 */ /* 0x000fc80000000000 */
[----:B------:R-:W-:Y:S02]  /*56d0*/  DFMA R44, R30, 0.5, R44 ;  /* 0x3fe000001e2c782b */ /* 0x000fe4000000002c */
[----:B------:R-:W-:Y:S01]  /*56e0*/  DFMA R38, R28, 0.5, R38 ;  /* 0x3fe000001c26782b */ /* 0x000fe20000000026 */
[----:B------:R-:W-:-:S05]  /*56f0*/  IMAD.WIDE R30, R0, 0x8, R54 ;  /* 0x00000008001e7825 */ /* 0x000fca00078e0236 */
[----:B------:R-:W-:-:S08]  /*5700*/  DMUL R44, R44, UR10 ;  /* 0x0000000a2c2c7c28 */ /* 0x000fd00008000000 */
[----:B------:R-:W-:-:S08]  /*5710*/  DFMA R38, R38, UR8, -R44 ;  /* 0x0000000826267c2b */ /* 0x000fd0000800082c */
[----:B------:R-:W-:Y:S01]  /*5720*/  DFMA R2, R34, -R2, R38 ;  /* 0x800000022202722b */ /* 0x000fe20000000026 */
[----:B------:R-:W-:-:S07]  /*5730*/  IMAD.WIDE R38, R0, 0x8, R30 ;  /* 0x0000000800267825 */ /* 0x000fce00078e021e */
[----:B0-----:R-:W-:-:S08]  /*5740*/  DMUL R10, R2, R46 ;  /* 0x0000002e020a7228 */ /* 0x001fd00000000000 */
[CCC-:B------:R-:W-:Y:S02]  /*5750*/  DFMA R28, R32.reuse, R4.reuse, R10.reuse ;  /* 0x00000004201c722b */ /* 0x1c0fe4000000000a */
[----:B------:R-:W-:Y:S02]  /*5760*/  DFMA R4, -R32, R4, R10 ;  /* 0x000000042004722b */ /* 0x000fe4000000010a */
[----:B----4-:R-:W-:Y:S02]  /*5770*/  DMUL R52, RZ, R52 ;  /* 0x00000034ff347228 */ /* 0x010fe40000000000 */
[----:B-----5:R-:W-:-:S06]  /*5780*/  DMUL R56, RZ, R56 ;  /* 0x00000038ff387228 */ /* 0x020fcc0000000000 */
[----:B------:R-:W-:Y:S02]  /*5790*/  DFMA R28, R28, 0.5, R52 ;  /* 0x3fe000001c1c782b */ /* 0x000fe40000000034 */
[----:B------:R-:W-:-:S05]  /*57a0*/  DFMA R4, R4, 0.5, R56 ;  /* 0x3fe000000404782b */ /* 0x000fca0000000038 */
[----:B------:R0:W-:Y:S04]  /*57b0*/  STG.E.64 desc[UR16][R50.64], R28 ;  /* 0x0000001c32007986 */ /* 0x0001e8000c101b10 */
[----:B------:R1:W-:Y:S04]  /*57c0*/  STG.E.64 desc[UR16][R54.64], R4 ;  /* 0x0000000436007986 */ /* 0x0003e8000c101b10 */
[----:B------:R-:W2:Y:S04]  /*57d0*/  LDG.E.64 R34, desc[UR16][R30.64] ;  /* 0x000000101e227981 */ /* 0x000ea8000c1e1b00 */
[----:B------:R-:W3:Y:S01]  /*57e0*/  LDG.E.64 R40, desc[UR16][R38.64] ;  /* 0x0000001026287981 */ /* 0x000ee2000c1e1b00 */
[----:B------:R-:W-:-:S02]  /*57f0*/  DFMA R42, R32, R6, R10 ;  /* 0x00000006202a722b */ /* 0x000fc4000000000a */
[----:B------:R-:W-:Y:S02]  /*5800*/  DFMA R6, -R32, R6, R10 ;  /* 0x000000062006722b */ /* 0x000fe4000000010a */
[----:B--2---:R-:W-:Y:S02]  /*5810*/  DMUL R34, RZ, R34 ;  /* 0x00000022ff227228 */ /* 0x004fe40000000000 */
[----:B---3--:R-:W-:-:S06]  /*5820*/  DMUL R40, RZ, R40 ;  /* 0x00000028ff287228 */ /* 0x008fcc0000000000 */
[----:B------:R-:W-:Y:S01]  /*5830*/  DFMA R34, R42, 0.5, R34 ;  /* 0x3fe000002a22782b */ /* 0x000fe20000000022 */
[----:B------:R-:W-:Y:S01]  /*5840*/  IMAD.WIDE R42, R0, 0x8, R38 ;  /* 0x00000008002a7825 */ /* 0x000fe200078e0226 */
[----:B------:R-:W-:-:S05]  /*5850*/  DFMA R6, R6, 0.5, R40 ;  /* 0x3fe000000606782b */ /* 0x000fca0000000028 */
[----:B------:R-:W-:Y:S01]  /*5860*/  STG.E.64 desc[UR16][R30.64], R34 ;  /* 0x000000221e007986 */ /* 0x000fe2000c101b10 */
[----:B0-----:R-:W-:-:S03]  /*5870*/  IMAD.WIDE R28, R0, 0x8, R42 ;  /* 0x00000008001c7825 */ /* 0x001fc600078e022a */
[----:B------:R0:W-:Y:S04]  /*5880*/  STG.E.64 desc[UR16][R38.64], R6 ;  /* 0x0000000626007986 */ /* 0x0001e8000c101b10 */
[----:B-1----:R-:W2:Y:S04]  /*5890*/  LDG.E.64 R4, desc[UR16][R42.64] ;  /* 0x000000102a047981 */ /* 0x002ea8000c1e1b00 */
[----:B------:R-:W3:Y:S01]  /*58a0*/  LDG.E.64 R40, desc[UR16][R28.64] ;  /* 0x000000101c287981 */ /* 0x000ee2000c1e1b00 */
[CCC-:B------:R-:W-:Y:S01]  /*58b0*/  DFMA R44, R32.reuse, R8.reuse, R10.reuse ;  /* 0x00000008202c722b */ /* 0x1c0fe2000000000a */
[----:B------:R-:W-:Y:S01]  /*58c0*/  IMAD.WIDE R36, R27, 0x8, R36 ;  /* 0x000000081b247825 */ /* 0x000fe200078e0224 */
[----:B------:R-:W-:-:S02]  /*58d0*/  DFMA R8, -R32, R8, R10 ;  /* 0x000000082008722b */ /* 0x000fc4000000010a */
[----:B--2---:R-:W-:Y:S02]  /*58e0*/  DMUL R4, RZ, R4 ;  /* 0x00000004ff047228 */ /* 0x004fe40000000000 */
[----:B---3--:R-:W-:-:S06]  /*58f0*/  DMUL R40, RZ, R40 ;  /* 0x00000028ff287228 */ /* 0x008fcc0000000000 */
[----:B------:R-:W-:Y:S02]  /*5900*/  DFMA R4, R44, 0.5, R4 ;  /* 0x3fe000002c04782b */ /* 0x000fe40000000004 */
[----:B------:R-:W-:-:S05]  /*5910*/  DFMA R8, R8, 0.5, R40 ;  /* 0x3fe000000808782b */ /* 0x000fca0000000028 */
[----:B------:R1:W-:Y:S04]  /*5920*/  STG.E.64 desc[UR16][R42.64], R4 ;  /* 0x000000042a007986 */ /* 0x0003e8000c101b10 */
[----:B------:R1:W-:Y:S04]  /*5930*/  STG.E.64 desc[UR16][R28.64], R8 ;  /* 0x000000081c007986 */ /* 0x0003e8000c101b10 */
[----:B0-----:R-:W2:Y:S01]  /*5940*/  LDG.E.64 R6, desc[UR16][R36.64] ;  /* 0x0000001024067981 */ /* 0x001ea2000c1e1b00 */
[----:B------:R-:W-:-:S08]  /*5950*/  DMUL R10, R46, 3 ;  /* 0x400800002e0a7828 */ /* 0x000fd00000000000 */
[----:B--2---:R-:W-:-:S08]  /*5960*/  DFMA R10, R2, -R10, R6 ;  /* 0x8000000a020a722b */ /* 0x004fd00000000006 */
[----:B------:R-:W-:-:S07]  /*5970*/  DFMA R10, RZ, R6, R10 ;  /* 0x00000006ff0a722b */ /* 0x000fce000000000a */
[----:B------:R1:W-:Y:S04]  /*5980*/  STG.E.64 desc[UR16][R36.64], R10 ;  /* 0x0000000a24007986 */ /* 0x0003e8000c101b10 */
.L_x_68:
[----:B0-----:R-:W-:Y:S05]  /*5990*/  BSYNC.RECONVERGENT B0 ;  /* 0x0000000000007941 */ /* 0x001fea0003800200 */
.L_x_67:
[----:B------:R-:W0:Y:S01]  /*59a0*/  LDCU UR32, c[0x0][0x360] ;  /* 0x00006c00ff2077ac */ /* 0x000e220008000800 */
[----:B------:R-:W-:-:S05]  /*59b0*/  VIADD R26, R26, 0x1 ;  /* 0x000000011a1a7836 */ /* 0x000fca0000000000 */
[----:B------:R-:W-:Y:S01]  /*59c0*/  ISETP.NE.AND P0, PT, R26, 0x1, PT ;  /* 0x000000011a00780c */ /* 0x000fe20003f05270 */
[----:B0-----:R-:W-:Y:S01]  /*59d0*/  VIADD R27, R27, UR32 ;  /* 0x000000201b1b7c36 */ /* 0x001fe20008000000 */
        /* <DEDUP_REMOVED lines=11> */
[----:B------:R-:W-:-:S02]  /*5a90*/  VIADD R15, R15, UR32 ;  /* 0x000000200f0f7c36 */ /* 0x000fc40008000000 */
[----:B------:R-:W-:Y:S01]  /*5aa0*/  VIADD R13, R13, UR32 ;  /* 0x000000200d0d7c36 */ /* 0x000fe20008000000 */
[----:B------:R-:W-:Y:S06]  /*5ab0*/  @P0 BRA `(.L_x_127) ;  /* 0xffffffa400f00947 */ /* 0x000fec000383ffff */
[----:B------:R-:W-:Y:S05]  /*5ac0*/  EXIT ;  /* 0x000000000000794d */ /* 0x000fea0003800000 */
        .weak           $__internal_1_$__cuda_sm20_dblrcp_rn_slowpath_v3
        .type           $__internal_1_$__cuda_sm20_dblrcp_rn_slowpath_v3,@function
        .size           $__internal_1_$__cuda_sm20_dblrcp_rn_slowpath_v3,($__internal_2_$__cuda_sm20_div_rn_f64_full - $__internal_1_$__cuda_sm20_dblrcp_rn_slowpath_v3)
$__internal_1_$__cuda_sm20_dblrcp_rn_slowpath_v3:
[----:B------:R-:W-:Y:S01]  /*5ad0*/  MOV R10, R74 ;  /* 0x0000004a000a7202 */ /* 0x000fe20000000f00 */
[----:B------:R-:W-:Y:S01]  /*5ae0*/  IMAD.MOV.U32 R11, RZ, RZ, R75 ;  /* 0x000000ffff0b7224 */ /* 0x000fe200078e004b */
[----:B------:R-:W-:Y:S05]  /*5af0*/  BSSY.RECONVERGENT B2, `(.L_x_128) ;  /* 0x0000025000027945 */ /* 0x000fea0003800200 */
[----:B------:R-:W-:-:S14]  /*5b00*/  DSETP.GTU.AND P0, PT, |R10|, +INF , PT ;  /* 0x7ff000000a00742a */ /* 0x000fdc0003f0c200 */
[----:B------:R-:W-:Y:S05]  /*5b10*/  @P0 BRA `(.L_x_129) ;  /* 0x0000000000800947 */ /* 0x000fea0003800000 */
[----:B------:R-:W-:-:S04]  /*5b20*/  LOP3.LUT R74, R75, 0x7fffffff, RZ, 0xc0, !PT ;  /* 0x7fffffff4b4a7812 */ /* 0x000fc800078ec0ff */
[----:B------:R-:W-:-:S04]  /*5b30*/  IADD3 R2, PT, PT, R74, -0x1, RZ ;  /* 0xffffffff4a027810 */ /* 0x000fc80007ffe0ff */
[----:B------:R-:W-:-:S13]  /*5b40*/  ISETP.GE.U32.AND P0, PT, R2, 0x7fefffff, PT ;  /* 0x7fefffff0200780c */ /* 0x000fda0003f06070 */
[----:B------:R-:W-:Y:S01]  /*5b50*/  @P0 LOP3.LUT R3, R11, 0x7ff00000, RZ, 0x3c, !PT ;  /* 0x7ff000000b030812 */ /* 0x000fe200078e3cff */
[----:B------:R-:W-:Y:S01]  /*5b60*/  @P0 IMAD.MOV.U32 R2, RZ, RZ, RZ ;  /* 0x000000ffff020224 */ /* 0x000fe200078e00ff */
[----:B------:R-:W-:Y:S06]  /*5b70*/  @P0 BRA `(.L_x_130) ;  /* 0x0000000000700947 */ /* 0x000fec0003800000 */
[----:B------:R-:W-:-:S13]  /*5b80*/  ISETP.GE.U32.AND P0, PT, R74, 0x1000001, PT ;  /* 0x010000014a00780c */ /* 0x000fda0003f06070 */
[----:B------:R-:W-:Y:S05]  /*5b90*/  @!P0 BRA `(.L_x_131) ;  /* 0x0000000000388947 */ /* 0x000fea0003800000 */
[----:B------:R-:W-:Y:S01]  /*5ba0*/  IADD3 R3, PT, PT, R11, -0x3fe00000, RZ ;  /* 0xc02000000b037810 */ /* 0x000fe20007ffe0ff */
[----:B------:R-:W-:Y:S01]  /*5bb0*/  IMAD.MOV.U32 R2, RZ, RZ, R10 ;  /* 0x000000ffff027224 */ /* 0x000fe200078e000a */
[----:B------:R-:W-:Y:S02]  /*5bc0*/  MOV R6, R9 ;  /* 0x0000000900067202 */ /* 0x000fe40000000f00 */
[----:B------:R-:W0:Y:S04]  /*5bd0*/  MUFU.RCP64H R7, R3 ;  /* 0x0000000300077308 */ /* 0x000e280000001800 */
[----:B0-----:R-:W-:-:S08]  /*5be0*/  DFMA R8, -R2, R6, 1 ;  /* 0x3ff000000208742b */ /* 0x001fd00000000106 */
[----:B------:R-:W-:-:S08]  /*5bf0*/  DFMA R8, R8, R8, R8 ;  /* 0x000000080808722b */ /* 0x000fd00000000008 */
[----:B------:R-:W-:-:S08]  /*5c00*/  DFMA R8, R6, R8, R6 ;  /* 0x000000080608722b */ /* 0x000fd00000000006 */
[----:B------:R-:W-:-:S08]  /*5c10*/  DFMA R6, -R2, R8, 1 ;  /* 0x3ff000000206742b */ /* 0x000fd00000000108 */
[----:B------:R-:W-:-:S08]  /*5c20*/  DFMA R6, R8, R6, R8 ;  /* 0x000000060806722b */ /* 0x000fd00000000008 */
[----:B------:R-:W-:-:S08]  /*5c30*/  DMUL R6, R6, 2.2250738585072013831e-308 ;  /* 0x0010000006067828 */ /* 0x000fd00000000000 */
[----:B------:R-:W-:-:S08]  /*5c40*/  DFMA R8, -R10, R6, 1 ;  /* 0x3ff000000a08742b */ /* 0x000fd00000000106 */
[----:B------:R-:W-:-:S08]  /*5c50*/  DFMA R8, R8, R8, R8 ;  /* 0x000000080808722b */ /* 0x000fd00000000008 */
[----:B------:R-:W-:Y:S01]  /*5c60*/  DFMA R2, R6, R8, R6 ;  /* 0x000000080602722b */ /* 0x000fe20000000006 */
[----:B------:R-:W-:Y:S10]  /*5c70*/  BRA `(.L_x_130) ;  /* 0x0000000000307947 */ /* 0x000ff40003800000 */
.L_x_131:
[----:B------:R-:W-:Y:S01]  /*5c80*/  DMUL R6, R10, 8.11296384146066816958e+31 ;  /* 0x469000000a067828 */ /* 0x000fe20000000000 */
[----:B------:R-:W-:-:S05]  /*5c90*/  IMAD.MOV.U32 R2, RZ, RZ, R9 ;  /* 0x000000ffff027224 */ /* 0x000fca00078e0009 */
[----:B------:R-:W0:Y:S02]  /*5ca0*/  MUFU.RCP64H R3, R7 ;  /* 0x0000000700037308 */ /* 0x000e240000001800 */
[----:B0-----:R-:W-:-:S08]  /*5cb0*/  DFMA R8, -R6, R2, 1 ;  /* 0x3ff000000608742b */ /* 0x001fd00000000102 */
[----:B------:R-:W-:-:S08]  /*5cc0*/  DFMA R8, R8, R8, R8 ;  /* 0x000000080808722b */ /* 0x000fd00000000008 */
[----:B------:R-:W-:-:S08]  /*5cd0*/  DFMA R8, R2, R8, R2 ;  /* 0x000000080208722b */ /* 0x000fd00000000002 */
[----:B------:R-:W-:-:S08]  /*5ce0*/  DFMA R2, -R6, R8, 1 ;  /* 0x3ff000000602742b */ /* 0x000fd00000000108 */
[----:B------:R-:W-:-:S08]  /*5cf0*/  DFMA R2, R8, R2, R8 ;  /* 0x000000020802722b */ /* 0x000fd00000000008 */
[----:B------:R-:W-:Y:S01]  /*5d00*/  DMUL R2, R2, 8.11296384146066816958e+31 ;  /* 0x4690000002027828 */ /* 0x000fe20000000000 */
[----:B------:R-:W-:Y:S10]  /*5d10*/  BRA `(.L_x_130) ;  /* 0x0000000000087947 */ /* 0x000ff40003800000 */
.L_x_129:
[----:B------:R-:W-:Y:S02]  /*5d20*/  LOP3.LUT R3, R11, 0x80000, RZ, 0xfc, !PT ;  /* 0x000800000b037812 */ /* 0x000fe400078efcff */
[----:B------:R-:W-:-:S07]  /*5d30*/  MOV R2, R10 ;  /* 0x0000000a00027202 */ /* 0x000fce0000000f00 */
.L_x_130:
[----:B------:R-:W-:Y:S05]  /*5d40*/  BSYNC.RECONVERGENT B2 ;  /* 0x0000000000027941 */ /* 0x000fea0003800200 */
.L_x_128:
[----:B------:R-:W-:Y:S01]  /*5d50*/  MOV R55, R3 ;  /* 0x0000000300377202 */ /* 0x000fe20000000f00 */
[----:B------:R-:W-:Y:S02]  /*5d60*/  HFMA2 R3, -RZ, RZ, 0, 0 ;  /* 0x00000000ff037431 */ /* 0x000fe400000001ff */
[----:B------:R-:W-:Y:S02]  /*5d70*/  IMAD.MOV.U32 R54, RZ, RZ, R2 ;  /* 0x000000ffff367224 */ /* 0x000fe400078e0002 */
[----:B------:R-:W-:-:S04]  /*5d80*/  IMAD.MOV.U32 R2, RZ, RZ, R0 ;  /* 0x000000ffff027224 */ /* 0x000fc800078e0000 */
[----:B------:R-:W-:Y:S05]  /*5d90*/  RET.REL.NODEC R2 `(_Z42dvc_ScaLBL_D3Q19_AAeven_GreyscaleColorChemPdS_S_S_S_iiiddddddddddddddS_S_S_S_S_S_S_) ;  /* 0xffffffa002987950 */ /* 0x000fea0003c3ffff */
        .weak           $__internal_2_$__cuda_sm20_div_rn_f64_full
        .type           $__internal_2_$__cuda_sm20_div_rn_f64_full,@function
        .size           $__internal_2_$__cuda_sm20_div_rn_f64_full,($__internal_3_$__cuda_sm20_dsqrt_rn_f64_mediumpath_v1 - $__internal_2_$__cuda_sm20_div_rn_f64_full)
$__internal_2_$__cuda_sm20_div_rn_f64_full:
[C---:B------:R-:W-:Y:S01]  /*5da0*/  FSETP.GEU.AND P0, PT, |R147|.reuse, 1.469367938527859385e-39, PT ;  /* 0x001000009300780b */ /* 0x040fe20003f0e200 */
[----:B------:R-:W-:Y:S01]  /*5db0*/  IMAD.MOV.U32 R154, RZ, RZ, R0 ;  /* 0x000000ffff9a7224 */ /* 0x000fe200078e0000 */
[----:B------:R-:W-:Y:S01]  /*5dc0*/  LOP3.LUT R144, R147, 0x800fffff, RZ, 0xc0, !PT ;  /* 0x800fffff93907812 */ /* 0x000fe200078ec0ff */
[----:B------:R-:W-:Y:S01]  /*5dd0*/  IMAD.MOV.U32 R0, RZ, RZ, 0x1ca00000 ;  /* 0x1ca00000ff007424 */ /* 0x000fe200078e00ff */
[----:B------:R-:W-:Y:S01]  /*5de0*/  MOV R155, R149 ;  /* 0x00000095009b7202 */ /* 0x000fe20000000f00 */
[----:B------:R-:W-:Y:S01]  /*5df0*/  BSSY.RECONVERGENT B1, `(.L_x_132) ;  /* 0x0000059000017945 */ /* 0x000fe20003800200 */
[----:B------:R-:W-:Y:S01]  /*5e00*/  LOP3.LUT R145, R144, 0x3ff00000, RZ, 0xfc, !PT ;  /* 0x3ff0000090917812 */ /* 0x000fe200078efcff */
[----:B------:R-:W-:Y:S01]  /*5e10*/  IMAD.MOV.U32 R144, RZ, RZ, R146 ;  /* 0x000000ffff907224 */ /* 0x000fe200078e0092 */
[----:B------:R-:W-:Y:S02]  /*5e20*/  MOV R152, 0x1 ;  /* 0x0000000100987802 */ /* 0x000fe40000000f00 */
[----:B------:R-:W-:-:S02]  /*5e30*/  FSETP.GEU.AND P3, PT, |R155|, 1.469367938527859385e-39, PT ;  /* 0x001000009b00780b */ /* 0x000fc40003f6e200 */
[----:B------:R-:W-:Y:S01]  /*5e40*/  LOP3.LUT R12, R155, 0x7ff00000, RZ, 0xc0, !PT ;  /* 0x7ff000009b0c7812 */ /* 0x000fe200078ec0ff */
[----:B------:R-:W-:Y:S01]  /*5e50*/  @!P0 DMUL R144, R146, 8.98846567431157953865e+307 ;  /* 0x7fe0000092908828 */ /* 0x000fe20000000000 */
[----:B------:R-:W-:-:S05]  /*5e60*/  MOV R156, R154 ;  /* 0x0000009a009c7202 */ /* 0x000fca0000000f00 */
[----:B------:R-:W0:Y:S04]  /*5e70*/  MUFU.RCP64H R153, R145 ;  /* 0x0000009100997308 */ /* 0x000e280000001800 */
[----:B------:R-:W-:-:S04]  /*5e80*/  @!P3 LOP3.LUT R149, R147, 0x7ff00000, RZ, 0xc0, !PT ;  /* 0x7ff000009395b812 */ /* 0x000fc800078ec0ff */
[----:B------:R-:W-:Y:S02]  /*5e90*/  @!P3 ISETP.GE.U32.AND P4, PT, R12, R149, PT ;  /* 0x000000950c00b20c */ /* 0x000fe40003f86070 */
[----:B------:R-:W-:-:S04]  /*5ea0*/  LOP3.LUT R149, R147, 0x7ff00000, RZ, 0xc0, !PT ;  /* 0x7ff0000093957812 */ /* 0x000fc800078ec0ff */
[----:B------:R-:W-:Y:S02]  /*5eb0*/  ISETP.GE.U32.AND P2, PT, R12, R149, PT ;  /* 0x000000950c00720c */ /* 0x000fe40003f46070 */
[----:B------:R-:W-:Y:S01]  /*5ec0*/  @!P0 LOP3.LUT R149, R145, 0x7ff00000, RZ, 0xc0, !PT ;  /* 0x7ff0000091958812 */ /* 0x000fe200078ec0ff */
[----:B0-----:R-:W-:-:S08]  /*5ed0*/  DFMA R150, R152, -R144, 1 ;  /* 0x3ff000009896742b */ /* 0x001fd00000000890 */
[----:B------:R-:W-:-:S08]  /*5ee0*/  DFMA R150, R150, R150, R150 ;  /* 0x000000969696722b */ /* 0x000fd00000000096 */
[----:B------:R-:W-:Y:S01]  /*5ef0*/  DFMA R152, R152, R150, R152 ;  /* 0x000000969898722b */ /* 0x000fe20000000098 */
[C---:B------:R-:W-:Y:S02]  /*5f00*/  @!P3 SEL R150, R0.reuse, 0x63400000, !P4 ;  /* 0x634000000096b807 */ /* 0x040fe40006000000 */
[----:B------:R-:W-:Y:S02]  /*5f10*/  SEL R151, R0, 0x63400000, !P2 ;  /* 0x6340000000977807 */ /* 0x000fe40005000000 */
[--C-:B------:R-:W-:Y:S02]  /*5f20*/  @!P3 LOP3.LUT R150, R150, 0x80000000, R155.reuse, 0xf8, !PT ;  /* 0x800000009696b812 */ /* 0x100fe400078ef89b */
[----:B------:R-:W-:Y:S01]  /*5f30*/  LOP3.LUT R157, R151, 0x800fffff, R155, 0xf8, !PT ;  /* 0x800fffff979d7812 */ /* 0x000fe200078ef89b */
[----:B------:R-:W-:Y:S01]  /*5f40*/  DFMA R158, R152, -R144, 1 ;  /* 0x3ff00000989e742b */ /* 0x000fe20000000890 */
[----:B------:R-:W-:Y:S01]  /*5f50*/  @!P3 LOP3.LUT R151, R150, 0x100000, RZ, 0xfc, !PT ;  /* 0x001000009697b812 */ /* 0x000fe200078efcff */
[----:B------:R-:W-:-:S06]  /*5f60*/  @!P3 IMAD.MOV.U32 R150, RZ, RZ, RZ ;  /* 0x000000ffff96b224 */ /* 0x000fcc00078e00ff */
[----:B------:R-:W-:Y:S02]  /*5f70*/  @!P3 DFMA R156, R156, 2, -R150 ;  /* 0x400000009c9cb82b */ /* 0x000fe40000000896 */
[----:B------:R-:W-:-:S08]  /*5f80*/  DFMA R158, R152, R158, R152 ;  /* 0x0000009e989e722b */ /* 0x000fd00000000098 */
[----:B------:R-:W-:-:S08]  /*5f90*/  DMUL R150, R158, R156 ;  /* 0x0000009c9e967228 */ /* 0x000fd00000000000 */
[----:B------:R-:W-:-:S08]  /*5fa0*/  DFMA R152, R150, -R144, R156 ;  /* 0x800000909698722b */ /* 0x000fd0000000009c */
[----:B------:R-:W-:Y:S01]  /*5fb0*/  DFMA R152, R158, R152, R150 ;  /* 0x000000989e98722b */ /* 0x000fe20000000096 */
[----:B------:R-:W-:Y:S02]  /*5fc0*/  MOV R150, R12 ;  /* 0x0000000c00967202 */ /* 0x000fe40000000f00 */
[----:B------:R-:W-:-:S05]  /*5fd0*/  @!P3 LOP3.LUT R150, R157, 0x7ff00000, RZ, 0xc0, !PT ;  /* 0x7ff000009d96b812 */ /* 0x000fca00078ec0ff */
[----:B------:R-:W-:-:S05]  /*5fe0*/  VIADD R151, R150, 0xffffffff ;  /* 0xffffffff96977836 */ /* 0x000fca0000000000 */
[----:B------:R-:W-:Y:S02]  /*5ff0*/  ISETP.GT.U32.AND P0, PT, R151, 0x7feffffe, PT ;  /* 0x7feffffe9700780c */ /* 0x000fe40003f04070 */
[----:B------:R-:W-:-:S04]  /*6000*/  IADD3 R151, PT, PT, R149, -0x1, RZ ;  /* 0xffffffff95977810 */ /* 0x000fc80007ffe0ff */
[----:B------:R-:W-:-:S13]  /*6010*/  ISETP.GT.U32.OR P0, PT, R151, 0x7feffffe, P0 ;  /* 0x7feffffe9700780c */ /* 0x000fda0000704470 */
[----:B------:R-:W-:Y:S05]  /*6020*/  @P0 BRA `(.L_x_133) ;  /* 0x0000000000740947 */ /* 0x000fea0003800000 */
[----:B------:R-:W-:Y:S01]  /*6030*/  LOP3.LUT R149, R147, 0x7ff00000, RZ, 0xc0, !PT ;  /* 0x7ff0000093957812 */ /* 0x000fe200078ec0ff */
[----:B------:R-:W-:-:S03]  /*6040*/  IMAD.MOV.U32 R150, RZ, RZ, RZ ;  /* 0x000000ffff967224 */ /* 0x000fc600078e00ff */
[CC--:B------:R-:W-:Y:S02]  /*6050*/  ISETP.GE.U32.AND P0, PT, R12.reuse, R149.reuse, PT ;  /* 0x000000950c00720c */ /* 0x0c0fe40003f06070 */
[----:B------:R-:W-:Y:S02]  /*6060*/  VIADDMNMX R12, R12, -R149, 0xb9600000, !PT ;  /* 0xb96000000c0c7446 */ /* 0x000fe40007800995 */
[----:B------:R-:W-:Y:S02]  /*6070*/  SEL R149, R0, 0x63400000, !P0 ;  /* 0x6340000000957807 */ /* 0x000fe40004000000 */
[----:B------:R-:W-:-:S05]  /*6080*/  VIMNMX R12, PT, PT, R12, 0x46a00000, PT ;  /* 0x46a000000c0c7848 */ /* 0x000fca0003fe0100 */
[----:B------:R-:W-:-:S05]  /*6090*/  IMAD.IADD R12, R12, 0x1, -R149 ;  /* 0x000000010c0c7824 */ /* 0x000fca00078e0a95 */
[----:B------:R-:W-:-:S06]  /*60a0*/  IADD3 R151, PT, PT, R12, 0x7fe00000, RZ ;  /* 0x7fe000000c977810 */ /* 0x000fcc0007ffe0ff */
[----:B------:R-:W-:-:S10]  /*60b0*/  DMUL R158, R152, R150 ;  /* 0x00000096989e7228 */ /* 0x000fd40000000000 */
[----:B------:R-:W-:-:S13]  /*60c0*/  FSETP.GTU.AND P0, PT, |R159|, 1.469367938527859385e-39, PT ;  /* 0x001000009f00780b */ /* 0x000fda0003f0c200 */
[----:B------:R-:W-:Y:S05]  /*60d0*/  @P0 BRA `(.L_x_134) ;  /* 0x0000000000a80947 */ /* 0x000fea0003800000 */
[----:B------:R-:W-:Y:S01]  /*60e0*/  DFMA R144, R152, -R144, R156 ;  /* 0x800000909890722b */ /* 0x000fe2000000009c */
[----:B------:R-:W-:-:S09]  /*60f0*/  MOV R150, RZ ;  /* 0x000000ff00967202 */ /* 0x000fd20000000f00 */
[C---:B------:R-:W-:Y:S02]  /*6100*/  FSETP.NEU.AND P0, PT, R145.reuse, RZ, PT ;  /* 0x000000ff9100720b */ /* 0x040fe40003f0d000 */
[----:B------:R-:W-:-:S04]  /*6110*/  LOP3.LUT R146, R145, 0x80000000, R147, 0x48, !PT ;  /* 0x8000000091927812 */ /* 0x000fc800078e4893 */
[----:B------:R-:W-:-:S07]  /*6120*/  LOP3.LUT R151, R146, R151, RZ, 0xfc, !PT ;  /* 0x0000009792977212 */ /* 0x000fce00078efcff */
[----:B------:R-:W-:Y:S05]  /*6130*/  @!P0 BRA `(.L_x_134) ;  /* 0x0000000000908947 */ /* 0x000fea0003800000 */
[----:B------:R-:W-:Y:S01]  /*6140*/  IMAD.MOV R145, RZ, RZ, -R12 ;  /* 0x000000ffff917224 */ /* 0x000fe200078e0a0c */
[----:B------:R-:W-:Y:S02]  /*6150*/  MOV R144, RZ ;  /* 0x000000ff00907202 */ /* 0x000fe40000000f00 */
[----:B------:R-:W-:-:S04]  /*6160*/  IADD3 R12, PT, PT, -R12, -0x43300000, RZ ;  /* 0xbcd000000c0c7810 */ /* 0x000fc80007ffe1ff */
[----:B------:R-:W-:Y:S02]  /*6170*/  DFMA R144, R158, -R144, R152 ;  /* 0x800000909e90722b */ /* 0x000fe40000000098 */
[----:B------:R-:W-:-:S08]  /*6180*/  DMUL.RP R152, R152, R150 ;  /* 0x0000009698987228 */ /* 0x000fd00000008000 */
[----:B------:R-:W-:Y:S02]  /*6190*/  FSETP.NEU.AND P0, PT, |R145|, R12, PT ;  /* 0x0000000c9100720b */ /* 0x000fe40003f0d200 */
[----:B------:R-:W-:Y:S02]  /*61a0*/  LOP3.LUT R146, R153, R146, RZ, 0x3c, !PT ;  /* 0x0000009299927212 */ /* 0x000fe400078e3cff */
[----:B------:R-:W-:Y:S02]  /*61b0*/  FSEL R0, R152, R158, !P0 ;  /* 0x0000009e98007208 */ /* 0x000fe40004000000 */
[----:B------:R-:W-:-:S03]  /*61c0*/  FSEL R145, R146, R159, !P0 ;  /* 0x0000009f92917208 */ /* 0x000fc60004000000 */
[----:B------:R-:W-:Y:S01]  /*61d0*/  IMAD.MOV.U32 R158, RZ, RZ, R0 ;  /* 0x000000ffff9e7224 */ /* 0x000fe200078e0000 */
[----:B------:R-:W-:Y:S01]  /*61e0*/  MOV R159, R145 ;  /* 0x00000091009f7202 */ /* 0x000fe20000000f00 */
[----:B------:R-:W-:Y:S06]  /*61f0*/  BRA `(.L_x_134) ;  /* 0x0000000000607947 */ /* 0x000fec0003800000 */
.L_x_133:
[----:B------:R-:W-:-:S14]  /*6200*/  DSETP.NAN.AND P0, PT, R154, R154, PT ;  /* 0x0000009a9a00722a */ /* 0x000fdc0003f08000 */
[----:B------:R-:W-:Y:S05]  /*6210*/  @P0 BRA `(.L_x_135) ;  /* 0x00000000004c0947 */ /* 0x000fea0003800000 */
[----:B------:R-:W-:-:S14]  /*6220*/  DSETP.NAN.AND P0, PT, R146, R146, PT ;  /* 0x000000929200722a */ /* 0x000fdc0003f08000 */
[----:B------:R-:W-:Y:S05]  /*6230*/  @P0 BRA `(.L_x_136) ;  /* 0x0000000000340947 */ /* 0x000fea0003800000 */
[----:B------:R-:W-:Y:S01]  /*6240*/  ISETP.NE.AND P0, PT, R150, R149, PT ;  /* 0x000000959600720c */ /* 0x000fe20003f05270 */
[----:B------:R-:W-:Y:S01]  /*6250*/  IMAD.MOV.U32 R158, RZ, RZ, 0x0 ;  /* 0x00000000ff9e7424 */ /* 0x000fe200078e00ff */
[----:B------:R-:W-:-:S11]  /*6260*/  MOV R159, 0xfff80000 ;  /* 0xfff80000009f7802 */ /* 0x000fd60000000f00 */
[----:B------:R-:W-:Y:S05]  /*6270*/  @!P0 BRA `(.L_x_134) ;  /* 0x0000000000408947 */ /* 0x000fea0003800000 */
[----:B------:R-:W-:Y:S02]  /*6280*/  ISETP.NE.AND P0, PT, R150, 0x7ff00000, PT ;  /* 0x7ff000009600780c */ /* 0x000fe40003f05270 */
[----:B------:R-:W-:Y:S02]  /*6290*/  LOP3.LUT R147, R155, 0x80000000, R147, 0x48, !PT ;  /* 0x800000009b937812 */ /* 0x000fe400078e4893 */
[----:B------:R-:W-:-:S13]  /*62a0*/  ISETP.EQ.OR P0, PT, R149, RZ, !P0 ;  /* 0x000000ff9500720c */ /* 0x000fda0004702670 */
[----:B------:R-:W-:Y:S01]  /*62b0*/  @P0 LOP3.LUT R0, R147, 0x7ff00000, RZ, 0xfc, !PT ;  /* 0x7ff0000093000812 */ /* 0x000fe200078efcff */
[----:B------:R-:W-:Y:S01]  /*62c0*/  @!P0 IMAD.MOV.U32 R158, RZ, RZ, RZ ;  /* 0x000000ffff9e8224 */ /* 0x000fe200078e00ff */
[----:B------:R-:W-:Y:S01]  /*62d0*/  @!P0 MOV R159, R147 ;  /* 0x00000093009f8202 */ /* 0x000fe20000000f00 */
[----:B------:R-:W-:Y:S01]  /*62e0*/  @P0 IMAD.MOV.U32 R158, RZ, RZ, RZ ;  /* 0x000000ffff9e0224 */ /* 0x000fe200078e00ff */
[----:B------:R-:W-:Y:S01]  /*62f0*/  @P0 MOV R159, R0 ;  /* 0x00000000009f0202 */ /* 0x000fe20000000f00 */
[----:B------:R-:W-:Y:S06]  /*6300*/  BRA `(.L_x_134) ;  /* 0x00000000001c7947 */ /* 0x000fec0003800000 */
.L_x_136:
[----:B------:R-:W-:Y:S01]  /*6310*/  LOP3.LUT R145, R147, 0x80000, RZ, 0xfc, !PT ;  /* 0x0008000093917812 */ /* 0x000fe200078efcff */
[----:B------:R-:W-:-:S03]  /*6320*/  IMAD.MOV.U32 R158, RZ, RZ, R146 ;  /* 0x000000ffff9e7224 */ /* 0x000fc600078e0092 */
[----:B------:R-:W-:Y:S01]  /*6330*/  MOV R159, R145 ;  /* 0x00000091009f7202 */ /* 0x000fe20000000f00 */
[----:B------:R-:W-:Y:S06]  /*6340*/  BRA `(.L_x_134) ;  /* 0x00000000000c7947 */ /* 0x000fec0003800000 */
.L_x_135:
[----:B------:R-:W-:Y:S01]  /*6350*/  LOP3.LUT R145, R155, 0x80000, RZ, 0xfc, !PT ;  /* 0x000800009b917812 */ /* 0x000fe200078efcff */
[----:B------:R-:W-:-:S03]  /*6360*/  IMAD.MOV.U32 R158, RZ, RZ, R154 ;  /* 0x000000ffff9e7224 */ /* 0x000fc600078e009a */
[----:B------:R-:W-:-:S07]  /*6370*/  MOV R159, R145 ;  /* 0x00000091009f7202 */ /* 0x000fce0000000f00 */
.L_x_134:
[----:B------:R-:W-:Y:S05]  /*6380*/  BSYNC.RECONVERGENT B1 ;  /* 0x0000000000017941 */ /* 0x000fea0003800200 */
.L_x_132:
[----:B------:R-:W-:Y:S01]  /*6390*/  IMAD.MOV.U32 R149, RZ, RZ, 0x0 ;  /* 0x00000000ff957424 */ /* 0x000fe200078e00ff */
[----:B------:R-:W-:Y:S01]  /*63a0*/  MOV R145, R159 ;  /* 0x0000009f00917202 */ /* 0x000fe20000000f00 */
[----:B------:R-:W-:Y:S02]  /*63b0*/  IMAD.MOV.U32 R144, RZ, RZ, R158 ;  /* 0x000000ffff907224 */ /* 0x000fe400078e009e */
[----:B------:R-:W-:Y:S05]  /*63c0*/  RET.REL.NODEC R148 `(_Z42dvc_ScaLBL_D3Q19_AAeven_GreyscaleColorChemPdS_S_S_S_iiiddddddddddddddS_S_S_S_S_S_S_) ;  /* 0xffffff9c940c7950 */ /* 0x000fea0003c3ffff */
        .weak           $__internal_3_$__cuda_sm20_dsqrt_rn_f64_mediumpath_v1
        .type           $__internal_3_$__cuda_sm20_dsqrt_rn_f64_mediumpath_v1,@function
        .size           $__internal_3_$__cuda_sm20_dsqrt_rn_f64_mediumpath_v1,(.L_x_439 - $__internal_3_$__cuda_sm20_dsqrt_rn_f64_mediumpath_v1)
$__internal_3_$__cuda_sm20_dsqrt_rn_f64_mediumpath_v1:
[----:B------:R-:W-:Y:S01]  /*63d0*/  ISETP.GE.U32.AND P0, PT, R144, -0x3400000, PT ;  /* 0xfcc000009000780c */ /* 0x000fe20003f06070 */
[----:B------:R-:W-:Y:S01]  /*63e0*/  BSSY.RECONVERGENT B2, `(.L_x_137) ;  /* 0x0000026000027945 */ /* 0x000fe20003800200 */
[----:B------:R-:W-:Y:S01]  /*63f0*/  MOV R146, R150 ;  /* 0x0000009600927202 */ /* 0x000fe20000000f00 */
[----:B------:R-:W-:Y:S01]  /*6400*/  IMAD.MOV.U32 R147, RZ, RZ, R151 ;  /* 0x000000ffff937224 */ /* 0x000fe200078e0097 */
[----:B------:R-:W-:-:S09]  /*6410*/  MOV R144, R12 ;  /* 0x0000000c00907202 */ /* 0x000fd20000000f00 */
[----:B------:R-:W-:Y:S05]  /*6420*/  @!P0 BRA `(.L_x_138) ;  /* 0x0000000000208947 */ /* 0x000fea0003800000 */
[----:B------:R-:W-:-:S10]  /*6430*/  DFMA.RM R144, R146, R144, R142 ;  /* 0x000000909290722b */ /* 0x000fd4000000408e */
[----:B------:R-:W-:-:S05]  /*6440*/  IADD3 R142, P0, PT, R144, 0x1, RZ ;  /* 0x00000001908e7810 */ /* 0x000fca0007f1e0ff */
[----:B------:R-:W-:-:S06]  /*6450*/  IMAD.X R143, RZ, RZ, R145, P0 ;  /* 0x000000ffff8f7224 */ /* 0x000fcc00000e0691 */
[----:B------:R-:W-:-:S08]  /*6460*/  DFMA.RP R148, -R144, R142, R148 ;  /* 0x0000008e9094722b */ /* 0x000fd00000008194 */
[----:B------:R-:W-:-:S06]  /*6470*/  DSETP.GT.AND P0, PT, R148, RZ, PT ;  /* 0x000000ff9400722a */ /* 0x000fcc0003f04000 */
[----:B------:R-:W-:Y:S02]  /*6480*/  FSEL R142, R142, R144, P0 ;  /* 0x000000908e8e7208 */ /* 0x000fe40000000000 */
[----:B------:R-:W-:Y:S01]  /*6490*/  FSEL R143, R143, R145, P0 ;  /* 0x000000918f8f7208 */ /* 0x000fe20000000000 */
[----:B------:R-:W-:Y:S06]  /*64a0*/  BRA `(.L_x_139) ;  /* 0x0000000000647947 */ /* 0x000fec0003800000 */
.L_x_138:
[----:B------:R-:W-:-:S14]  /*64b0*/  DSETP.NE.AND P0, PT, R148, RZ, PT ;  /* 0x000000ff9400722a */ /* 0x000fdc0003f05000 */
[----:B------:R-:W-:Y:S05]  /*64c0*/  @!P0 BRA `(.L_x_140) ;  /* 0x0000000000588947 */ /* 0x000fea0003800000 */
[----:B------:R-:W-:-:S13]  /*64d0*/  ISETP.GE.AND P0, PT, R149, RZ, PT ;  /* 0x000000ff9500720c */ /* 0x000fda0003f06270 */
[----:B------:R-:W-:Y:S01]  /*64e0*/  @!P0 MOV R142, 0x0 ;  /* 0x00000000008e8802 */ /* 0x000fe20000000f00 */
[----:B------:R-:W-:Y:S01]  /*64f0*/  @!P0 IMAD.MOV.U32 R143, RZ, RZ, -0x80000 ;  /* 0xfff80000ff8f8424 */ /* 0x000fe200078e00ff */
[----:B------:R-:W-:Y:S06]  /*6500*/  @!P0 BRA `(.L_x_139) ;  /* 0x00000000004c8947 */ /* 0x000fec0003800000 */
[----:B------:R-:W-:-:S13]  /*6510*/  ISETP.GT.AND P0, PT, R149, 0x7fefffff, PT ;  /* 0x7fefffff9500780c */ /* 0x000fda0003f04270 */
[----:B------:R-:W-:Y:S05]  /*6520*/  @P0 BRA `(.L_x_140) ;  /* 0x0000000000400947 */ /* 0x000fea0003800000 */
[----:B------:R-:W-:Y:S01]  /*6530*/  DMUL R148, R148, 8.11296384146066816958e+31 ;  /* 0x4690000094947828 */ /* 0x000fe20000000000 */
[----:B------:R-:W-:Y:S01]  /*6540*/  MOV R146, RZ ;  /* 0x000000ff00927202 */ /* 0x000fe20000000f00 */
[----:B------:R-:W-:Y:S01]  /*6550*/  IMAD.MOV.U32 R142, RZ, RZ, 0x0 ;  /* 0x00000000ff8e7424 */ /* 0x000fe200078e00ff */
[----:B------:R-:W-:-:S03]  /*6560*/  MOV R143, 0x3fd80000 ;  /* 0x3fd80000008f7802 */ /* 0x000fc60000000f00 */
[----:B------:R-:W0:Y:S02]  /*6570*/  MUFU.RSQ64H R147, R149 ;  /* 0x0000009500937308 */ /* 0x000e240000001c00 */
[----:B0-----:R-:W-:-:S08]  /*6580*/  DMUL R144, R146, R146 ;  /* 0x0000009292907228 */ /* 0x001fd00000000000 */
[----:B------:R-:W-:-:S08]  /*6590*/  DFMA R144, R148, -R144, 1 ;  /* 0x3ff000009490742b */ /* 0x000fd00000000890 */
[----:B------:R-:W-:Y:S02]  /*65a0*/  DFMA R142, R144, R142, 0.5 ;  /* 0x3fe00000908e742b */ /* 0x000fe4000000008e */
[----:B------:R-:W-:-:S08]  /*65b0*/  DMUL R144, R146, R144 ;  /* 0x0000009092907228 */ /* 0x000fd00000000000 */
[----:B------:R-:W-:-:S08]  /*65c0*/  DFMA R144, R142, R144, R146 ;  /* 0x000000908e90722b */ /* 0x000fd00000000092 */
[----:B------:R-:W-:Y:S02]  /*65d0*/  DMUL R142, R148, R144 ;  /* 0x00000090948e7228 */ /* 0x000fe40000000000 */
[----:B------:R-:W-:-:S06]  /*65e0*/  VIADD R145, R145, 0xfff00000 ;  /* 0xfff0000091917836 */ /* 0x000fcc0000000000 */
[----:B------:R-:W-:-:S08]  /*65f0*/  DFMA R146, R142, -R142, R148 ;  /* 0x8000008e8e92722b */ /* 0x000fd00000000094 */
[----:B------:R-:W-:-:S10]  /*6600*/  DFMA R142, R144, R146, R142 ;  /* 0x00000092908e722b */ /* 0x000fd4000000008e */
[----:B------:R-:W-:Y:S01]  /*6610*/  IADD3 R143, PT, PT, R143, -0x3500000, RZ ;  /* 0xfcb000008f8f7810 */ /* 0x000fe20007ffe0ff */
[----:B------:R-:W-:Y:S06]  /*6620*/  BRA `(.L_x_139) ;  /* 0x0000000000047947 */ /* 0x000fec0003800000 */
.L_x_140:
[----:B------:R-:W-:-:S11]  /*6630*/  DADD R142, R148, R148 ;  /* 0x00000000948e7229 */ /* 0x000fd60000000094 */
.L_x_139:
[----:B------:R-:W-:Y:S05]  /*6640*/  BSYNC.RECONVERGENT B2 ;  /* 0x0000000000027941 */ /* 0x000fea0003800200 */
.L_x_137:
[----:B------:R-:W-:Y:S01]  /*6650*/  MOV R153, R143 ;  /* 0x0000008f00997202 */ /* 0x000fe20000000f00 */
[----:B------:R-:W-:Y:S02]  /*6660*/  HFMA2 R143, -RZ, RZ, 0, 0 ;  /* 0x00000000ff8f7431 */ /* 0x000fe400000001ff */
[----:B------:R-:W-:Y:S02]  /*6670*/  IMAD.MOV.U32 R152, RZ, RZ, R142 ;  /* 0x000000ffff987224 */ /* 0x000fe400078e008e */
[----:B------:R-:W-:-:S04]  /*6680*/  IMAD.MOV.U32 R142, RZ, RZ, R0 ;  /* 0x000000ffff8e7224 */ /* 0x000fc800078e0000 */
[----:B------:R-:W-:Y:S05]  /*6690*/  RET.REL.NODEC R142 `(_Z42dvc_ScaLBL_D3Q19_AAeven_GreyscaleColorChemPdS_S_S_S_iiiddddddddddddddS_S_S_S_S_S_S_) ;  /* 0xffffff988e587950 */ /* 0x000fea0003c3ffff */
.L_x_141:
        /* <DEDUP_REMOVED lines=14> */
.L_x_439:


//--------------------- .text._Z41dvc_ScaLBL_D3Q19_AAodd_GreyscaleColorChemPiPdS0_S0_S0_S0_iiiddddddddddddddS0_S0_S0_S0_S0_S0_S0_ --------------------------
	.section	.text._Z41dvc_ScaLBL_D3Q19_AAodd_GreyscaleColorChemPiPdS0_S0_S0_S0_iiiddddddddddddddS0_S0_S0_S0_S0_S0_S0_,"ax",@progbits
	.align	128
        .global         _Z41dvc_ScaLBL_D3Q19_AAodd_GreyscaleColorChemPiPdS0_S0_S0_S0_iiiddddddddddddddS0_S0_S0_S0_S0_S0_S0_
        .type           _Z41dvc_ScaLBL_D3Q19_AAodd_GreyscaleColorChemPiPdS0_S0_S0_S0_iiiddddddddddddddS0_S0_S0_S0_S0_S0_S0_,@function
        .size           _Z41dvc_ScaLBL_D3Q19_AAodd_GreyscaleColorChemPiPdS0_S0_S0_S0_iiiddddddddddddddS0_S0_S0_S0_S0_S0_S0_,(.L_x_442 - _Z41dvc_ScaLBL_D3Q19_AAodd_GreyscaleColorChemPiPdS0_S0_S0_S0_iiiddddddddddddddS0_S0_S0_S0_S0_S0_S0_)
        .other          _Z41dvc_ScaLBL_D3Q19_AAodd_GreyscaleColorChemPiPdS0_S0_S0_S0_iiiddddddddddddddS0_S0_S0_S0_S0_S0_S0_,@"STO_CUDA_ENTRY STV_DEFAULT"
_Z41dvc_ScaLBL_D3Q19_AAodd_GreyscaleColorChemPiPdS0_S0_S0_S0_iiiddddddddddddddS0_S0_S0_S0_S0_S0_S0_:
.text._Z41dvc_ScaLBL_D3Q19_AAodd_GreyscaleColorChemPiPdS0_S0_S0_S0_iiiddddddddddddddS0_S0_S0_S0_S0_S0_S0_:
        /* <DEDUP_REMOVED lines=9> */
[----:B------:R-:W-:Y:S01]  /*0090*/  LEA.HI R0, R0, R5, RZ, 0x12 ;  /* 0x0000000500007211 */ /* 0x000fe200078f90ff */
        /* <DEDUP_REMOVED lines=8> */
[----:B------:R-:W0:Y:S02]  /*0120*/  LDCU.128 UR4, c[0x0][0x420] ;  /* 0x00008400ff0477ac */ /* 0x000e240008000c00 */
[----:B0-----:R-:W-:Y:S01]  /*0130*/  IMAD R3, R3, UR8, RZ ;  /* 0x0000000803037c24 */ /* 0x001fe2000f8e02ff */
[----:B------:R-:W0:Y:S03]  /*0140*/  LDCU.64 UR26, c[0x0][0x418] ;  /* 0x00008300ff1a77ac */ /* 0x000e260008000a00 */
[----:B------:R-:W-:Y:S01]  /*0150*/  IMAD R3, R0, R3, R3 ;  /* 0x0000000300037224 */ /* 0x000fe200078e0203 */
[----:B------:R-:W0:Y:S04]  /*0160*/  LDCU.128 UR8, c[0x0][0x400] ;  /* 0x00008000ff0877ac */ /* 0x000e280008000c00 */
[----:B-1----:R-:W-:Y:S01]  /*0170*/  IADD3 R12, PT, PT, R3, UR16, R12 ;  /* 0x00000010030c7c10 */ /* 0x002fe2000fffe00c */
[----:B------:R-:W1:Y:S03]  /*0180*/  LDCU.128 UR12, c[0x0][0x420] ;  /* 0x00008400ff0c77ac */ /* 0x000e660008000c00 */
[C---:B------:R-:W-:Y:S01]  /*0190*/  LEA R18, R5.reuse, R12, 0x2 ;  /* 0x0000000c05127211 */ /* 0x040fe200078e10ff */
[----:B------:R-:W-:-:S02]  /*01a0*/  IMAD R14, R5, 0xd, R12 ;  /* 0x0000000d050e7824 */ /* 0x000fc400078e020c */
[C-C-:B------:R-:W-:Y:S02]  /*01b0*/  IMAD R15, R5.reuse, 0x11, R12.reuse ;  /* 0x00000011050f7824 */ /* 0x140fe400078e020c */
[C-C-:B------:R-:W-:Y:S02]  /*01c0*/  IMAD R16, R5.reuse, 0xf, R12.reuse ;  /* 0x0000000f05107824 */ /* 0x140fe400078e020c */
[----:B--234-:R-:W-:-:S07]  /*01d0*/  IMAD R17, R5, 0x8, R12 ;  /* 0x0000000805117824 */ /* 0x01cfce00078e020c */
.L_x_202:
[----:B------:R-:W-:Y:S01]  /*01e0*/  ISETP.GE.AND P0, PT, R12, UR17, PT ;  /* 0x000000110c007c0c */ /* 0x000fe2000bf06270 */
[----:B------:R-:W-:-:S12]  /*01f0*/  BSSY.RECONVERGENT B0, `(.L_x_142) ;  /* 0x00005c1000007945 */ /* 0x000fd80003800200 */
[----:B--2---:R-:W-:Y:S05]  /*0200*/  @P0 BRA `(.L_x_143) ;  /* 0x0000005800fc0947 */ /* 0x004fea0003800000 */
[----:B------:R-:W2:Y:S08]  /*0210*/  LDC.64 R28, c[0x0][0x3a0] ;  /* 0x0000e800ff1c7b82 */ /* 0x000eb00000000a00 */
[----:B------:R-:W3:Y:S08]  /*0220*/  LDC R31, c[0x0][0x3b8] ;  /* 0x0000ee00ff1f7b82 */ /* 0x000ef00000000800 */
[----:B------:R-:W4:Y:S01]  /*0230*/  LDC.64 R2, c[0x0][0x438] ;  /* 0x00010e00ff027b82 */ /* 0x000f220000000a00 */
[----:B--2---:R-:W-:-:S07]  /*0240*/  IMAD.WIDE R28, R12, 0x8, R28 ;  /* 0x000000080c1c7825 */ /* 0x004fce00078e021c */
[----:B------:R-:W2:Y:S01]  /*0250*/  LDC.64 R32, c[0x0][0x398] ;  /* 0x0000e600ff207b82 */ /* 0x000ea20000000a00 */
[----:B---3--:R-:W-:-:S07]  /*0260*/  IMAD.WIDE R30, R31, 0x8, R28 ;  /* 0x000000081f1e7825 */ /* 0x008fce00078e021c */
[----:B------:R-:W3:Y:S01]  /*0270*/  LDC.64 R34, c[0x0][0x460] ;  /* 0x00011800ff227b82 */ /* 0x000ee20000000a00 */
[----:B------:R-:W3:Y:S04]  /*0280*/  LDG.E.64 R28, desc[UR18][R28.64] ;  /* 0x000000121c1c7981 */ /* 0x000ee8000c1e1b00 */
[----:B------:R-:W3:Y:S01]  /*0290*/  LDG.E.64 R30, desc[UR18][R30.64] ;  /* 0x000000121e1e7981 */ /* 0x000ee2000c1e1b00 */
[C---:B----4-:R-:W-:Y:S02]  /*02a0*/  IMAD.WIDE R2, R12.reuse, 0x8, R2 ;  /* 0x000000080c027825 */ /* 0x050fe400078e0202 */
[----:B------:R-:W4:Y:S04]  /*02b0*/  LDC.64 R36, c[0x0][0x430] ;  /* 0x00010c00ff247b82 */ /* 0x000f280000000a00 */
[----:B------:R-:W4:Y:S01]  /*02c0*/  LDG.E.64 R2, desc[UR18][R2.64] ;  /* 0x0000001202027981 */ /* 0x000f22000c1e1b00 */
[----:B--2---:R-:W-:-:S06]  /*02d0*/  IMAD.WIDE R32, R12, 0x8, R32 ;  /* 0x000000080c207825 */ /* 0x004fcc00078e0220 */
[----:B------:R-:W5:Y:S01]  /*02e0*/  LDG.E.64 R32, desc[UR18][R32.64] ;  /* 0x0000001220207981 */ /* 0x000f62000c1e1b00 */
[----:B---3--:R-:W-:-:S06]  /*02f0*/  IMAD.WIDE R34, R12, 0x8, R34 ;  /* 0x000000080c227825 */ /* 0x008fcc00078e0222 */
[----:B------:R-:W5:Y:S01]  /*0300*/  LDG.E.64 R34, desc[UR18][R34.64] ;  /* 0x0000001222227981 */ /* 0x000f62000c1e1b00 */
[----:B----4-:R-:W-:-:S06]  /*0310*/  IMAD.WIDE R36, R12, 0x8, R36 ;  /* 0x000000080c247825 */ /* 0x010fcc00078e0224 */
[----:B------:R-:W5:Y:S01]  /*0320*/  LDG.E.64 R36, desc[UR18][R36.64] ;  /* 0x0000001224247981 */ /* 0x000f62000c1e1b00 */
[----:B------:R-:W-:Y:S01]  /*0330*/  IMAD.MOV.U32 R6, RZ, RZ, 0x1 ;  /* 0x00000001ff067424 */ /* 0x000fe200078e00ff */
[----:B------:R-:W-:Y:S01]  /*0340*/  BSSY.RECONVERGENT B2, `(.L_x_144) ;  /* 0x0000017000027945 */ /* 0x000fe20003800200 */
[----:B------:R-:W-:-:S06]  /*0350*/  DADD R4, R28, R30 ;  /* 0x000000001c047229 */ /* 0x000fcc000000001e */
[----:B------:R-:W2:Y:S02]  /*0360*/  MUFU.RCP64H R7, R5 ;  /* 0x0000000500077308 */ /* 0x000ea40000001800 */
[----:B--2---:R-:W-:-:S08]  /*0370*/  DFMA R8, -R4, R6, 1 ;  /* 0x3ff000000408742b */ /* 0x004fd00000000106 */
        /* <DEDUP_REMOVED lines=16> */
[----:B01---5:R-:W-:Y:S05]  /*0480*/  CALL.REL.NOINC `($__internal_5_$__cuda_sm20_div_rn_f64_full) ;  /* 0x0000005c00407944 */ /* 0x023fea0003c00000 */
[----:B------:R-:W-:Y:S01]  /*0490*/  IMAD.MOV.U32 R44, RZ, RZ, R26 ;  /* 0x000000ffff2c7224 */ /* 0x000fe200078e001a */
[----:B------:R-:W-:-:S07]  /*04a0*/  MOV R45, R25 ;  /* 0x00000019002d7202 */ /* 0x000fce0000000f00 */
.L_x_145:
[----:B01----:R-:W-:Y:S05]  /*04b0*/  BSYNC.RECONVERGENT B2 ;  /* 0x0000000000027941 */ /* 0x003fea0003800200 */
.L_x_144:
        /* <DEDUP_REMOVED lines=22> */
[----:B------:R-:W-:Y:S05]  /*0620*/  CALL.REL.NOINC `($__internal_5_$__cuda_sm20_div_rn_f64_full) ;  /* 0x0000005800d87944 */ /* 0x000fea0003c00000 */
[----:B------:R-:W-:-:S07]  /*0630*/  IMAD.MOV.U32 R24, RZ, RZ, R26 ;  /* 0x000000ffff187224 */ /* 0x000fce00078e001a */
.L_x_147:
[----:B------:R-:W-:Y:S05]  /*0640*/  BSYNC.RECONVERGENT B2 ;  /* 0x0000000000027941 */ /* 0x000fea0003800200 */
.L_x_146:
[----:B------:R-:W0:Y:S08]  /*0650*/  LDC.64 R58, c[0x0][0x458] ;  /* 0x00011600ff3a7b82 */ /* 0x000e300000000a00 */
[----:B------:R-:W1:Y:S08]  /*0660*/  LDC R19, c[0x0][0x3b8] ;  /* 0x0000ee00ff137b82 */ /* 0x000e700000000800 */
[----:B------:R-:W2:Y:S08]  /*0670*/  LDC.64 R4, c[0x0][0x450] ;  /* 0x00011400ff047b82 */ /* 0x000eb00000000a00 */
[----:B------:R-:W3:Y:S01]  /*0680*/  LDC.64 R60, c[0x0][0x3a8] ;  /* 0x0000ea00ff3c7b82 */ /* 0x000ee20000000a00 */
[----:B0-----:R-:W-:-:S04]  /*0690*/  IMAD.WIDE R22, R17, 0x8, R58 ;  /* 0x0000000811167825 */ /* 0x001fc800078e023a */
[----:B------:R-:W-:-:S03]  /*06a0*/  IMAD.WIDE R20, R18, 0x8, R58 ;  /* 0x0000000812147825 */ /* 0x000fc600078e023a */
[----:B------:R-:W0:Y:S01]  /*06b0*/  LDC.64 R66, c[0x0][0x3c0] ;  /* 0x0000f000ff427b82 */ /* 0x000e220000000a00 */
[C---:B-1----:R-:W-:Y:S02]  /*06c0*/  IMAD.WIDE R26, R19.reuse, 0x8, R22 ;  /* 0x00000008131a7825 */ /* 0x042fe400078e0216 */
[----:B------:R-:W4:Y:S02]  /*06d0*/  LDG.E.64 R20, desc[UR18][R20.64] ;  /* 0x0000001214147981 */ /* 0x000f24000c1e1b00 */
[----:B------:R-:W-:Y:S02]  /*06e0*/  IMAD.WIDE R8, R12, 0x8, R58 ;  /* 0x000000080c087825 */ /* 0x000fe400078e023a */
[----:B------:R-:W4:Y:S01]  /*06f0*/  LDG.E.64 R22, desc[UR18][R22.64] ;  /* 0x0000001216167981 */ /* 0x000f22000c1e1b00 */
[----:B------:R-:W0:Y:S01]  /*0700*/  LDC.64 R64, c[0x0][0x3c8] ;  /* 0x0000f200ff407b82 */ /* 0x000e220000000a00 */
[----:B------:R-:W-:Y:S02]  /*0710*/  IMAD.WIDE R40, R19, 0x8, R26 ;  /* 0x0000000813287825 */ /* 0x000fe400078e021a */
[----:B------:R1:W4:Y:S02]  /*0720*/  LDG.E.64 R10, desc[UR18][R8.64] ;  /* 0x00000012080a7981 */ /* 0x000324000c1e1b00 */
[----:B------:R-:W-:-:S02]  /*0730*/  IMAD.WIDE R38, R16, 0x8, R58 ;  /* 0x0000000810267825 */ /* 0x000fc400078e023a */
[----:B------:R1:W4:Y:S02]  /*0740*/  LDG.E.64 R52, desc[UR18][R40.64] ;  /* 0x0000001228347981 */ /* 0x000324000c1e1b00 */
[----:B------:R-:W-:Y:S02]  /*0750*/  IMAD.WIDE R42, R14, 0x8, R58 ;  /* 0x000000080e2a7825 */ /* 0x000fe400078e023a */
[----:B------:R-:W4:Y:S02]  /*0760*/  LDG.E.64 R50, desc[UR18][R38.64] ;  /* 0x0000001226327981 */ /* 0x000f24000c1e1b00 */
[----:B--2---:R-:W-:Y:S02]  /*0770*/  IMAD.WIDE R4, R12, 0x8, R4 ;  /* 0x000000080c047825 */ /* 0x004fe400078e0204 */
[----:B------:R2:W4:Y:S02]  /*0780*/  LDG.E.64 R54, desc[UR18][R42.64] ;  /* 0x000000122a367981 */ /* 0x000524000c1e1b00 */
[----:B------:R-:W-:-:S02]  /*0790*/  IMAD.WIDE R58, R15, 0x8, R58 ;  /* 0x000000080f3a7825 */ /* 0x000fc400078e023a */
[----:B------:R-:W4:Y:S02]  /*07a0*/  LDG.E.64 R26, desc[UR18][R26.64] ;  /* 0x000000121a1a7981 */ /* 0x000f24000c1e1b00 */
[C---:B------:R-:W-:Y:S02]  /*07b0*/  IMAD.WIDE R56, R19.reuse, 0x8, R42 ;  /* 0x0000000813387825 */ /* 0x040fe400078e022a */
[----:B------:R-:W4:Y:S02]  /*07c0*/  LDG.E.64 R58, desc[UR18][R58.64] ;  /* 0x000000123a3a7981 */ /* 0x000f24000c1e1b00 */
[----:B------:R-:W-:Y:S02]  /*07d0*/  IMAD.WIDE R6, R19, 0x8, R4 ;  /* 0x0000000813067825 */ /* 0x000fe400078e0204 */
[----:B------:R-:W4:Y:S02]  /*07e0*/  LDG.E.64 R56, desc[UR18][R56.64] ;  /* 0x0000001238387981 */ /* 0x000f24000c1e1b00 */
[----:B---3--:R-:W-:-:S02]  /*07f0*/  IMAD.WIDE R60, R12, 0x8, R60 ;  /* 0x000000080c3c7825 */ /* 0x008fc400078e023c */
[----:B------:R-:W3:Y:S02]  /*0800*/  LDG.E.64 R46, desc[UR18][R4.64] ;  /* 0x00000012042e7981 */ /* 0x000ee4000c1e1b00 */
[C---:B-1----:R-:W-:Y:S02]  /*0810*/  IMAD.WIDE R8, R19.reuse, 0x8, R6 ;  /* 0x0000000813087825 */ /* 0x042fe400078e0206 */
[----:B------:R0:W3:Y:S02]  /*0820*/  LDG.E.64 R48, desc[UR18][R6.64] ;  /* 0x0000001206307981 */ /* 0x0000e4000c1e1b00 */
[C---:B------:R-:W-:Y:S02]  /*0830*/  IMAD.WIDE R40, R19.reuse, 0x8, R60 ;  /* 0x0000000813287825 */ /* 0x040fe400078e023c */
[----:B------:R-:W3:Y:S02]  /*0840*/  LDG.E.64 R8, desc[UR18][R8.64] ;  /* 0x0000001208087981 */ /* 0x000ee4000c1e1b00 */
[----:B--2---:R-:W-:Y:S01]  /*0850*/  IMAD.WIDE R42, R19, 0x8, R40 ;  /* 0x00000008132a7825 */ /* 0x004fe200078e0228 */
[----:B------:R-:W-:Y:S01]  /*0860*/  DADD R62, -R32, 1 ;  /* 0x3ff00000203e7429 */ /* 0x000fe20000000100 */
[----:B------:R-:W5:Y:S04]  /*0870*/  LDG.E.64 R40, desc[UR18][R40.64] ;  /* 0x0000001228287981 */ /* 0x000f68000c1e1b00 */
[----:B------:R-:W5:Y:S01]  /*0880*/  LDG.E.64 R42, desc[UR18][R42.64] ;  /* 0x000000122a2a7981 */ /* 0x000f62000c1e1b00 */
[----:B0-----:R-:W-:-:S02]  /*0890*/  DADD R6, R64, -R66 ;  /* 0x0000000040067229 */ /* 0x001fc40000000842 */
[----:B------:R-:W-:Y:S01]  /*08a0*/  DMUL R4, R62, 0.5 ;  /* 0x3fe000003e047828 */ /* 0x000fe20000000000 */
[----:B------:R0:W5:Y:S01]  /*08b0*/  LDG.E.64 R38, desc[UR18][R60.64] ;  /* 0x000000123c267981 */ /* 0x000162000c1e1b00 */
[----:B------:R-:W1:Y:S06]  /*08c0*/  LDC.64 R64, c[0x0][0x3e0] ;  /* 0x0000f800ff407b82 */ /* 0x000e6c0000000a00 */
[----:B------:R-:W-:Y:S02]  /*08d0*/  DFMA R66, R4, R6, R66 ;  /* 0x000000060442722b */ /* 0x000fe40000000042 */
[----:B------:R-:W1:Y:S04]  /*08e0*/  LDC.64 R62, c[0x0][0x3e8] ;  /* 0x0000fa00ff3e7b82 */ /* 0x000e680000000a00 */
[----:B------:R-:W0:Y:S04]  /*08f0*/  MUFU.RCP64H R7, R67 ;  /* 0x0000004300077308 */ /* 0x000e280000001800 */
[----:B------:R-:W-:Y:S01]  /*0900*/  IADD3 R6, PT, PT, R67, 0x300402, RZ ;  /* 0x0030040243067810 */ /* 0x000fe20007ffe0ff */
[----:B------:R-:W-:-:S05]  /*0910*/  DSETP.GEU.AND P0, PT, R32, RZ, PT ;  /* 0x000000ff2000722a */ /* 0x000fca0003f0e000 */
[----:B0-----:R-:W-:-:S08]  /*0920*/  DFMA R60, -R66, R6, 1 ;  /* 0x3ff00000423c742b */ /* 0x001fd00000000106 */
[----:B------:R-:W-:-:S08]  /*0930*/  DFMA R60, R60, R60, R60 ;  /* 0x0000003c3c3c722b */ /* 0x000fd0000000003c */
[----:B------:R-:W-:Y:S01]  /*0940*/  DFMA R60, R6, R60, R6 ;  /* 0x0000003c063c722b */ /* 0x000fe20000000006 */
[----:B------:R-:W-:Y:S01]  /*0950*/  IMAD.MOV.U32 R2, RZ, RZ, RZ ;  /* 0x000000ffff027224 */ /* 0x000fe200078e00ff */
[----:B------:R-:W-:Y:S01]  /*0960*/  BSSY.RECONVERGENT B1, `(.L_x_148) ;  /* 0x0000019000017945 */ /* 0x000fe20003800200 */
[----:B----4-:R-:W-:Y:S01]  /*0970*/  DADD R10, R10, R52 ;  /* 0x000000000a0a7229 */ /* 0x010fe20000000034 */
[----:B------:R-:W-:Y:S01]  /*0980*/  FSEL R53, RZ, 1.875, P0 ;  /* 0x3ff00000ff357808 */ /* 0x000fe20000000000 */
[----:B------:R-:W-:Y:S01]  /*0990*/  IMAD.MOV.U32 R52, RZ, RZ, RZ ;  /* 0x000000ffff347224 */ /* 0x000fe200078e00ff */
[----:B------:R-:W-:Y:S01]  /*09a0*/  FSETP.GEU.AND P0, PT, |R6|, 5.8789094863358348022e-39, PT ;  /* 0x004004020600780b */ /* 0x000fe20003f0e200 */
[----:B------:R-:W-:Y:S02]  /*09b0*/  DADD R50, R50, R54 ;  /* 0x0000000032327229 */ /* 0x000fe40000000036 */
[----:B------:R-:W-:Y:S02]  /*09c0*/  DADD R20, R20, R26 ;  /* 0x0000000014147229 */ /* 0x000fe4000000001a */
[----:B------:R-:W-:-:S02]  /*09d0*/  DMUL R24, R24, R52 ;  /* 0x0000003418187228 */ /* 0x000fc40000000000 */
[----:B------:R-:W-:Y:S02]  /*09e0*/  DADD R10, R58, R10 ;  /* 0x000000003a0a7229 */ /* 0x000fe4000000000a */
[----:B------:R-:W-:Y:S02]  /*09f0*/  DADD R50, R22, R50 ;  /* 0x0000000016327229 */ /* 0x000fe40000000032 */
[----:B------:R-:W-:Y:S02]  /*0a00*/  DADD R20, R56, R20 ;  /* 0x0000000038147229 */ /* 0x000fe40000000014 */
[----:B-1----:R-:W-:Y:S02]  /*0a10*/  DADD R52, R62, -R64 ;  /* 0x000000003e347229 */ /* 0x002fe40000000840 */
[----:B------:R-:W-:Y:S02]  /*0a20*/  DFMA R54, -R66, R60, 1 ;  /* 0x3ff000004236742b */ /* 0x000fe4000000013c */
[----:B------:R-:W-:-:S02]  /*0a30*/  DFMA R44, R44, R2, R24 ;  /* 0x000000022c2c722b */ /* 0x000fc40000000018 */
[C---:B---3--:R-:W-:Y:S02]  /*0a40*/  DFMA R46, R36.reuse, R46, -R10 ;  /* 0x0000002e242e722b */ /* 0x048fe4000000080a */
[C---:B------:R-:W-:Y:S02]  /*0a50*/  DFMA R48, R36.reuse, R48, -R20 ;  /* 0x000000302430722b */ /* 0x040fe40000000814 */
[----:B------:R-:W-:Y:S02]  /*0a60*/  DFMA R50, R36, R8, -R50 ;  /* 0x000000082432722b */ /* 0x000fe40000000832 */
[----:B------:R-:W-:Y:S02]  /*0a70*/  DFMA R52, R4, R52, R64 ;  /* 0x000000340434722b */ /* 0x000fe40000000040 */
[----:B------:R-:W-:Y:S02]  /*0a80*/  DFMA R54, R60, R54, R60 ;  /* 0x000000363c36722b */ /* 0x000fe4000000003c */
[----:B------:R-:W-:Y:S01]  /*0a90*/  DADD R56, R28, -R30 ;  /* 0x000000001c387229 */ /* 0x000fe2000000081e */
[----:B------:R-:W-:Y:S10]  /*0aa0*/  @P0 BRA `(.L_x_149) ;  /* 0x0000000000100947 */ /* 0x000ff40003800000 */
[----:B------:R-:W-:-:S04]  /*0ab0*/  LOP3.LUT R0, R67, 0x7fffffff, RZ, 0xc0, !PT ;  /* 0x7fffffff43007812 */ /* 0x000fc800078ec0ff */
[----:B------:R-:W-:Y:S02]  /*0ac0*/  IADD3 R9, PT, PT, R0, -0x100000, RZ ;  /* 0xfff0000000097810 */ /* 0x000fe40007ffe0ff */
[----:B------:R-:W-:-:S07]  /*0ad0*/  MOV R0, 0xaf0 ;  /* 0x00000af000007802 */ /* 0x000fce0000000f00 */
[----:B-----5:R-:W-:Y:S05]  /*0ae0*/  CALL.REL.NOINC `($__internal_4_$__cuda_sm20_dblrcp_rn_slowpath_v3) ;  /* 0x0000005000f47944 */ /* 0x020fea0003c00000 */
.L_x_149:
[----:B------:R-:W-:Y:S05]  /*0af0*/  BSYNC.RECONVERGENT B1 ;  /* 0x0000000000017941 */ /* 0x000fea0003800200 */
.L_x_148:
[----:B------:R-:W-:Y:S01]  /*0b00*/  DADD R146, -R54, 8 ;  /* 0x4020000036927429 */ /* 0x000fe20000000100 */
[----:B------:R-:W-:Y:S01]  /*0b10*/  IMAD.MOV.U32 R2, RZ, RZ, 0x1 ;  /* 0x00000001ff027424 */ /* 0x000fe200078e00ff */
        /* <DEDUP_REMOVED lines=18> */
[----:B-----5:R-:W-:Y:S05]  /*0c40*/  CALL.REL.NOINC `($__internal_5_$__cuda_sm20_div_rn_f64_full) ;  /* 0x0000005400507944 */ /* 0x020fea0003c00000 */
[----:B------:R-:W-:Y:S01]  /*0c50*/  MOV R2, R26 ;  /* 0x0000001a00027202 */ /* 0x000fe20000000f00 */
[----:B------:R-:W-:-:S07]  /*0c60*/  IMAD.MOV.U32 R3, RZ, RZ, R25 ;  /* 0x000000ffff037224 */ /* 0x000fce00078e0019 */
.L_x_151:
[----:B------:R-:W-:Y:S05]  /*0c70*/  BSYNC.RECONVERGENT B2 ;  /* 0x0000000000027941 */ /* 0x000fea0003800200 */
.L_x_150:
[----:B------:R-:W0:Y:S01]  /*0c80*/  MUFU.RCP64H R9, 3 ;  /* 0x4008000000097908 */ /* 0x000e220000001800 */
[----:B------:R-:W1:Y:S01]  /*0c90*/  LDC.64 R22, c[0x0][0x3d0] ;  /* 0x0000f400ff167b82 */ /* 0x000e620000000a00 */
[----:B------:R-:W-:Y:S02]  /*0ca0*/  HFMA2 R25, -RZ, RZ, 2.015625, 0 ;  /* 0x40080000ff197431 */ /* 0x000fe400000001ff */
[----:B------:R-:W-:Y:S01]  /*0cb0*/  IMAD.MOV.U32 R24, RZ, RZ, 0x0 ;  /* 0x00000000ff187424 */ /* 0x000fe200078e00ff */
[----:B------:R-:W-:Y:S01]  /*0cc0*/  BSSY.RECONVERGENT B2, `(.L_x_152) ;  /* 0x0000019000027945 */ /* 0x000fe20003800200 */
[----:B------:R-:W-:-:S03]  /*0cd0*/  IMAD.MOV.U32 R8, RZ, RZ, 0x1 ;  /* 0x00000001ff087424 */ /* 0x000fc600078e00ff */
[----:B------:R-:W1:Y:S03]  /*0ce0*/  LDC.64 R20, c[0x0][0x3d8] ;  /* 0x0000f600ff147b82 */ /* 0x000e660000000a00 */
[----:B0-----:R-:W-:-:S08]  /*0cf0*/  DFMA R6, R8, -R24, 1 ;  /* 0x3ff000000806742b */ /* 0x001fd00000000818 */
[----:B------:R-:W-:Y:S02]  /*0d00*/  DFMA R10, R6, R6, R6 ;  /* 0x00000006060a722b */ /* 0x000fe40000000006 */
[----:B-1----:R-:W-:-:S06]  /*0d10*/  DADD R6, R20, -R22 ;  /* 0x0000000014067229 */ /* 0x002fcc0000000816 */
[----:B------:R-:W-:Y:S02]  /*0d20*/  DFMA R10, R8, R10, R8 ;  /* 0x0000000a080a722b */ /* 0x000fe40000000008 */
[----:B------:R-:W-:-:S06]  /*0d30*/  DFMA R6, R4, R6, R22 ;  /* 0x000000060406722b */ /* 0x000fcc0000000016 */
[----:B------:R-:W-:Y:S02]  /*0d40*/  DFMA R4, R10, -R24, 1 ;  /* 0x3ff000000a04742b */ /* 0x000fe40000000818 */
[----:B------:R-:W-:-:S06]  /*0d50*/  DADD R24, R6, -0.5 ;  /* 0xbfe0000006187429 */ /* 0x000fcc0000000000 */
[----:B------:R-:W-:-:S08]  /*0d60*/  DFMA R4, R10, R4, R10 ;  /* 0x000000040a04722b */ /* 0x000fd0000000000a */
[----:B------:R-:W-:Y:S01]  /*0d70*/  DMUL R10, R24, R4 ;  /* 0x00000004180a7228 */ /* 0x000fe20000000000 */
[----:B------:R-:W-:-:S07]  /*0d80*/  FSETP.GEU.AND P1, PT, |R25|, 6.5827683646048100446e-37, PT ;  /* 0x036000001900780b */ /* 0x000fce0003f2e200 */
[----:B------:R-:W-:-:S08]  /*0d90*/  DFMA R6, R10, -3, R24 ;  /* 0xc00800000a06782b */ /* 0x000fd00000000018 */
[----:B------:R-:W-:-:S10]  /*0da0*/  DFMA R10, R4, R6, R10 ;  /* 0x00000006040a722b */ /* 0x000fd4000000000a */
[----:B------:R-:W-:-:S05]  /*0db0*/  FFMA R0, RZ, 2.125, R11 ;  /* 0x40080000ff007823 */ /* 0x000fca000000000b */
[----:B------:R-:W-:-:S13]  /*0dc0*/  FSETP.GT.AND P0, PT, |R0|, 1.469367938527859385e-39, PT ;  /* 0x001000000000780b */ /* 0x000fda0003f04200 */
[----:B------:R-:W-:Y:S05]  /*0dd0*/  @P0 BRA P1, `(.L_x_153) ;  /* 0x00000000001c0947 */ /* 0x000fea0000800000 */
[----:B------:R-:W-:Y:S01]  /*0de0*/  IMAD.MOV.U32 R26, RZ, RZ, R24 ;  /* 0x000000ffff1a7224 */ /* 0x000fe200078e0018 */
[----:B------:R-:W-:Y:S01]  /*0df0*/  MOV R146, RZ ;  /* 0x000000ff00927202 */ /* 0x000fe20000000f00 */
[----:B------:R-:W-:Y:S01]  /*0e00*/  IMAD.MOV.U32 R147, RZ, RZ, 0x40080000 ;  /* 0x40080000ff937424 */ /* 0x000fe200078e00ff */
[----:B------:R-:W-:-:S07]  /*0e10*/  MOV R0, 0xe30 ;  /* 0x00000e3000007802 */ /* 0x000fce0000000f00 */
[----:B-----5:R-:W-:Y:S05]  /*0e20*/  CALL.REL.NOINC `($__internal_5_$__cuda_sm20_div_rn_f64_full) ;  /* 0x0000005000d87944 */ /* 0x020fea0003c00000 */
[----:B------:R-:W-:Y:S01]  /*0e30*/  IMAD.MOV.U32 R10, RZ, RZ, R26 ;  /* 0x000000ffff0a7224 */ /* 0x000fe200078e001a */
[----:B------:R-:W-:-:S07]  /*0e40*/  MOV R11, R25 ;  /* 0x00000019000b7202 */ /* 0x000fce0000000f00 */
.L_x_153:
[----:B------:R-:W-:Y:S05]  /*0e50*/  BSYNC.RECONVERGENT B2 ;  /* 0x0000000000027941 */ /* 0x000fea0003800200 */
.L_x_152:
[----:B------:R-:W0:Y:S08]  /*0e60*/  LDC.64 R4, c[0x0][0x380] ;  /* 0x0000e000ff047b82 */ /* 0x000e300000000a00 */
[----:B------:R-:W1:Y:S01]  /*0e70*/  LDC R81, c[0x0][0x3b8] ;  /* 0x0000ee00ff517b82 */ /* 0x000e620000000800 */
[----:B0-----:R-:W-:-:S05]  /*0e80*/  IMAD.WIDE R4, R12, 0x4, R4 ;  /* 0x000000040c047825 */ /* 0x001fca00078e0204 */
[----:B------:R0:W2:Y:S01]  /*0e90*/  LDG.E R19, desc[UR18][R4.64] ;  /* 0x0000001204137981 */ /* 0x0000a2000c1e1900 */
[----:B-1----:R-:W-:-:S05]  /*0ea0*/  IMAD.WIDE R6, R81, 0x4, R4 ;  /* 0x0000000451067825 */ /* 0x002fca00078e0204 */
[----:B------:R-:W3:Y:S01]  /*0eb0*/  LDG.E R20, desc[UR18][R6.64] ;  /* 0x0000001206147981 */ /* 0x000ee2000c1e1900 */
[C---:B------:R-:W-:Y:S01]  /*0ec0*/  IMAD.WIDE R8, R81.reuse, 0x4, R6 ;  /* 0x0000000451087825 */ /* 0x040fe200078e0206 */
[----:B0-----:R-:W0:Y:S04]  /*0ed0*/  LDC.64 R4, c[0x0][0x388] ;  /* 0x0000e200ff047b82 */ /* 0x001e280000000a00 */
[----:B------:R-:W4:Y:S01]  /*0ee0*/  LDG.E R21, desc[UR18][R8.64] ;  /* 0x0000001208157981 */ /* 0x000f22000c1e1900 */
[----:B------:R-:W-:-:S05]  /*0ef0*/  IMAD.WIDE R26, R81, 0x4, R8 ;  /* 0x00000004511a7825 */ /* 0x000fca00078e0208 */
[----:B------:R-:W4:Y:S01]  /*0f00*/  LDG.E R22, desc[UR18][R26.64] ;  /* 0x000000121a167981 */ /* 0x000f22000c1e1900 */
[----:B------:R-:W-:-:S05]  /*0f10*/  IMAD.WIDE R66, R81, 0x4, R26 ;  /* 0x0000000451427825 */ /* 0x000fca00078e021a */
[----:B------:R1:W4:Y:S01]  /*0f20*/  LDG.E R23, desc[UR18][R66.64] ;  /* 0x0000001242177981 */ /* 0x000322000c1e1900 */
[----:B------:R-:W-:-:S05]  /*0f30*/  IMAD.WIDE R68, R81, 0x4, R66 ;  /* 0x0000000451447825 */ /* 0x000fca00078e0242 */
[----:B------:R1:W4:Y:S01]  /*0f40*/  LDG.E R24, desc[UR18][R68.64] ;  /* 0x0000001244187981 */ /* 0x000322000c1e1900 */
[----:B------:R-:W-:-:S05]  /*0f50*/  IMAD.WIDE R58, R81, 0x4, R68 ;  /* 0x00000004513a7825 */ /* 0x000fca00078e0244 */
[----:B------:R-:W4:Y:S01]  /*0f60*/  LDG.E R123, desc[UR18][R58.64] ;  /* 0x000000123a7b7981 */ /* 0x000f22000c1e1900 */
[----:B------:R-:W-:-:S05]  /*0f70*/  IMAD.WIDE R60, R81, 0x4, R58 ;  /* 0x00000004513c7825 */ /* 0x000fca00078e023a */
[----:B------:R-:W4:Y:S01]  /*0f80*/  LDG.E R145, desc[UR18][R60.64] ;  /* 0x000000123c917981 */ /* 0x000f22000c1e1900 */
[----:B------:R-:W-:-:S05]  /*0f90*/  IMAD.WIDE R62, R81, 0x4, R60 ;  /* 0x00000004513e7825 */ /* 0x000fca00078e023c */
[----:B------:R-:W4:Y:S01]  /*0fa0*/  LDG.E R137, desc[UR18][R62.64] ;  /* 0x000000123e897981 */ /* 0x000f22000c1e1900 */
[----:B------:R-:W-:-:S05]  /*0fb0*/  IMAD.WIDE R64, R81, 0x4, R62 ;  /* 0x0000000451407825 */ /* 0x000fca00078e023e */
[----:B------:R-:W4:Y:S01]  /*0fc0*/  LDG.E R99, desc[UR18][R64.64] ;  /* 0x0000001240637981 */ /* 0x000f22000c1e1900 */
[----:B-1----:R-:W-:-:S05]  /*0fd0*/  IMAD.WIDE R66, R81, 0x4, R64 ;  /* 0x0000000451427825 */ /* 0x002fca00078e0240 */
[----:B------:R-:W4:Y:S01]  /*0fe0*/  LDG.E R101, desc[UR18][R66.64] ;  /* 0x0000001242657981 */ /* 0x000f22000c1e1900 */
        /* <DEDUP_REMOVED lines=14> */
[----:B0-----:R-:W-:-:S05]  /*10d0*/  IMAD.WIDE R84, R12, 0x8, R4 ;  /* 0x000000080c547825 */ /* 0x001fca00078e0204 */
[----:B------:R-:W4:Y:S01]  /*10e0*/  LDG.E.64 R116, desc[UR18][R84.64] ;  /* 0x0000001254747981 */ /* 0x000f22000c1e1b00 */
[----:B--2---:R-:W-:-:S05]  /*10f0*/  IMAD.WIDE R82, R19, 0x8, R4 ;  /* 0x0000000813527825 */ /* 0x004fca00078e0204 */
[----:B------:R-:W2:Y:S01]  /*1100*/  LDG.E.64 R96, desc[UR18][R82.64] ;  /* 0x0000001252607981 */ /* 0x000ea2000c1e1b00 */
[----:B---3--:R-:W-:-:S05]  /*1110*/  IMAD.WIDE R86, R20, 0x8, R4 ;  /* 0x0000000814567825 */ /* 0x008fca00078e0204 */
[----:B------:R-:W3:Y:S01]  /*1120*/  LDG.E.64 R140, desc[UR18][R86.64] ;  /* 0x00000012568c7981 */ /* 0x000ee2000c1e1b00 */
[----:B----4-:R-:W-:-:S05]  /*1130*/  IMAD.WIDE R88, R21, 0x8, R4 ;  /* 0x0000000815587825 */ /* 0x010fca00078e0204 */
[----:B------:R-:W4:Y:S01]  /*1140*/  LDG.E.64 R120, desc[UR18][R88.64] ;  /* 0x0000001258787981 */ /* 0x000f22000c1e1b00 */
[----:B------:R-:W-:-:S05]  /*1150*/  IMAD.WIDE R90, R22, 0x8, R4 ;  /* 0x00000008165a7825 */ /* 0x000fca00078e0204 */
[----:B------:R-:W4:Y:S01]  /*1160*/  LDG.E.64 R114, desc[UR18][R90.64] ;  /* 0x000000125a727981 */ /* 0x000f22000c1e1b00 */
[----:B------:R-:W-:-:S05]  /*1170*/  IMAD.WIDE R92, R23, 0x8, R4 ;  /* 0x00000008175c7825 */ /* 0x000fca00078e0204 */
[----:B------:R-:W4:Y:S01]  /*1180*/  LDG.E.64 R106, desc[UR18][R92.64] ;  /* 0x000000125c6a7981 */ /* 0x000f22000c1e1b00 */
[----:B------:R-:W-:-:S05]  /*1190*/  IMAD.WIDE R94, R24, 0x8, R4 ;  /* 0x00000008185e7825 */ /* 0x000fca00078e0204 */
[----:B------:R-:W4:Y:S01]  /*11a0*/  LDG.E.64 R146, desc[UR18][R94.64] ;  /* 0x000000125e927981 */ /* 0x000f22000c1e1b00 */
[----:B------:R-:W-:-:S06]  /*11b0*/  IMAD.WIDE R122, R123, 0x8, R4 ;  /* 0x000000087b7a7825 */ /* 0x000fcc00078e0204 */
[----:B------:R-:W4:Y:S01]  /*11c0*/  LDG.E.64 R122, desc[UR18][R122.64] ;  /* 0x000000127a7a7981 */ /* 0x000f22000c1e1b00 */
[----:B------:R-:W-:-:S06]  /*11d0*/  IMAD.WIDE R144, R145, 0x8, R4 ;  /* 0x0000000891907825 */ /* 0x000fcc00078e0204 */
[----:B------:R-:W4:Y:S01]  /*11e0*/  LDG.E.64 R144, desc[UR18][R144.64] ;  /* 0x0000001290907981 */ /* 0x000f22000c1e1b00 */
[----:B------:R-:W-:-:S04]  /*11f0*/  IMAD.WIDE R136, R137, 0x8, R4 ;  /* 0x0000000889887825 */ /* 0x000fc800078e0204 */
[--C-:B------:R-:W-:Y:S02]  /*1200*/  IMAD.WIDE R98, R99, 0x8, R4.reuse ;  /* 0x0000000863627825 */ /* 0x100fe400078e0204 */
[----:B------:R-:W4:Y:S04]  /*1210*/  LDG.E.64 R136, desc[UR18][R136.64] ;  /* 0x0000001288887981 */ /* 0x000f28000c1e1b00 */
[----:B------:R-:W4:Y:S01]  /*1220*/  LDG.E.64 R98, desc[UR18][R98.64] ;  /* 0x0000001262627981 */ /* 0x000f22000c1e1b00 */
[----:B------:R-:W-:-:S04]  /*1230*/  IMAD.WIDE R100, R101, 0x8, R4 ;  /* 0x0000000865647825 */ /* 0x000fc800078e0204 */
[--C-:B------:R-:W-:Y:S02]  /*1240*/  IMAD.WIDE R102, R103, 0x8, R4.reuse ;  /* 0x0000000867667825 */ /* 0x100fe400078e0204 */
[----:B------:R-:W4:Y:S04]  /*1250*/  LDG.E.64 R100, desc[UR18][R100.64] ;  /* 0x0000001264647981 */ /* 0x000f28000c1e1b00 */
[----:B------:R-:W4:Y:S01]  /*1260*/  LDG.E.64 R102, desc[UR18][R102.64] ;  /* 0x0000001266667981 */ /* 0x000f22000c1e1b00 */
[----:B------:R-:W-:-:S06]  /*1270*/  IMAD.WIDE R104, R105, 0x8, R4 ;  /* 0x0000000869687825 */ /* 0x000fcc00078e0204 */
        /* <DEDUP_REMOVED lines=8> */
[----:B------:R-:W-:Y:S02]  /*1300*/  IMAD.WIDE R128, R129, 0x8, R4 ;  /* 0x0000000881807825 */ /* 0x000fe400078e0204 */
[----:B------:R-:W4:Y:S04]  /*1310*/  LDG.E.64 R110, desc[UR18][R110.64] ;  /* 0x000000126e6e7981 */ /* 0x000f28000c1e1b00 */
[----:B------:R-:W4:Y:S01]  /*1320*/  LDG.E.64 R128, desc[UR18][R128.64] ;  /* 0x0000001280807981 */ /* 0x000f22000c1e1b00 */
[----:B------:R-:W0:Y:S01]  /*1330*/  MUFU.RCP64H R5, R45 ;  /* 0x0000002d00057308 */ /* 0x000e220000001800 */
[----:B------:R-:W-:-:S06]  /*1340*/  IMAD.MOV.U32 R4, RZ, RZ, 0x1 ;  /* 0x00000001ff047424 */ /* 0x000fcc00078e00ff */
[----:B0-----:R-:W-:-:S08]  /*1350*/  DFMA R6, -R44, R4, 1 ;  /* 0x3ff000002c06742b */ /* 0x001fd00000000104 */
[----:B------:R-:W-:-:S08]  /*1360*/  DFMA R6, R6, R6, R6 ;  /* 0x000000060606722b */ /* 0x000fd00000000006 */
[----:B------:R-:W-:Y:S02]  /*1370*/  DFMA R6, R4, R6, R4 ;  /* 0x000000060406722b */ /* 0x000fe40000000004 */
[----:B------:R-:W-:-:S06]  /*1380*/  DMUL R4, R36, 0.5 ;  /* 0x3fe0000024047828 */ /* 0x000fcc0000000000 */
[----:B------:R-:W-:-:S08]  /*1390*/  DFMA R26, -R44, R6, 1 ;  /* 0x3ff000002c1a742b */ /* 0x000fd00000000106 */
[----:B------:R-:W-:Y:S02]  /*13a0*/  DFMA R26, R6, R26, R6 ;  /* 0x0000001a061a722b */ /* 0x000fe40000000006 */
[----:B------:R-:W-:-:S08]  /*13b0*/  DMUL R6, R4, R10 ;  /* 0x0000000a04067228 */ /* 0x000fd00000000000 */
[----:B------:R-:W-:-:S08]  /*13c0*/  DMUL R126, R6, R26 ;  /* 0x0000001a067e7228 */ /* 0x000fd00000000000 */
[----:B------:R-:W-:-:S08]  /*13d0*/  DFMA R130, -R44, R126, R6 ;  /* 0x0000007e2c82722b */ /* 0x000fd00000000106 */
[----:B------:R-:W-:Y:S02]  /*13e0*/  DFMA R26, R26, R130, R126 ;  /* 0x000000821a1a722b */ /* 0x000fe4000000007e */
[C---:B--2---:R-:W-:Y:S02]  /*13f0*/  DMUL R118, R96.reuse, 11 ;  /* 0x4026000060767828 */ /* 0x044fe40000000000 */
[----:B------:R-:W-:-:S06]  /*1400*/  DMUL R124, R96, -4 ;  /* 0xc0100000607c7828 */ /* 0x000fcc0000000000 */
[----:B------:R-:W-:Y:S02]  /*1410*/  DFMA R118, R116, -30, -R118 ;  /* 0xc03e00007476782b */ /* 0x000fe40000000876 */
[----:B---3--:R-:W-:Y:S02]  /*1420*/  DADD R130, R140, R140 ;  /* 0x000000008c827229 */ /* 0x008fe4000000008c */
[--C-:B------:R-:W-:Y:S02]  /*1430*/  DFMA R116, R116, 12, R124.reuse ;  /* 0x402800007474782b */ /* 0x100fe4000000007c */
[C---:B------:R-:W-:Y:S02]  /*1440*/  DFMA R132, R140.reuse, -4, R124 ;  /* 0xc01000008c84782b */ /* 0x040fe4000000007c */
[----:B------:R-:W-:Y:S02]  /*1450*/  DFMA R118, R140, -11, R118 ;  /* 0xc02600008c76782b */ /* 0x000fe40000000076 */
[----:B------:R-:W-:-:S02]  /*1460*/  DFMA R130, R96, 2, R130 ;  /* 0x400000006082782b */ /* 0x000fc40000000082 */
[----:B------:R-:W-:Y:S02]  /*1470*/  DADD R126, R96, R140 ;  /* 0x00000000607e7229 */ /* 0x000fe4000000008c */
[C---:B------:R-:W-:Y:S02]  /*1480*/  DFMA R116, R140.reuse, -4, R116 ;  /* 0xc01000008c74782b */ /* 0x040fe40000000074 */
[----:B------:R-:W-:Y:S02]  /*1490*/  DFMA R142, R140, 4, R124 ;  /* 0x401000008c8e782b */ /* 0x000fe4000000007c */
[C---:B----4-:R-:W-:Y:S02]  /*14a0*/  DFMA R124, R120.reuse, -11, R118 ;  /* 0xc0260000787c782b */ /* 0x050fe40000000076 */
[----:B------:R-:W-:Y:S02]  /*14b0*/  DFMA R132, R120, 2, R132 ;  /* 0x400000007884782b */ /* 0x000fe40000000084 */
[----:B------:R-:W-:-:S02]  /*14c0*/  DADD R130, R130, -R120 ;  /* 0x0000000082827229 */ /* 0x000fc40000000878 */
[----:B------:R-:W-:Y:S02]  /*14d0*/  DADD R118, R114, R114 ;  /* 0x0000000072767229 */ /* 0x000fe40000000072 */
[----:B------:R-:W-:Y:S02]  /*14e0*/  DADD R126, R126, R120 ;  /* 0x000000007e7e7229 */ /* 0x000fe40000000078 */
[----:B------:R-:W-:Y:S02]  /*14f0*/  DADD R140, R96, -R140 ;  /* 0x00000000608c7229 */ /* 0x000fe4000000088c */
[C---:B------:R-:W-:Y:S02]  /*1500*/  DMUL R96, R120.reuse, 4 ;  /* 0x4010000078607828 */ /* 0x040fe40000000000 */
[----:B------:R-:W-:Y:S02]  /*1510*/  DFMA R134, R120, -4, R116 ;  /* 0xc01000007886782b */ /* 0x000fe40000000074 */
[----:B------:R-:W-:-:S02]  /*1520*/  DADD R130, R130, -R114 ;  /* 0x0000000082827229 */ /* 0x000fc40000000872 */
[----:B------:R-:W-:Y:S02]  /*1530*/  DADD R132, R132, R118 ;  /* 0x0000000084847229 */ /* 0x000fe40000000076 */
[----:B------:R-:W-:Y:S02]  /*1540*/  DADD R138, R126, R114 ;  /* 0x000000007e8a7229 */ /* 0x000fe40000000072 */
[----:B------:R-:W-:Y:S02]  /*1550*/  DFMA R116, R114, 4, -R96 ;  /* 0x401000007274782b */ /* 0x000fe40000000860 */
[----:B------:R-:W-:Y:S02]  /*1560*/  DADD R96, R120, R114 ;  /* 0x0000000078607229 */ /* 0x000fe40000000072 */
[C---:B------:R-:W-:Y:S02]  /*1570*/  DFMA R124, R114.reuse, -11, R124 ;  /* 0xc0260000727c782b */ /* 0x040fe4000000007c */
[----:B------:R-:W-:-:S02]  /*1580*/  DFMA R126, R114, -4, R134 ;  /* 0xc0100000727e782b */ /* 0x000fc40000000086 */
[C---:B------:R-:W-:Y:S02]  /*1590*/  DADD R114, R120.reuse, -R114 ;  /* 0x0000000078727229 */ /* 0x040fe40000000872 */
[----:B------:R-:W-:Y:S02]  /*15a0*/  DFMA R120, R120, -2, -R118 ;  /* 0xc00000007878782b */ /* 0x000fe40000000876 */
[----:B------:R-:W-:Y:S02]  /*15b0*/  DADD R130, R130, -R106 ;  /* 0x0000000082827229 */ /* 0x000fe4000000086a */
[----:B------:R-:W-:Y:S02]  /*15c0*/  DFMA R132, R106, 2, R132 ;  /* 0x400000006a84782b */ /* 0x000fe40000000084 */
[--C-:B------:R-:W-:Y:S02]  /*15d0*/  DADD R138, R138, R106.reuse ;  /* 0x000000008a8a7229 */ /* 0x100fe4000000006a */
[----:B------:R-:W-:-:S02]  /*15e0*/  DADD R96, R96, -R106 ;  /* 0x0000000060607229 */ /* 0x000fc4000000086a */
[C---:B------:R-:W-:Y:S02]  /*15f0*/  DMUL R118, R106.reuse, 4 ;  /* 0x401000006a767828 */ /* 0x040fe40000000000 */
[C---:B------:R-:W-:Y:S02]  /*1600*/  DFMA R124, R106.reuse, -11, R124 ;  /* 0xc02600006a7c782b */ /* 0x040fe4000000007c */
[C---:B------:R-:W-:Y:S02]  /*1610*/  DFMA R126, R106.reuse, -4, R126 ;  /* 0xc01000006a7e782b */ /* 0x040fe4000000007e */
[----:B------:R-:W-:Y:S02]  /*1620*/  DFMA R120, R106, 2, R120 ;  /* 0x400000006a78782b */ /* 0x000fe40000000078 */
[----:B------:R-:W-:Y:S02]  /*1630*/  DADD R130, R130, -R146 ;  /* 0x0000000082827229 */ /* 0x000fe40000000892 */
[----:B------:R-:W-:-:S02]  /*1640*/  DFMA R132, R146, 2, R132 ;  /* 0x400000009284782b */ /* 0x000fc40000000084 */
[--C-:B------:R-:W-:Y:S02]  /*1650*/  DADD R138, R138, R146.reuse ;  /* 0x000000008a8a7229 */ /* 0x100fe40000000092 */
[--C-:B------:R-:W-:Y:S02]  /*1660*/  DADD R96, R96, -R146.reuse ;  /* 0x0000000060607229 */ /* 0x100fe40000000892 */
[----:B------:R-:W-:Y:S02]  /*1670*/  DADD R106, R106, -R146 ;  /* 0x000000006a6a7229 */ /* 0x000fe40000000892 */
[C---:B------:R-:W-:Y:S02]  /*1680*/  DFMA R118, R146.reuse, 4, -R118 ;  /* 0x401000009276782b */ /* 0x040fe40000000876 */
[C---:B------:R-:W-:Y:S02]  /*1690*/  DFMA R124, R146.reuse, -11, R124 ;  /* 0xc0260000927c782b */ /* 0x040fe4000000007c */
[----:B------:R-:W-:-:S02]  /*16a0*/  DFMA R126, R146, -4, R126 ;  /* 0xc0100000927e782b */ /* 0x000fc4000000007e */
[----:B------:R-:W-:Y:S02]  /*16b0*/  DFMA R146, R146, 2, R120 ;  /* 0x400000009292782b */ /* 0x000fe40000000078 */
        /* <DEDUP_REMOVED lines=21> */
[----:B------:R-:W-:Y:S02]  /*1810*/  DADD R122, -R122, R144 ;  /* 0x000000007a7a7229 */ /* 0x000fe40000000190 */
[----:B------:R-:W-:-:S02]  /*1820*/  DFMA R124, R144, 8, R124 ;  /* 0x40200000907c782b */ /* 0x000fc4000000007c */
[--C-:B------:R-:W-:Y:S02]  /*1830*/  DADD R126, R126, R144.reuse ;  /* 0x000000007e7e7229 */ /* 0x100fe40000000090 */
[----:B------:R-:W-:Y:S02]  /*1840*/  DADD R144, R146, R144 ;  /* 0x0000000092907229 */ /* 0x000fe40000000090 */
[--C-:B------:R-:W-:Y:S02]  /*1850*/  DADD R140, R140, R136.reuse ;  /* 0x000000008c8c7229 */ /* 0x100fe40000000088 */
[--C-:B------:R-:W-:Y:S02]  /*1860*/  DADD R130, R130, R136.reuse ;  /* 0x0000000082827229 */ /* 0x100fe40000000088 */
[--C-:B------:R-:W-:Y:S02]  /*1870*/  DADD R132, R132, R136.reuse ;  /* 0x0000000084847229 */ /* 0x100fe40000000088 */
[----:B------:R-:W-:-:S02]  /*1880*/  DADD R138, R138, R136 ;  /* 0x000000008a8a7229 */ /* 0x000fc40000000088 */
[--C-:B------:R-:W-:Y:S02]  /*1890*/  DADD R96, R96, R136.reuse ;  /* 0x0000000060607229 */ /* 0x100fe40000000088 */
[--C-:B------:R-:W-:Y:S02]  /*18a0*/  DADD R142, R142, R136.reuse ;  /* 0x000000008e8e7229 */ /* 0x100fe40000000088 */
[--C-:B------:R-:W-:Y:S02]  /*18b0*/  DADD R114, R114, -R136.reuse ;  /* 0x0000000072727229 */ /* 0x100fe40000000888 */
[--C-:B------:R-:W-:Y:S02]  /*18c0*/  DADD R116, R116, -R136.reuse ;  /* 0x0000000074747229 */ /* 0x100fe40000000888 */
[--C-:B------:R-:W-:Y:S02]  /*18d0*/  DADD R134, R134, -R136.reuse ;  /* 0x0000000086867229 */ /* 0x100fe40000000888 */
[----:B------:R-:W-:-:S02]  /*18e0*/  DADD R120, R120, R136 ;  /* 0x0000000078787229 */ /* 0x000fc40000000088 */
[----:B------:R-:W-:Y:S02]  /*18f0*/  DADD R122, R122, R136 ;  /* 0x000000007a7a7229 */ /* 0x000fe40000000088 */
[----:B------:R-:W-:Y:S02]  /*1900*/  DFMA R124, R136, 8, R124 ;  /* 0x40200000887c782b */ /* 0x000fe4000000007c */
[--C-:B------:R-:W-:Y:S02]  /*1910*/  DADD R126, R126, R136.reuse ;  /* 0x000000007e7e7229 */ /* 0x100fe40000000088 */
[----:B------:R-:W-:Y:S02]  /*1920*/  DADD R136, R144, R136 ;  /* 0x0000000090887229 */ /* 0x000fe40000000088 */
[--C-:B------:R-:W-:Y:S02]  /*1930*/  DADD R140, R140, -R98.reuse ;  /* 0x000000008c8c7229 */ /* 0x100fe40000000862 */
[----:B------:R-:W-:-:S02]  /*1940*/  DADD R130, R130, R98 ;  /* 0x0000000082827229 */ /* 0x000fc40000000062 */
[--C-:B------:R-:W-:Y:S02]  /*1950*/  DADD R132, R132, R98.reuse ;  /* 0x0000000084847229 */ /* 0x100fe40000000062 */
[--C-:B------:R-:W-:Y:S02]  /*1960*/  DADD R138, R138, R98.reuse ;  /* 0x000000008a8a7229 */ /* 0x100fe40000000062 */
[--C-:B------:R-:W-:Y:S02]  /*1970*/  DADD R144, R96, R98.reuse ;  /* 0x0000000060907229 */ /* 0x100fe40000000062 */
[--C-:B------:R-:W-:Y:S02]  /*1980*/  DADD R120, R120, -R98.reuse ;  /* 0x0000000078787229 */ /* 0x100fe40000000862 */
[----:B------:R-:W-:Y:S02]  /*1990*/  DADD R142, R142, -R98 ;  /* 0x000000008e8e7229 */ /* 0x000fe40000000862 */
        /* <DEDUP_REMOVED lines=8> */
[--C-:B------:R-:W-:Y:S02]  /*1a20*/  DADD R144, R144, -R100.reuse ;  /* 0x0000000090907229 */ /* 0x100fe40000000864 */
[----:B------:R-:W-:Y:S02]  /*1a30*/  DADD R120, R120, -R100 ;  /* 0x0000000078787229 */ /* 0x000fe40000000864 */
[--C-:B------:R-:W-:Y:S02]  /*1a40*/  DADD R114, R114, R98.reuse ;  /* 0x0000000072727229 */ /* 0x100fe40000000062 */
[--C-:B------:R-:W-:Y:S02]  /*1a50*/  DADD R116, R116, R98.reuse ;  /* 0x0000000074747229 */ /* 0x100fe40000000062 */
[----:B------:R-:W-:-:S02]  /*1a60*/  DADD R96, R134, -R98 ;  /* 0x0000000086607229 */ /* 0x000fc40000000862 */
[----:B------:R-:W-:Y:S02]  /*1a70*/  DADD R122, R122, -R98 ;  /* 0x000000007a7a7229 */ /* 0x000fe40000000862 */
[--C-:B------:R-:W-:Y:S02]  /*1a80*/  DADD R142, R142, R100.reuse ;  /* 0x000000008e8e7229 */ /* 0x100fe40000000064 */
[----:B------:R-:W-:Y:S02]  /*1a90*/  DADD R118, R118, R100 ;  /* 0x0000000076767229 */ /* 0x000fe40000000064 */
[----:B------:R-:W-:Y:S02]  /*1aa0*/  DFMA R124, R100, 8, R124 ;  /* 0x40200000647c782b */ /* 0x000fe4000000007c */
[--C-:B------:R-:W-:Y:S02]  /*1ab0*/  DADD R126, R126, R100.reuse ;  /* 0x000000007e7e7229 */ /* 0x100fe40000000064 */
[----:B------:R-:W-:-:S02]  /*1ac0*/  DADD R136, R136, -R100 ;  /* 0x0000000088887229 */ /* 0x000fc40000000864 */
[--C-:B------:R-:W-:Y:S02]  /*1ad0*/  DADD R98, R100, R102.reuse ;  /* 0x0000000064627229 */ /* 0x100fe40000000066 */
[--C-:B------:R-:W-:Y:S02]  /*1ae0*/  DADD R140, R140, -R102.reuse ;  /* 0x000000008c8c7229 */ /* 0x100fe40000000866 */
[--C-:B------:R-:W-:Y:S02]  /*1af0*/  DADD R130, R130, R102.reuse ;  /* 0x0000000082827229 */ /* 0x100fe40000000066 */
[--C-:B------:R-:W-:Y:S02]  /*1b00*/  DADD R132, R132, R102.reuse ;  /* 0x0000000084847229 */ /* 0x100fe40000000066 */
[--C-:B------:R-:W-:Y:S02]  /*1b10*/  DADD R138, R138, R102.reuse ;  /* 0x000000008a8a7229 */ /* 0x100fe40000000066 */
[----:B------:R-:W-:-:S02]  /*1b20*/  DADD R106, R106, -R102 ;  /* 0x000000006a6a7229 */ /* 0x000fc40000000866 */
[--C-:B------:R-:W-:Y:S02]  /*1b30*/  DADD R144, R144, -R102.reuse ;  /* 0x0000000090907229 */ /* 0x100fe40000000866 */
[--C-:B------:R-:W-:Y:S02]  /*1b40*/  DADD R120, R120, R102.reuse ;  /* 0x0000000078787229 */ /* 0x100fe40000000066 */
[--C-:B------:R-:W-:Y:S02]  /*1b50*/  DADD R142, R142, -R102.reuse ;  /* 0x000000008e8e7229 */ /* 0x100fe40000000866 */
[--C-:B------:R-:W-:Y:S02]  /*1b60*/  DADD R118, R118, -R102.reuse ;  /* 0x0000000076767229 */ /* 0x100fe40000000866 */
[----:B------:R-:W-:Y:S02]  /*1b70*/  DADD R100, R100, -R102 ;  /* 0x0000000064647229 */ /* 0x000fe40000000866 */
[----:B------:R-:W-:-:S02]  /*1b80*/  DFMA R124, R102, 8, R124 ;  /* 0x40200000667c782b */ /* 0x000fc4000000007c */
[--C-:B------:R-:W-:Y:S02]  /*1b90*/  DADD R126, R126, R102.reuse ;  /* 0x000000007e7e7229 */ /* 0x100fe40000000066 */
[----:B------:R-:W-:Y:S02]  /*1ba0*/  DADD R136, R136, -R102 ;  /* 0x0000000088887229 */ /* 0x000fe40000000866 */
[--C-:B------:R-:W-:Y:S02]  /*1bb0*/  DADD R134, R98, -R104.reuse ;  /* 0x0000000062867229 */ /* 0x100fe40000000868 */
[--C-:B------:R-:W-:Y:S02]  /*1bc0*/  DADD R140, R140, R104.reuse ;  /* 0x000000008c8c7229 */ /* 0x100fe40000000068 */
[--C-:B------:R-:W-:Y:S02]  /*1bd0*/  DADD R130, R130, R104.reuse ;  /* 0x0000000082827229 */ /* 0x100fe40000000068 */
[----:B------:R-:W-:-:S02]  /*1be0*/  DADD R132, R132, R104 ;  /* 0x0000000084847229 */ /* 0x000fc40000000068 */
[--C-:B------:R-:W-:Y:S02]  /*1bf0*/  DADD R138, R138, R104.reuse ;  /* 0x000000008a8a7229 */ /* 0x100fe40000000068 */
[--C-:B------:R-:W-:Y:S02]  /*1c00*/  DADD R106, R106, -R104.reuse ;  /* 0x000000006a6a7229 */ /* 0x100fe40000000868 */
[--C-:B------:R-:W-:Y:S02]  /*1c10*/  DADD R102, R144, -R104.reuse ;  /* 0x0000000090667229 */ /* 0x100fe40000000868 */
[--C-:B------:R-:W-:Y:S02]  /*1c20*/  DADD R144, R120, -R104.reuse ;  /* 0x0000000078907229 */ /* 0x100fe40000000868 */
[--C-:B------:R-:W-:Y:S02]  /*1c30*/  DADD R142, R142, R104.reuse ;  /* 0x000000008e8e7229 */ /* 0x100fe40000000068 */
[----:B------:R-:W-:-:S02]  /*1c40*/  DADD R118, R118, -R104 ;  /* 0x0000000076767229 */ /* 0x000fc40000000868 */
[----:B------:R-:W-:Y:S02]  /*1c50*/  DADD R120, R100, -R104 ;  /* 0x0000000064787229 */ /* 0x000fe40000000868 */
[----:B------:R-:W-:Y:S02]  /*1c60*/  DFMA R124, R104, 8, R124 ;  /* 0x40200000687c782b */ /* 0x000fe4000000007c */
[--C-:B------:R-:W-:Y:S02]  /*1c70*/  DADD R126, R126, R104.reuse ;  /* 0x000000007e7e7229 */ /* 0x100fe40000000068 */
[----:B------:R-:W-:Y:S02]  /*1c80*/  DADD R136, R136, -R104 ;  /* 0x0000000088887229 */ /* 0x000fe40000000868 */
[--C-:B------:R-:W-:Y:S02]  /*1c90*/  DADD R104, R134, -R108.reuse ;  /* 0x0000000086687229 */ /* 0x100fe4000000086c */
[----:B------:R-:W-:-:S02]  /*1ca0*/  DADD R98, R140, -R108 ;  /* 0x000000008c627229 */ /* 0x000fc4000000086c */
[----:B------:R-:W-:Y:S02]  /*1cb0*/  DADD R130, R130, R108 ;  /* 0x0000000082827229 */ /* 0x000fe4000000006c */
[----:B------:R-:W-:Y:S02]  /*1cc0*/  DADD R134, R112, R112 ;  /* 0x0000000070867229 */ /* 0x000fe40000000070 */
[--C-:B------:R-:W-:Y:S02]  /*1cd0*/  DADD R132, R132, R108.reuse ;  /* 0x0000000084847229 */ /* 0x100fe4000000006c */
[--C-:B------:R-:W-:Y:S02]  /*1ce0*/  DADD R138, R138, R108.reuse ;  /* 0x000000008a8a7229 */ /* 0x100fe4000000006c */
[--C-:B------:R-:W-:Y:S02]  /*1cf0*/  DADD R140, R106, R108.reuse ;  /* 0x000000006a8c7229 */ /* 0x100fe4000000006c */
[----:B------:R-:W-:-:S02]  /*1d00*/  DADD R118, R118, R108 ;  /* 0x0000000076767229 */ /* 0x000fc4000000006c */
[----:B------:R-:W-:Y:S02]  /*1d10*/  DADD R120, R120, R108 ;  /* 0x0000000078787229 */ /* 0x000fe4000000006c */
[----:B------:R-:W-:Y:S02]  /*1d20*/  DFMA R124, R108, 8, R124 ;  /* 0x402000006c7c782b */ /* 0x000fe4000000007c */
[----:B------:R-:W-:Y:S02]  /*1d30*/  DADD R114, R114, R112 ;  /* 0x0000000072727229 */ /* 0x000fe40000000070 */
[--C-:B------:R-:W-:Y:S02]  /*1d40*/  DADD R106, R144, R108.reuse ;  /* 0x00000000906a7229 */ /* 0x100fe4000000006c */
[----:B------:R-:W-:Y:S02]  /*1d50*/  DADD R126, R126, R108 ;  /* 0x000000007e7e7229 */ /* 0x000fe4000000006c */
[----:B------:R-:W-:-:S02]  /*1d60*/  DADD R130, R130, -R134 ;  /* 0x0000000082827229 */ /* 0x000fc40000000886 */
[----:B------:R-:W-:Y:S02]  /*1d70*/  DADD R132, R132, -R134 ;  /* 0x0000000084847229 */ /* 0x000fe40000000886 */
[--C-:B------:R-:W-:Y:S02]  /*1d80*/  DADD R116, R116, R112.reuse ;  /* 0x0000000074747229 */ /* 0x100fe40000000070 */
[--C-:B------:R-:W-:Y:S02]  /*1d90*/  DADD R134, R138, R112.reuse ;  /* 0x000000008a867229 */ /* 0x100fe40000000070 */
[----:B------:R-:W-:Y:S02]  /*1da0*/  DADD R144, R140, R112 ;  /* 0x000000008c907229 */ /* 0x000fe40000000070 */
[--C-:B------:R-:W-:Y:S02]  /*1db0*/  DADD R100, R142, -R108.reuse ;  /* 0x000000008e647229 */ /* 0x100fe4000000086c */
[----:B------:R-:W-:-:S02]  /*1dc0*/  DADD R102, R102, -R108 ;  /* 0x0000000066667229 */ /* 0x000fc4000000086c */
[----:B------:R-:W-:Y:S02]  /*1dd0*/  DADD R108, R136, -R108 ;  /* 0x00000000886c7229 */ /* 0x000fe4000000086c */
[--C-:B------:R-:W-:Y:S02]  /*1de0*/  DADD R118, R118, R112.reuse ;  /* 0x0000000076767229 */ /* 0x100fe40000000070 */
[--C-:B------:R-:W-:Y:S02]  /*1df0*/  DADD R122, R122, R112.reuse ;  /* 0x000000007a7a7229 */ /* 0x100fe40000000070 */
[----:B------:R-:W-:Y:S02]  /*1e00*/  DADD R138, R120, -R112 ;  /* 0x00000000788a7229 */ /* 0x000fe40000000870 */
[----:B------:R-:W-:Y:S02]  /*1e10*/  DFMA R140, R112, 8, R124 ;  /* 0x40200000708c782b */ /* 0x000fe4000000007c */
[----:B------:R-:W-:-:S02]  /*1e20*/  DADD R136, R114, -R8 ;  /* 0x0000000072887229 */ /* 0x000fc40000000808 */
[----:B------:R-:W-:Y:S02]  /*1e30*/  DADD R142, R126, R112 ;  /* 0x000000007e8e7229 */ /* 0x000fe40000000070 */
[--C-:B------:R-:W-:Y:S02]  /*1e40*/  DADD R114, R116, -R8.reuse ;  /* 0x0000000074727229 */ /* 0x100fe40000000808 */
[--C-:B------:R-:W-:Y:S02]  /*1e50*/  DADD R134, R134, R8.reuse ;  /* 0x0000000086867229 */ /* 0x100fe40000000008 */
[--C-:B------:R-:W-:Y:S02]  /*1e60*/  DADD R116, R144, -R8.reuse ;  /* 0x0000000090747229 */ /* 0x100fe40000000808 */
[--C-:B------:R-:W-:Y:S01]  /*1e70*/  DADD R144, R8, R8.reuse ;  /* 0x0000000008907229 */ /* 0x100fe20000000008 */
[----:B------:R-:W-:Y:S01]  /*1e80*/  FFMA R0, RZ, R45, R27 ;  /* 0x0000002dff007223 */ /* 0x000fe2000000001b */
[----:B------:R-:W-:-:S02]  /*1e90*/  DADD R118, R118, -R8 ;  /* 0x0000000076767229 */ /* 0x000fc40000000808 */
[--C-:B------:R-:W-:Y:S02]  /*1ea0*/  DADD R120, R112, R8.reuse ;  /* 0x0000000070787229 */ /* 0x100fe40000000008 */
[--C-:B------:R-:W-:Y:S02]  /*1eb0*/  DADD R122, R122, -R8.reuse ;  /* 0x000000007a7a7229 */ /* 0x100fe40000000808 */
[----:B------:R-:W-:Y:S02]  /*1ec0*/  DADD R124, R138, R8 ;  /* 0x000000008a7c7229 */ /* 0x000fe40000000008 */
[----:B------:R-:W-:Y:S02]  /*1ed0*/  DFMA R126, R8, 8, R140 ;  /* 0x40200000087e782b */ /* 0x000fe4000000008c */
[----:B------:R-:W-:Y:S02]  /*1ee0*/  DADD R8, R142, R8 ;  /* 0x000000008e087229 */ /* 0x000fe40000000008 */
[----:B------:R-:W-:-:S02]  /*1ef0*/  DADD R134, R134, R110 ;  /* 0x0000000086867229 */ /* 0x000fc4000000006e */
[----:B------:R-:W-:Y:S02]  /*1f00*/  DADD R112, R136, R110 ;  /* 0x0000000088707229 */ /* 0x000fe4000000006e */
[--C-:B------:R-:W-:Y:S02]  /*1f10*/  DADD R130, R130, -R144.reuse ;  /* 0x0000000082827229 */ /* 0x100fe40000000890 */
[----:B------:R-:W-:Y:S02]  /*1f20*/  DADD R132, R132, -R144 ;  /* 0x0000000084847229 */ /* 0x000fe40000000890 */
[--C-:B------:R-:W-:Y:S01]  /*1f30*/  DADD R136, R110, R110.reuse ;  /* 0x000000006e887229 */ /* 0x100fe2000000006e */
[----:B------:R-:W-:Y:S02]  /*1f40*/  FSETP.GT.AND P0, PT, |R0|, 1.469367938527859385e-39, PT ;  /* 0x001000000000780b */ /* 0x000fe40003f04200 */
[----:B------:R-:W-:Y:S01]  /*1f50*/  FSETP.GEU.AND P1, PT, |R7|, 6.5827683646048100446e-37, PT ;  /* 0x036000000700780b */ /* 0x000fe20003f2e200 */
[----:B------:R-:W-:-:S02]  /*1f60*/  DADD R114, R114, R110 ;  /* 0x0000000072727229 */ /* 0x000fc4000000006e */
[--C-:B------:R-:W-:Y:S02]  /*1f70*/  DADD R116, R116, -R110.reuse ;  /* 0x0000000074747229 */ /* 0x100fe4000000086e */
[--C-:B------:R-:W-:Y:S02]  /*1f80*/  DADD R118, R118, -R110.reuse ;  /* 0x0000000076767229 */ /* 0x100fe4000000086e */
[--C-:B------:R-:W-:Y:S02]  /*1f90*/  DADD R120, R120, -R110.reuse ;  /* 0x0000000078787229 */ /* 0x100fe4000000086e */
[--C-:B------:R-:W-:Y:S02]  /*1fa0*/  DADD R122, R122, R110.reuse ;  /* 0x000000007a7a7229 */ /* 0x100fe4000000006e */
[----:B------:R-:W-:Y:S02]  /*1fb0*/  DADD R124, R124, R110 ;  /* 0x000000007c7c7229 */ /* 0x000fe4000000006e */
[----:B------:R-:W-:-:S02]  /*1fc0*/  DFMA R126, R110, 8, R126 ;  /* 0x402000006e7e782b */ /* 0x000fc4000000007e */
[----:B------:R-:W-:Y:S02]  /*1fd0*/  DADD R8, R8, R110 ;  /* 0x0000000008087229 */ /* 0x000fe4000000006e */
[----:B------:R-:W-:Y:S02]  /*1fe0*/  DADD R110, R134, R128 ;  /* 0x00000000866e7229 */ /* 0x000fe40000000080 */
[--C-:B------:R-:W-:Y:S02]  /*1ff0*/  DADD R130, R130, -R136.reuse ;  /* 0x0000000082827229 */ /* 0x100fe40000000888 */
[----:B------:R-:W-:Y:S02]  /*2000*/  DADD R132, R132, -R136 ;  /* 0x0000000084847229 */ /* 0x000fe40000000888 */
[--C-:B------:R-:W-:Y:S01]  /*2010*/  DADD R134, R128, R128.reuse ;  /* 0x0000000080867229 */ /* 0x100fe20000000080 */
[----:B------:R-:W-:Y:S01]  /*2020*/  BSSY.RECONVERGENT B2, `(.L_x_154) ;  /* 0x0000014000027945 */ /* 0x000fe20003800200 */
[----:B------:R-:W-:-:S02]  /*2030*/  DADD R112, R112, -R128 ;  /* 0x0000000070707229 */ /* 0x000fc40000000880 */
[--C-:B------:R-:W-:Y:S02]  /*2040*/  DADD R114, R114, -R128.reuse ;  /* 0x0000000072727229 */ /* 0x100fe40000000880 */
[--C-:B------:R-:W-:Y:S02]  /*2050*/  DADD R116, R116, R128.reuse ;  /* 0x0000000074747229 */ /* 0x100fe40000000080 */
[--C-:B------:R-:W-:Y:S02]  /*2060*/  DADD R118, R118, R128.reuse ;  /* 0x0000000076767229 */ /* 0x100fe40000000080 */
[--C-:B------:R-:W-:Y:S02]  /*2070*/  DADD R120, R120, -R128.reuse ;  /* 0x0000000078787229 */ /* 0x100fe40000000880 */
[--C-:B------:R-:W-:Y:S02]  /*2080*/  DADD R122, R122, -R128.reuse ;  /* 0x000000007a7a7229 */ /* 0x100fe40000000880 */
[----:B------:R-:W-:-:S02]  /*2090*/  DADD R124, R124, -R128 ;  /* 0x000000007c7c7229 */ /* 0x000fc40000000880 */
        /* <DEDUP_REMOVED lines=8> */
[----:B------:R-:W-:Y:S01]  /*2120*/  MOV R0, 0x2150 ;  /* 0x0000215000007802 */ /* 0x000fe20000000f00 */
[----:B------:R-:W-:-:S07]  /*2130*/  IMAD.MOV.U32 R147, RZ, RZ, R45 ;  /* 0x000000ffff937224 */ /* 0x000fce00078e002d */
[----:B-----5:R-:W-:Y:S05]  /*2140*/  CALL.REL.NOINC `($__internal_5_$__cuda_sm20_div_rn_f64_full) ;  /* 0x0000004000107944 */ /* 0x020fea0003c00000 */
[----:B------:R-:W-:-:S07]  /*2150*/  MOV R27, R25 ;  /* 0x00000019001b7202 */ /* 0x000fce0000000f00 */
.L_x_155:
[----:B------:R-:W-:Y:S05]  /*2160*/  BSYNC.RECONVERGENT B2 ;  /* 0x0000000000027941 */ /* 0x000fea0003800200 */
.L_x_154:
        /* <DEDUP_REMOVED lines=29> */
[----:B-----5:R-:W-:Y:S05]  /*2340*/  CALL.REL.NOINC `($__internal_6_$__cuda_sm20_dsqrt_rn_f64_mediumpath_v1) ;  /* 0x0000004400207944 */ /* 0x020fea0003c00000 */
[----:B------:R-:W-:Y:S01]  /*2350*/  IMAD.MOV.U32 R134, RZ, RZ, R142 ;  /* 0x000000ffff867224 */ /* 0x000fe200078e008e */
[----:B------:R-:W-:-:S07]  /*2360*/  MOV R135, R143 ;  /* 0x0000008f00877202 */ /* 0x000fce0000000f00 */
.L_x_157:
[----:B------:R-:W-:Y:S05]  /*2370*/  BSYNC.RECONVERGENT B1 ;  /* 0x0000000000017941 */ /* 0x000fea0003800200 */
.L_x_156:
        /* <DEDUP_REMOVED lines=20> */
[----:B-----5:R-:W-:Y:S05]  /*24c0*/  CALL.REL.NOINC `($__internal_5_$__cuda_sm20_div_rn_f64_full) ;  /* 0x0000003c00307944 */ /* 0x020fea0003c00000 */
[----:B------:R-:W-:Y:S01]  /*24d0*/  MOV R6, R26 ;  /* 0x0000001a00067202 */ /* 0x000fe20000000f00 */
[----:B------:R-:W-:-:S07]  /*24e0*/  IMAD.MOV.U32 R7, RZ, RZ, R25 ;  /* 0x000000ffff077224 */ /* 0x000fce00078e0019 */
.L_x_159:
[----:B------:R-:W-:Y:S05]  /*24f0*/  BSYNC.RECONVERGENT B2 ;  /* 0x0000000000027941 */ /* 0x000fea0003800200 */
.L_x_158:
        /* <DEDUP_REMOVED lines=22> */
[----:B-----5:R-:W-:Y:S05]  /*2660*/  CALL.REL.NOINC `($__internal_5_$__cuda_sm20_div_rn_f64_full) ;  /* 0x0000003800c87944 */ /* 0x020fea0003c00000 */
[----:B------:R-:W-:-:S07]  /*2670*/  IMAD.MOV.U32 R27, RZ, RZ, R25 ;  /* 0x000000ffff1b7224 */ /* 0x000fce00078e0019 */
.L_x_161:
[----:B------:R-:W-:Y:S05]  /*2680*/  BSYNC.RECONVERGENT B2 ;  /* 0x0000000000027941 */ /* 0x000fea0003800200 */
.L_x_160:
        /* <DEDUP_REMOVED lines=18> */
[----:B------:R-:W-:Y:S01]  /*27b0*/  MOV R26, R112 ;  /* 0x00000070001a7202 */ /* 0x000fe20000000f00 */
[----:B------:R-:W-:Y:S01]  /*27c0*/  IMAD.MOV.U32 R25, RZ, RZ, R113 ;  /* 0x000000ffff197224 */ /* 0x000fe200078e0071 */
[----:B------:R-:W-:Y:S01]  /*27d0*/  MOV R147, R53 ;  /* 0x0000003500937202 */ /* 0x000fe20000000f00 */
[----:B------:R-:W-:Y:S01]  /*27e0*/  IMAD.MOV.U32 R146, RZ, RZ, R52 ;  /* 0x000000ffff927224 */ /* 0x000fe200078e0034 */
[----:B------:R-:W-:-:S07]  /*27f0*/  MOV R0, 0x2810 ;  /* 0x0000281000007802 */ /* 0x000fce0000000f00 */
[----:B------:R-:W-:Y:S05]  /*2800*/  CALL.REL.NOINC `($__internal_5_$__cuda_sm20_div_rn_f64_full) ;  /* 0x0000003800607944 */ /* 0x000fea0003c00000 */
[----:B------:R-:W-:Y:S02]  /*2810*/  IMAD.MOV.U32 R8, RZ, RZ, R26 ;  /* 0x000000ffff087224 */ /* 0x000fe400078e001a */
[----:B------:R-:W-:-:S07]  /*2820*/  IMAD.MOV.U32 R9, RZ, RZ, R25 ;  /* 0x000000ffff097224 */ /* 0x000fce00078e0019 */
.L_x_163:
[----:B------:R-:W-:Y:S05]  /*2830*/  BSYNC.RECONVERGENT B2 ;  /* 0x0000000000027941 */ /* 0x000fea0003800200 */
.L_x_162:
        /* <DEDUP_REMOVED lines=23> */
[----:B------:R-:W-:Y:S05]  /*29b0*/  CALL.REL.NOINC `($__internal_5_$__cuda_sm20_div_rn_f64_full) ;  /* 0x0000003400f47944 */ /* 0x000fea0003c00000 */
[----:B------:R-:W-:-:S07]  /*29c0*/  IMAD.MOV.U32 R27, RZ, RZ, R25 ;  /* 0x000000ffff1b7224 */ /* 0x000fce00078e0019 */
.L_x_165:
[----:B------:R-:W-:Y:S05]  /*29d0*/  BSYNC.RECONVERGENT B2 ;  /* 0x0000000000027941 */ /* 0x000fea0003800200 */
.L_x_164:
[----:B------:R-:W-:Y:S01]  /*29e0*/  DFMA R136, R36, UR24, R50 ;  /* 0x0000001824887c2b */ /* 0x000fe20008000032 */
[----:B------:R-:W-:Y:S01]  /*29f0*/  IMAD.MOV.U32 R142, RZ, RZ, 0x0 ;  /* 0x00000000ff8e7424 */ /* 0x000fe200078e00ff */
[----:B------:R-:W-:Y:S01]  /*2a00*/  DMUL R140, R8, R8 ;  /* 0x00000008088c7228 */ /* 0x000fe20000000000 */
[----:B------:R-:W-:Y:S01]  /*2a10*/  IMAD.MOV.U32 R143, RZ, RZ, 0x3fd80000 ;  /* 0x3fd80000ff8f7424 */ /* 0x000fe200078e00ff */
[----:B------:R-:W-:Y:S04]  /*2a20*/  BSSY.RECONVERGENT B1, `(.L_x_166) ;  /* 0x000001a000017945 */ /* 0x000fe80003800200 */
[----:B------:R-:W-:Y:S02]  /*2a30*/  DFMA R136, R56, R42, R136 ;  /* 0x0000002a3888722b */ /* 0x000fe40000000088 */
[----:B------:R-:W-:-:S06]  /*2a40*/  DFMA R140, R6, R6, R140 ;  /* 0x00000006068c722b */ /* 0x000fcc000000008c */
[----:B------:R-:W-:-:S08]  /*2a50*/  DFMA R136, R136, 0.5, R26 ;  /* 0x3fe000008888782b */ /* 0x000fd0000000001a */
[----:B------:R-:W-:-:S06]  /*2a60*/  DFMA R146, R136, R136, R140 ;  /* 0x000000888892722b */ /* 0x000fcc000000008c */
[----:B------:R-:W0:Y:S04]  /*2a70*/  MUFU.RSQ64H R27, R147 ;  /* 0x00000093001b7308 */ /* 0x000e280000001c00 */
[----:B------:R-:W-:-:S04]  /*2a80*/  IADD3 R26, PT, PT, R147, -0x3500000, RZ ;  /* 0xfcb00000931a7810 */ /* 0x000fc80007ffe0ff */
[----:B------:R-:W-:Y:S02]  /*2a90*/  ISETP.GE.U32.AND P0, PT, R26, 0x7ca00000, PT ;  /* 0x7ca000001a00780c */ /* 0x000fe40003f06070 */
[----:B0-----:R-:W-:-:S08]  /*2aa0*/  DMUL R140, R26, R26 ;  /* 0x0000001a1a8c7228 */ /* 0x001fd00000000000 */
[----:B------:R-:W-:-:S08]  /*2ab0*/  DFMA R140, R146, -R140, 1 ;  /* 0x3ff00000928c742b */ /* 0x000fd0000000088c */
[----:B------:R-:W-:Y:S02]  /*2ac0*/  DFMA R142, R140, R142, 0.5 ;  /* 0x3fe000008c8e742b */ /* 0x000fe4000000008e */
[----:B------:R-:W-:-:S08]  /*2ad0*/  DMUL R140, R26, R140 ;  /* 0x0000008c1a8c7228 */ /* 0x000fd00000000000 */
[----:B------:R-:W-:-:S08]  /*2ae0*/  DFMA R150, R142, R140, R26 ;  /* 0x0000008c8e96722b */ /* 0x000fd0000000001a */
[----:B------:R-:W-:Y:S02]  /*2af0*/  DMUL R142, R146, R150 ;  /* 0x00000096928e7228 */ /* 0x000fe40000000000 */
[----:B------:R-:W-:Y:S01]  /*2b00*/  IADD3 R141, PT, PT, R151, -0x100000, RZ ;  /* 0xfff00000978d7810 */ /* 0x000fe20007ffe0ff */
[----:B------:R-:W-:-:S05]  /*2b10*/  IMAD.MOV.U32 R140, RZ, RZ, R150 ;  /* 0x000000ffff8c7224 */ /* 0x000fca00078e0096 */
[----:B------:R-:W-:-:S08]  /*2b20*/  DFMA R144, R142, -R142, R146 ;  /* 0x8000008e8e90722b */ /* 0x000fd00000000092 */
[----:B------:R-:W-:Y:S01]  /*2b30*/  DFMA R148, R144, R140, R142 ;  /* 0x0000008c9094722b */ /* 0x000fe2000000008e */
[----:B------:R-:W-:Y:S10]  /*2b40*/  @!P0 BRA `(.L_x_167) ;  /* 0x00000000001c8947 */ /* 0x000ff40003800000 */
[----:B------:R-:W-:Y:S01]  /*2b50*/  IMAD.MOV.U32 R148, RZ, RZ, R150 ;  /* 0x000000ffff947224 */ /* 0x000fe200078e0096 */
[----:B------:R-:W-:Y:S01]  /*2b60*/  MOV R25, R145 ;  /* 0x0000009100197202 */ /* 0x000fe20000000f00 */
[----:B------:R-:W-:Y:S01]  /*2b70*/  IMAD.MOV.U32 R27, RZ, RZ, R141 ;  /* 0x000000ffff1b7224 */ /* 0x000fe200078e008d */
[----:B------:R-:W-:-:S07]  /*2b80*/  MOV R0, 0x2ba0 ;  /* 0x00002ba000007802 */ /* 0x000fce0000000f00 */
[----:B------:R-:W-:Y:S05]  /*2b90*/  CALL.REL.NOINC `($__internal_6_$__cuda_sm20_dsqrt_rn_f64_mediumpath_v1) ;  /* 0x0000003c000c7944 */ /* 0x000fea0003c00000 */
[----:B------:R-:W-:Y:S01]  /*2ba0*/  IMAD.MOV.U32 R148, RZ, RZ, R142 ;  /* 0x000000ffff947224 */ /* 0x000fe200078e008e */
[----:B------:R-:W-:-:S07]  /*2bb0*/  MOV R149, R143 ;  /* 0x0000008f00957202 */ /* 0x000fce0000000f00 */
.L_x_167:
[----:B------:R-:W-:Y:S05]  /*2bc0*/  BSYNC.RECONVERGENT B1 ;  /* 0x0000000000017941 */ /* 0x000fea0003800200 */
.L_x_166:
[----:B------:R-:W-:Y:S01]  /*2bd0*/  DMUL R4, R148, R4 ;  /* 0x0000000494047228 */ /* 0x000fe20000000000 */
[----:B------:R-:W-:Y:S01]  /*2be0*/  IMAD.MOV.U32 R140, RZ, RZ, 0x0 ;  /* 0x00000000ff8c7424 */ /* 0x000fe200078e00ff */
[----:B------:R-:W-:Y:S01]  /*2bf0*/  MOV R141, 0x3fd80000 ;  /* 0x3fd80000008d7802 */ /* 0x000fe20000000f00 */
        /* <DEDUP_REMOVED lines=19> */
[----:B------:R-:W-:Y:S05]  /*2d30*/  CALL.REL.NOINC `($__internal_6_$__cuda_sm20_dsqrt_rn_f64_mediumpath_v1) ;  /* 0x0000003800a47944 */ /* 0x000fea0003c00000 */
[----:B------:R-:W-:Y:S01]  /*2d40*/  IMAD.MOV.U32 R140, RZ, RZ, R142 ;  /* 0x000000ffff8c7224 */ /* 0x000fe200078e008e */
[----:B------:R-:W-:-:S07]  /*2d50*/  MOV R141, R143 ;  /* 0x0000008f008d7202 */ /* 0x000fce0000000f00 */
.L_x_169:
[----:B------:R-:W-:Y:S05]  /*2d60*/  BSYNC.RECONVERGENT B1 ;  /* 0x0000000000017941 */ /* 0x000fea0003800200 */
.L_x_168:
        /* <DEDUP_REMOVED lines=21> */
[----:B------:R-:W-:Y:S05]  /*2ec0*/  CALL.REL.NOINC `($__internal_5_$__cuda_sm20_div_rn_f64_full) ;  /* 0x0000003000b07944 */ /* 0x000fea0003c00000 */
[----:B------:R-:W-:Y:S01]  /*2ed0*/  MOV R4, R26 ;  /* 0x0000001a00047202 */ /* 0x000fe20000000f00 */
[----:B------:R-:W-:-:S07]  /*2ee0*/  IMAD.MOV.U32 R5, RZ, RZ, R25 ;  /* 0x000000ffff057224 */ /* 0x000fce00078e0019 */
.L_x_171:
[----:B------:R-:W-:Y:S05]  /*2ef0*/  BSYNC.RECONVERGENT B2 ;  /* 0x0000000000027941 */ /* 0x000fea0003800200 */
.L_x_170:
        /* <DEDUP_REMOVED lines=23> */
.L_x_173:
[----:B------:R-:W-:Y:S05]  /*3070*/  BSYNC.RECONVERGENT B2 ;  /* 0x0000000000027941 */ /* 0x000fea0003800200 */
.L_x_172:
        /* <DEDUP_REMOVED lines=21> */
[----:B------:R-:W-:Y:S01]  /*31d0*/  IMAD.MOV.U32 R8, RZ, RZ, R26 ;  /* 0x000000ffff087224 */ /* 0x000fe200078e001a */
[----:B------:R-:W-:-:S07]  /*31e0*/  MOV R9, R25 ;  /* 0x0000001900097202 */ /* 0x000fce0000000f00 */
.L_x_175:
[----:B------:R-:W-:Y:S05]  /*31f0*/  BSYNC.RECONVERGENT B2 ;  /* 0x0000000000027941 */ /* 0x000fea0003800200 */
.L_x_174:
[----:B------:R-:W-:Y:S01]  /*3200*/  DMUL R136, R6, R6 ;  /* 0x0000000606887228 */ /* 0x000fe20000000000 */
[----:B------:R-:W-:Y:S01]  /*3210*/  IMAD.MOV.U32 R144, RZ, RZ, 0x0 ;  /* 0x00000000ff907424 */ /* 0x000fe200078e00ff */
[----:B------:R-:W-:Y:S01]  /*3220*/  DMUL R138, R8, R8 ;  /* 0x00000008088a7228 */ /* 0x000fe20000000000 */
[----:B------:R-:W-:Y:S01]  /*3230*/  MOV R145, 0x3fd80000 ;  /* 0x3fd8000000917802 */ /* 0x000fe20000000f00 */
        /* <DEDUP_REMOVED lines=22> */
[----:B------:R-:W-:Y:S01]  /*33a0*/  MOV R146, R140 ;  /* 0x0000008c00927202 */ /* 0x000fe20000000f00 */
[----:B------:R-:W-:Y:S01]  /*33b0*/  IMAD.MOV.U32 R147, RZ, RZ, R141 ;  /* 0x000000ffff937224 */ /* 0x000fe200078e008d */
[----:B------:R-:W-:-:S07]  /*33c0*/  MOV R0, 0x33e0 ;  /* 0x000033e000007802 */ /* 0x000fce0000000f00 */
[----:B------:R-:W-:Y:S05]  /*33d0*/  CALL.REL.NOINC `($__internal_6_$__cuda_sm20_dsqrt_rn_f64_mediumpath_v1) ;  /* 0x0000003000fc7944 */ /* 0x000fea0003c00000 */
.L_x_177:
[----:B------:R-:W-:Y:S05]  /*33e0*/  BSYNC.RECONVERGENT B1 ;  /* 0x0000000000017941 */ /* 0x000fea0003800200 */
.L_x_176:
[----:B------:R-:W0:Y:S01]  /*33f0*/  MUFU.RCP64H R27, R45 ;  /* 0x0000002d001b7308 */ /* 0x000e220000001800 */
[----:B------:R-:W-:Y:S01]  /*3400*/  MOV R26, 0x1 ;  /* 0x00000001001a7802 */ /* 0x000fe20000000f00 */
[----:B------:R-:W-:Y:S05]  /*3410*/  BSSY.RECONVERGENT B2, `(.L_x_178) ;  /* 0x0000015000027945 */ /* 0x000fea0003800200 */
[----:B0-----:R-:W-:-:S08]  /*3420*/  DFMA R144, -R44, R26, 1 ;  /* 0x3ff000002c90742b */ /* 0x001fd0000000011a */
[----:B------:R-:W-:-:S08]  /*3430*/  DFMA R144, R144, R144, R144 ;  /* 0x000000909090722b */ /* 0x000fd00000000090 */
[----:B------:R-:W-:Y:S02]  /*3440*/  DFMA R144, R26, R144, R26 ;  /* 0x000000901a90722b */ /* 0x000fe4000000001a */
[----:B------:R-:W-:-:S06]  /*3450*/  DMUL R26, R36, -R10 ;  /* 0x8000000a241a7228 */ /* 0x000fcc0000000000 */
[----:B------:R-:W-:-:S04]  /*3460*/  DFMA R146, -R44, R144, 1 ;  /* 0x3ff000002c92742b */ /* 0x000fc80000000190 */
[----:B------:R-:W-:-:S04]  /*3470*/  FSETP.GEU.AND P2, PT, |R27|, 6.5827683646048100446e-37, PT ;  /* 0x036000001b00780b */ /* 0x000fc80003f4e200 */
        /* <DEDUP_REMOVED lines=12> */
[----:B------:R-:W-:Y:S01]  /*3540*/  MOV R10, R26 ;  /* 0x0000001a000a7202 */ /* 0x000fe20000000f00 */
[----:B------:R-:W-:-:S07]  /*3550*/  IMAD.MOV.U32 R11, RZ, RZ, R25 ;  /* 0x000000ffff0b7224 */ /* 0x000fce00078e0019 */
.L_x_179:
[----:B------:R-:W-:Y:S05]  /*3560*/  BSYNC.RECONVERGENT B2 ;  /* 0x0000000000027941 */ /* 0x000fea0003800200 */
.L_x_178:
[----:B------:R-:W0:Y:S01]  /*3570*/  MUFU.RCP64H R27, R135 ;  /* 0x00000087001b7308 */ /* 0x000e220000001800 */
[----:B------:R-:W-:Y:S01]  /*3580*/  HFMA2 R26, -RZ, RZ, 0, 5.9604644775390625e-08 ;  /* 0x00000001ff1a7431 */ /* 0x000fe200000001ff */
        /* <DEDUP_REMOVED lines=18> */
[----:B------:R-:W-:Y:S02]  /*36b0*/  MOV R147, R135 ;  /* 0x0000008700937202 */ /* 0x000fe40000000f00 */
[----:B------:R-:W-:-:S07]  /*36c0*/  MOV R0, 0x36e0 ;  /* 0x000036e000007802 */ /* 0x000fce0000000f00 */
[----:B------:R-:W-:Y:S05]  /*36d0*/  CALL.REL.NOINC `($__internal_5_$__cuda_sm20_div_rn_f64_full) ;  /* 0x0000002800ac7944 */ /* 0x000fea0003c00000 */
[----:B------:R-:W-:-:S07]  /*36e0*/  IMAD.MOV.U32 R27, RZ, RZ, R25 ;  /* 0x000000ffff1b7224 */ /* 0x000fce00078e0019 */
.L_x_181:
[----:B------:R-:W-:Y:S05]  /*36f0*/  BSYNC.RECONVERGENT B2 ;  /* 0x0000000000027941 */ /* 0x000fea0003800200 */
.L_x_180:
[----:B------:R-:W0:Y:S01]  /*3700*/  MUFU.RCP64H R135, R37 ;  /* 0x0000002500877308 */ /* 0x000e220000001800 */
[----:B------:R-:W-:Y:S01]  /*3710*/  MOV R134, 0x1 ;  /* 0x0000000100867802 */ /* 0x000fe20000000f00 */
[----:B------:R-:W-:Y:S05]  /*3720*/  BSSY.RECONVERGENT B2, `(.L_x_182) ;  /* 0x000002c000027945 */ /* 0x000fea0003800200 */
[----:B0-----:R-:W-:-:S08]  /*3730*/  DFMA R144, -R36, R134, 1 ;  /* 0x3ff000002490742b */ /* 0x001fd00000000186 */
[----:B------:R-:W-:Y:S02]  /*3740*/  DFMA R146, R144, R144, R144 ;  /* 0x000000909092722b */ /* 0x000fe40000000090 */
[----:B------:R-:W-:-:S06]  /*3750*/  DMUL R144, R26, R142 ;  /* 0x0000008e1a907228 */ /* 0x000fcc0000000000 */
[----:B------:R-:W-:Y:S02]  /*3760*/  DFMA R134, R134, R146, R134 ;  /* 0x000000928686722b */ /* 0x000fe40000000086 */
[C---:B------:R-:W-:Y:S02]  /*3770*/  DFMA R44, R144.reuse, -R4, R44 ;  /* 0x80000004902c722b */ /* 0x040fe4000000002c */
[C---:B------:R-:W-:Y:S02]  /*3780*/  DMUL R148, R144.reuse, R8 ;  /* 0x0000000890947228 */ /* 0x040fe40000000000 */
[----:B------:R-:W-:Y:S02]  /*3790*/  DMUL R146, R144, R6 ;  /* 0x0000000690927228 */ /* 0x000fe40000000000 */
[C---:B------:R-:W-:Y:S02]  /*37a0*/  DFMA R26, -R36.reuse, R134, 1 ;  /* 0x3ff00000241a742b */ /* 0x040fe40000000186 */
[----:B------:R-:W-:-:S02]  /*37b0*/  DFMA R44, R36, UR20, R44 ;  /* 0x00000014242c7c2b */ /* 0x000fc4000800002c */
[C---:B------:R-:W-:Y:S02]  /*37c0*/  DFMA R148, R10.reuse, R8, -R148 ;  /* 0x000000080a94722b */ /* 0x040fe40000000894 */
[----:B------:R-:W-:Y:S02]  /*37d0*/  DFMA R146, R10, R6, -R146 ;  /* 0x000000060a92722b */ /* 0x000fe40000000892 */
[----:B------:R-:W-:-:S04]  /*37e0*/  DFMA R26, R134, R26, R134 ;  /* 0x0000001a861a722b */ /* 0x000fc80000000086 */
[----:B------:R-:W-:Y:S01]  /*37f0*/  FSEL R150, R44, UR26, P1 ;  /* 0x0000001a2c967c08 */ /* 0x000fe20008800000 */
[C---:B------:R-:W-:Y:S01]  /*3800*/  DFMA R148, R36.reuse, UR6, R148 ;  /* 0x0000000624947c2b */ /* 0x040fe20008000094 */
[----:B------:R-:W-:Y:S01]  /*3810*/  FSEL R151, R45, UR27, P1 ;  /* 0x0000001b2d977c08 */ /* 0x000fe20008800000 */
[----:B------:R-:W-:Y:S02]  /*3820*/  DFMA R146, R36, UR4, R146 ;  /* 0x0000000424927c2b */ /* 0x000fe40008000092 */
[----:B------:R-:W-:-:S03]  /*3830*/  DMUL R10, R26, 0.5 ;  /* 0x3fe000001a0a7828 */ /* 0x000fc60000000000 */
[----:B------:R-:W-:-:S03]  /*3840*/  DADD R46, R46, R150 ;  /* 0x000000002e2e7229 */ /* 0x000fc60000000096 */
[----:B------:R-:W-:Y:S02]  /*3850*/  FSEL R134, R148, UR14, P1 ;  /* 0x0000000e94867c08 */ /* 0x000fe40008800000 */
[----:B------:R-:W-:Y:S01]  /*3860*/  DFMA R44, -R36, R10, 0.5 ;  /* 0x3fe00000242c742b */ /* 0x000fe2000000010a */
[----:B------:R-:W-:Y:S02]  /*3870*/  FSEL R135, R149, UR15, P1 ;  /* 0x0000000f95877c08 */ /* 0x000fe40008800000 */
[----:B------:R-:W-:Y:S01]  /*3880*/  FSEL R144, R146, UR12, P1 ;  /* 0x0000000c92907c08 */ /* 0x000fe20008800000 */
[----:B------:R-:W-:Y:S01]  /*3890*/  DFMA R46, R56, R38, R46 ;  /* 0x00000026382e722b */ /* 0x000fe2000000002e */
[----:B------:R-:W-:Y:S02]  /*38a0*/  FSEL R145, R147, UR13, P1 ;  /* 0x0000000d93917c08 */ /* 0x000fe40008800000 */
[----:B------:R-:W-:Y:S02]  /*38b0*/  DADD R50, R50, R134 ;  /* 0x0000000032327229 */ /* 0x000fe40000000086 */
[----:B------:R-:W-:-:S02]  /*38c0*/  DFMA R10, R26, R44, R10 ;  /* 0x0000002c1a0a722b */ /* 0x000fc4000000000a */
[----:B------:R-:W-:-:S04]  /*38d0*/  DADD R48, R48, R144 ;  /* 0x0000000030307229 */ /* 0x000fc80000000090 */
        /* <DEDUP_REMOVED lines=11> */
[----:B------:R-:W-:Y:S02]  /*3990*/  MOV R147, R37 ;  /* 0x0000002500937202 */ /* 0x000fe40000000f00 */
[----:B------:R-:W-:-:S07]  /*39a0*/  MOV R0, 0x39c0 ;  /* 0x000039c000007802 */ /* 0x000fce0000000f00 */
[----:B------:R-:W-:Y:S05]  /*39b0*/  CALL.REL.NOINC `($__internal_5_$__cuda_sm20_div_rn_f64_full) ;  /* 0x0000002400f47944 */ /* 0x000fea0003c00000 */
[----:B------:R-:W-:Y:S01]  /*39c0*/  IMAD.MOV.U32 R10, RZ, RZ, R26 ;  /* 0x000000ffff0a7224 */ /* 0x000fe200078e001a */
[----:B------:R-:W-:-:S07]  /*39d0*/  MOV R11, R25 ;  /* 0x00000019000b7202 */ /* 0x000fce0000000f00 */
.L_x_183:
[----:B------:R-:W-:Y:S05]  /*39e0*/  BSYNC.RECONVERGENT B2 ;  /* 0x0000000000027941 */ /* 0x000fea0003800200 */
.L_x_182:
        /* <DEDUP_REMOVED lines=24> */
[----:B------:R-:W-:Y:S01]  /*3b70*/  MOV R46, R26 ;  /* 0x0000001a002e7202 */ /* 0x000fe20000000f00 */
[----:B------:R-:W-:-:S07]  /*3b80*/  IMAD.MOV.U32 R47, RZ, RZ, R25 ;  /* 0x000000ffff2f7224 */ /* 0x000fce00078e0019 */
.L_x_185:
[----:B------:R-:W-:Y:S05]  /*3b90*/  BSYNC.RECONVERGENT B2 ;  /* 0x0000000000027941 */ /* 0x000fea0003800200 */
.L_x_184:
[----:B------:R-:W0:Y:S01]  /*3ba0*/  MUFU.RCP64H R27, R37 ;  /* 0x00000025001b7308 */ /* 0x000e220000001800 */
[----:B------:R-:W-:Y:S01]  /*3bb0*/  HFMA2 R26, -RZ, RZ, 0, 5.9604644775390625e-08 ;  /* 0x00000001ff1a7431 */ /* 0x000fe200000001ff */
        /* <DEDUP_REMOVED lines=23> */
.L_x_187:
[----:B------:R-:W-:Y:S05]  /*3d30*/  BSYNC.RECONVERGENT B2 ;  /* 0x0000000000027941 */ /* 0x000fea0003800200 */
.L_x_186:
[----:B------:R-:W0:Y:S01]  /*3d40*/  MUFU.RCP64H R47, R37 ;  /* 0x00000025002f7308 */ /* 0x000e220000001800 */
[----:B------:R-:W-:Y:S01]  /*3d50*/  MOV R46, 0x1 ;  /* 0x00000001002e7802 */ /* 0x000fe20000000f00 */
[----:B------:R-:W-:Y:S01]  /*3d60*/  DMUL R140, R140, -5.5 ;  /* 0xc01600008c8c7828 */ /* 0x000fe20000000000 */
[----:B------:R-:W-:Y:S09]  /*3d70*/  BSSY.RECONVERGENT B2, `(.L_x_188) ;  /* 0x0000019000027945 */ /* 0x000ff20003800200 */
[----:B------:R-:W-:Y:S01]  /*3d80*/  FSETP.GEU.AND P1, PT, |R141|, 6.5827683646048100446e-37, PT ;  /* 0x036000008d00780b */ /* 0x000fe20003f2e200 */
[----:B0-----:R-:W-:-:S08]  /*3d90*/  DFMA R48, -R36, R46, 1 ;  /* 0x3ff000002430742b */ /* 0x001fd0000000012e */
[----:B------:R-:W-:-:S08]  /*3da0*/  DFMA R48, R48, R48, R48 ;  /* 0x000000303030722b */ /* 0x000fd00000000030 */
[----:B------:R-:W-:-:S08]  /*3db0*/  DFMA R48, R46, R48, R46 ;  /* 0x000000302e30722b */ /* 0x000fd0000000002e */
[----:B------:R-:W-:-:S08]  /*3dc0*/  DFMA R46, -R36, R48, 1 ;  /* 0x3ff00000242e742b */ /* 0x000fd00000000130 */
[----:B------:R-:W-:Y:S02]  /*3dd0*/  DFMA R56, R48, R46, R48 ;  /* 0x0000002e3038722b */ /* 0x000fe40000000030 */
[----:B------:R-:W-:Y:S02]  /*3de0*/  DFMA R46, R52, -30, R26 ;  /* 0xc03e0000342e782b */ /* 0x000fe4000000001a */
[----:B------:R-:W-:-:S04]  /*3df0*/  DMUL R48, R10, 57 ;  /* 0x404c80000a307828 */ /* 0x000fc80000000000 */
[----:B------:R-:W-:-:S04]  /*3e00*/  DMUL R50, R56, R140 ;  /* 0x0000008c38327228 */ /* 0x000fc80000000000 */
[----:B------:R-:W-:-:S04]  /*3e10*/  DFMA R46, R36, R48, R46 ;  /* 0x00000030242e722b */ /* 0x000fc8000000002e */
[----:B------:R-:W-:-:S04]  /*3e20*/  DFMA R26, -R36, R50, R140 ;  /* 0x00000032241a722b */ /* 0x000fc8000000018c */
[----:B------:R-:W-:-:S04]  /*3e30*/  DADD R46, -R126, R46 ;  /* 0x000000007e2e7229 */ /* 0x000fc8000000012e */
[----:B------:R-:W-:-:S04]  /*3e40*/  DFMA R26, R56, R26, R50 ;  /* 0x0000001a381a722b */ /* 0x000fc80000000032 */
[----:B------:R-:W-:-:S06]  /*3e50*/  DFMA R126, R46, R54, R126 ;  /* 0x000000362e7e722b */ /* 0x000fcc000000007e */
        /* <DEDUP_REMOVED lines=10> */
.L_x_189:
[----:B------:R-:W-:Y:S05]  /*3f00*/  BSYNC.RECONVERGENT B2 ;  /* 0x0000000000027941 */ /* 0x000fea0003800200 */
.L_x_188:
[----:B------:R-:W0:Y:S01]  /*3f10*/  MUFU.RCP64H R49, R37 ;  /* 0x0000002500317308 */ /* 0x000e220000001800 */
[----:B------:R-:W-:Y:S01]  /*3f20*/  MOV R48, 0x1 ;  /* 0x0000000100307802 */ /* 0x000fe20000000f00 */
        /* <DEDUP_REMOVED lines=15> */
[----:B------:R-:W-:Y:S02]  /*4020*/  DADD R98, R98, R40 ;  /* 0x0000000062627229 */ /* 0x000fe40000000028 */
[----:B------:R-:W-:Y:S02]  /*4030*/  DADD R112, R112, R42 ;  /* 0x0000000070707229 */ /* 0x000fe4000000002a */
[----:B------:R-:W-:Y:S02]  /*4040*/  DFMA R100, R140, R2, R100 ;  /* 0x000000028c64722b */ /* 0x000fe40000000064 */
[----:B------:R-:W-:Y:S02]  /*4050*/  DFMA R50, R48, R50, R48 ;  /* 0x000000323032722b */ /* 0x000fe40000000030 */
[----:B------:R-:W-:-:S02]  /*4060*/  DMUL R48, R52, R46 ;  /* 0x0000002e34307228 */ /* 0x000fc40000000000 */
[----:B------:R-:W-:Y:S02]  /*4070*/  DFMA R114, R142, R2, R114 ;  /* 0x000000028e72722b */ /* 0x000fe40000000072 */
[----:B------:R-:W-:Y:S02]  /*4080*/  DMUL R42, R42, -UR28 ;  /* 0x8000001c2a2a7c28 */ /* 0x000fe40008000000 */
[----:B------:R-:W-:Y:S02]  /*4090*/  DFMA R56, -R36, R50, 1 ;  /* 0x3ff000002438742b */ /* 0x000fe40000000132 */
[----:B------:R-:W-:Y:S02]  /*40a0*/  DFMA R118, R144, R2, R118 ;  /* 0x000000029076722b */ /* 0x000fe40000000076 */
[----:B------:R-:W-:Y:S01]  /*40b0*/  FSETP.GEU.AND P1, PT, |R49|, 6.5827683646048100446e-37, PT ;  /* 0x036000003100780b */ /* 0x000fe20003f2e200 */
[----:B------:R-:W-:-:S03]  /*40c0*/  DADD R116, R116, R44 ;  /* 0x0000000074747229 */ /* 0x000fc6000000002c */
[----:B------:R-:W-:Y:S02]  /*40d0*/  DFMA R56, R50, R56, R50 ;  /* 0x000000383238722b */ /* 0x000fe40000000032 */
[----:B------:R-:W-:-:S06]  /*40e0*/  DFMA R50, R52, 12, R26 ;  /* 0x402800003432782b */ /* 0x000fcc000000001a */
[----:B------:R-:W-:Y:S02]  /*40f0*/  DMUL R26, R56, R48 ;  /* 0x00000030381a7228 */ /* 0x000fe40000000000 */
[----:B------:R-:W-:Y:S01]  /*4100*/  DFMA R50, R36, R134, R50 ;  /* 0x000000862432722b */ /* 0x000fe20000000032 */
[----:B------:R-:W-:Y:S01]  /*4110*/  IMAD.MOV.U32 R134, RZ, RZ, 0x0 ;  /* 0x00000000ff867424 */ /* 0x000fe200078e00ff */
[----:B------:R-:W-:-:S04]  /*4120*/  MOV R135, 0x3fe00000 ;  /* 0x3fe0000000877802 */ /* 0x000fc80000000f00 */
        /* <DEDUP_REMOVED lines=20> */
.L_x_191:
[----:B------:R-:W-:Y:S05]  /*4270*/  BSYNC.RECONVERGENT B2 ;  /* 0x0000000000027941 */ /* 0x000fea0003800200 */
.L_x_190:
[----:B------:R-:W0:Y:S01]  /*4280*/  MUFU.RCP64H R49, R37 ;  /* 0x0000002500317308 */ /* 0x000e220000001800 */
[----:B------:R-:W-:Y:S01]  /*4290*/  MOV R48, 0x1 ;  /* 0x0000000100307802 */ /* 0x000fe20000000f00 */
[----:B------:R-:W-:Y:S01]  /*42a0*/  DADD R26, -R130, R26 ;  /* 0x00000000821a7229 */ /* 0x000fe2000000011a */
[----:B------:R-:W-:Y:S01]  /*42b0*/  FSETP.GEU.AND P1, PT, |R47|, 6.5827683646048100446e-37, PT ;  /* 0x036000002f00780b */ /* 0x000fe20003f2e200 */
[----:B------:R-:W-:Y:S06]  /*42c0*/  BSSY.RECONVERGENT B2, `(.L_x_192) ;  /* 0x0000015000027945 */ /* 0x000fec0003800200 */
        /* <DEDUP_REMOVED lines=18> */
[----:B------:R-:W-:Y:S01]  /*43f0*/  IMAD.MOV.U32 R48, RZ, RZ, R26 ;  /* 0x000000ffff307224 */ /* 0x000fe200078e001a */
[----:B------:R-:W-:-:S07]  /*4400*/  MOV R49, R25 ;  /* 0x0000001900317202 */ /* 0x000fce0000000f00 */
.L_x_193:
[----:B------:R-:W-:Y:S05]  /*4410*/  BSYNC.RECONVERGENT B2 ;  /* 0x0000000000027941 */ /* 0x000fea0003800200 */
.L_x_192:
        /* <DEDUP_REMOVED lines=25> */
[----:B------:R-:W-:-:S07]  /*45b0*/  MOV R27, R25 ;  /* 0x00000019001b7202 */ /* 0x000fce0000000f00 */
.L_x_195:
[----:B------:R-:W-:Y:S05]  /*45c0*/  BSYNC.RECONVERGENT B2 ;  /* 0x0000000000027941 */ /* 0x000fea0003800200 */
.L_x_194:
        /* <DEDUP_REMOVED lines=29> */
.L_x_197:
[----:B------:R-:W-:Y:S05]  /*47a0*/  BSYNC.RECONVERGENT B2 ;  /* 0x0000000000027941 */ /* 0x000fea0003800200 */
.L_x_196:
[----:B------:R-:W0:Y:S01]  /*47b0*/  MUFU.RCP64H R27, R37 ;  /* 0x00000025001b7308 */ /* 0x000e220000001800 */
[----:B------:R-:W-:Y:S01]  /*47c0*/  HFMA2 R26, -RZ, RZ, 0, 5.9604644775390625e-08 ;  /* 0x00000001ff1a7431 */ /* 0x000fe200000001ff */
        /* <DEDUP_REMOVED lines=25> */
.L_x_199:
[----:B------:R-:W-:Y:S05]  /*4960*/  BSYNC.RECONVERGENT B2 ;  /* 0x0000000000027941 */ /* 0x000fea0003800200 */
.L_x_198:
[----:B------:R-:W0:Y:S01]  /*4970*/  MUFU.RCP64H R27, R37 ;  /* 0x00000025001b7308 */ /* 0x000e220000001800 */
[----:B------:R-:W-:Y:S01]  /*4980*/  IMAD.MOV.U32 R26, RZ, RZ, 0x1 ;  /* 0x00000001ff1a7424 */ /* 0x000fe200078e00ff */
[----:B------:R-:W-:Y:S01]  /*4990*/  DADD R48, -R120, R48 ;  /* 0x0000000078307229 */ /* 0x000fe20000000130 */
[----:B------:R-:W-:Y:S07]  /*49a0*/  BSSY.RECONVERGENT B2, `(.L_x_200) ;  /* 0x0000016000027945 */ /* 0x000fee0003800200 */
[----:B------:R-:W-:-:S02]  /*49b0*/  DFMA R120, R48, R54, R120 ;  /* 0x000000363078722b */ /* 0x000fc40000000078 */
[----:B0-----:R-:W-:-:S08]  /*49c0*/  DFMA R46, -R36, R26, 1 ;  /* 0x3ff00000242e742b */ /* 0x001fd0000000011a */
[----:B------:R-:W-:-:S08]  /*49d0*/  DFMA R46, R46, R46, R46 ;  /* 0x0000002e2e2e722b */ /* 0x000fd0000000002e */
[----:B------:R-:W-:Y:S02]  /*49e0*/  DFMA R26, R26, R46, R26 ;  /* 0x0000002e1a1a722b */ /* 0x000fe4000000001a */
[----:B------:R-:W-:-:S06]  /*49f0*/  DMUL R46, R38, R8 ;  /* 0x00000008262e7228 */ /* 0x000fcc0000000000 */
        /* <DEDUP_REMOVED lines=16> */
.L_x_201:
[----:B------:R-:W-:Y:S05]  /*4b00*/  BSYNC.RECONVERGENT B2 ;  /* 0x0000000000027941 */ /* 0x000fea0003800200 */
.L_x_200:
[----:B------:R-:W-:Y:S01]  /*4b10*/  UMOV UR28, 0xbca1af28 ;  /* 0xbca1af28001c7882 */ /* 0x000fe20000000000 */
[----:B------:R-:W-:Y:S01]  /*4b20*/  UMOV UR29, 0x3faaf286 ;  /* 0x3faaf286001d7882 */ /* 0x000fe20000000000 */
[--C-:B------:R-:W-:Y:S01]  /*4b30*/  DADD R38, R98, -R44.reuse ;  /* 0x0000000062267229 */ /* 0x100fe2000000082c */
[----:B------:R-:W-:Y:S01]  /*4b40*/  UMOV UR30, 0x9999999a ;  /* 0x9999999a001e7882 */ /* 0x000fe20000000000 */
[----:B------:R-:W-:Y:S01]  /*4b50*/  DMUL R52, R52, UR28 ;  /* 0x0000001c34347c28 */ /* 0x000fe20008000000 */
[----:B------:R-:W-:Y:S01]  /*4b60*/  UMOV UR28, 0xb4812d20 ;  /* 0xb4812d20001c7882 */ /* 0x000fe20000000000 */
[----:B------:R-:W-:Y:S01]  /*4b70*/  UMOV UR29, 0x3f72d204 ;  /* 0x3f72d204001d7882 */ /* 0x000fe20000000000 */
[----:B------:R-:W-:Y:S01]  /*4b80*/  DADD R48, -R98, R44 ;  /* 0x0000000062307229 */ /* 0x000fe2000000012c */
[----:B------:R-:W-:Y:S01]  /*4b90*/  UMOV UR31, 0x3fb99999 ;  /* 0x3fb99999001f7882 */ /* 0x000fe20000000000 */
[C-C-:B------:R-:W-:Y:S01]  /*4ba0*/  DADD R56, -R112.reuse, R42.reuse ;  /* 0x0000000070387229 */ /* 0x140fe2000000012a */
[----:B------:R-:W-:Y:S01]  /*4bb0*/  UMOV UR32, 0x1c71c71d ;  /* 0x1c71c71d00207882 */ /* 0x000fe20000000000 */
[----:B------:R-:W-:Y:S01]  /*4bc0*/  DADD R50, R112, -R42 ;  /* 0x0000000070327229 */ /* 0x000fe2000000082a */
[----:B------:R-:W-:Y:S01]  /*4bd0*/  UMOV UR33, 0x3f9c71c7 ;  /* 0x3f9c71c700217882 */ /* 0x000fe20000000000 */
[----:B------:R-:W-:Y:S01]  /*4be0*/  DFMA R36, R126, -UR28, R52 ;  /* 0x8000001c7e247c2b */ /* 0x000fe20008000034 */
[----:B------:R-:W-:Y:S01]  /*4bf0*/  UMOV UR28, 0x1041040f ;  /* 0x1041040f001c7882 */ /* 0x000fe20000000000 */
[----:B------:R-:W-:Y:S01]  /*4c00*/  UMOV UR29, 0x3f904104 ;  /* 0x3f904104001d7882 */ /* 0x000fe20000000000 */
[----:B------:R-:W-:-:S02]  /*4c10*/  DADD R110, R116, -R40 ;  /* 0x00000000746e7229 */ /* 0x000fc40000000828 */
[----:B------:R-:W-:Y:S02]  /*4c20*/  DADD R114, -R116, R40 ;  /* 0x0000000074727229 */ /* 0x000fe40000000128 */
[----:B------:R-:W-:Y:S02]  /*4c30*/  DADD R46, R130, -R132 ;  /* 0x00000000822e7229 */ /* 0x000fe40000000884 */
[----:B------:R-:W-:Y:S01]  /*4c40*/  DFMA R36, R128, -UR28, R36 ;  /* 0x8000001c80247c2b */ /* 0x000fe20008000024 */
[----:B------:R-:W-:Y:S01]  /*4c50*/  UMOV UR28, 0x1c71c71c ;  /* 0x1c71c71c001c7882 */ /* 0x000fe20000000000 */
[----:B------:R-:W-:-:S06]  /*4c60*/  UMOV UR29, 0x3fac71c7 ;  /* 0x3fac71c7001d7882 */ /* 0x000fcc0000000000 */
[--C-:B------:R-:W-:Y:S02]  /*4c70*/  DFMA R38, R38, UR30, R36.reuse ;  /* 0x0000001e26267c2b */ /* 0x100fe40008000024 */
[--C-:B------:R-:W-:Y:S02]  /*4c80*/  DFMA R48, R48, UR30, R36.reuse ;  /* 0x0000001e30307c2b */ /* 0x100fe40008000024 */
[--C-:B------:R-:W-:Y:S02]  /*4c90*/  DFMA R100, R56, UR30, R36.reuse ;  /* 0x0000001e38647c2b */ /* 0x100fe40008000024 */
[----:B------:R-:W-:Y:S02]  /*4ca0*/  DFMA R50, R50, UR30, R36 ;  /* 0x0000001e32327c2b */ /* 0x000fe40008000024 */
[----:B------:R-:W-:Y:S02]  /*4cb0*/  DADD R56, -R130, R132 ;  /* 0x0000000082387229 */ /* 0x000fe40000000184 */
[----:B------:R-:W-:-:S02]  /*4cc0*/  DFMA R110, R110, UR30, R36 ;  /* 0x0000001e6e6e7c2b */ /* 0x000fc40008000024 */
[----:B------:R-:W-:Y:S02]  /*4cd0*/  DFMA R114, R114, UR30, R36 ;  /* 0x0000001e72727c2b */ /* 0x000fe40008000024 */
[C---:B------:R-:W-:Y:S02]  /*4ce0*/  DFMA R36, R46.reuse, UR28, R38 ;  /* 0x0000001c2e247c2b */ /* 0x040fe40008000026 */
[----:B------:R-:W-:Y:S01]  /*4cf0*/  DFMA R48, R46, UR28, R48 ;  /* 0x0000001c2e307c2b */ /* 0x000fe20008000030 */
[----:B------:R-:W-:Y:S01]  /*4d00*/  UMOV UR28, 0x6a819a9e ;  /* 0x6a819a9e001c7882 */ /* 0x000fe20000000000 */
[----:B------:R-:W-:Y:S01]  /*4d10*/  UMOV UR29, 0x3f89aa06 ;  /* 0x3f89aa06001d7882 */ /* 0x000fe20000000000 */
[----:B------:R-:W-:Y:S02]  /*4d20*/  DFMA R50, R56, UR32, R50 ;  /* 0x0000002038327c2b */ /* 0x000fe40008000032 */
[----:B------:R-:W-:Y:S01]  /*4d30*/  DFMA R38, R126, -UR28, R52 ;  /* 0x8000001c7e267c2b */ /* 0x000fe20008000034 */
[----:B------:R-:W-:Y:S01]  /*4d40*/  UMOV UR28, 0x18618619 ;  /* 0x18618619001c7882 */ /* 0x000fe20000000000 */
[----:B------:R-:W-:Y:S01]  /*4d50*/  DADD R46, R102, -R108 ;  /* 0x00000000662e7229 */ /* 0x000fe2000000086c */
[----:B------:R-:W-:Y:S01]  /*4d60*/  UMOV UR29, 0x3fa86186 ;  /* 0x3fa86186001d7882 */ /* 0x000fe20000000000 */
[----:B------:R-:W-:-:S02]  /*4d70*/  DFMA R100, R56, UR32, R100 ;  /* 0x0000002038647c2b */ /* 0x000fc40008000064 */
[C---:B------:R-:W-:Y:S02]  /*4d80*/  DFMA R110, R56.reuse, UR32, R110 ;  /* 0x00000020386e7c2b */ /* 0x040fe4000800006e */
[----:B------:R-:W-:Y:S02]  /*4d90*/  DFMA R114, R56, UR32, R114 ;  /* 0x0000002038727c2b */ /* 0x000fe40008000072 */
[----:B------:R-:W-:Y:S02]  /*4da0*/  DADD R56, -R102, R108 ;  /* 0x0000000066387229 */ /* 0x000fe4000000016c */
[----:B------:R-:W-:Y:S01]  /*4db0*/  DFMA R38, R128, UR28, R38 ;  /* 0x0000001c80267c2b */ /* 0x000fe20008000026 */
[----:B------:R-:W-:Y:S01]  /*4dc0*/  UMOV UR28, 0x55555555 ;  /* 0x55555555001c7882 */ /* 0x000fe20000000000 */
[----:B------:R-:W-:Y:S02]  /*4dd0*/  UMOV UR29, 0x3fb55555 ;  /* 0x3fb55555001d7882 */ /* 0x000fe40000000000 */
[----:B------:R-:W-:-:S02]  /*4de0*/  DFMA R50, R46, UR28, R50 ;  /* 0x0000001c2e327c2b */ /* 0x000fc40008000032 */
[----:B------:R-:W-:Y:S01]  /*4df0*/  DFMA R100, R46, UR28, R100 ;  /* 0x0000001c2e647c2b */ /* 0x000fe20008000064 */
[----:B------:R0:W-:Y:S01]  /*4e00*/  STG.E.64 desc[UR18][R84.64], R38 ;  /* 0x0000002654007986 */ /* 0x0001e2000c101b12 */
[C---:B------:R-:W-:Y:S02]  /*4e10*/  DFMA R110, R56.reuse, UR28, R110 ;  /* 0x0000001c386e7c2b */ /* 0x040fe4000800006e */
[----:B------:R-:W-:Y:S01]  /*4e20*/  DFMA R114, R56, UR28, R114 ;  /* 0x0000001c38727c2b */ /* 0x000fe20008000072 */
[----:B------:R-:W-:Y:S01]  /*4e30*/  STG.E.64 desc[UR18][R86.64], R36 ;  /* 0x0000002456007986 */ /* 0x000fe2000c101b12 */
[----:B------:R-:W-:Y:S01]  /*4e40*/  UMOV UR34, 0xd801b600 ;  /* 0xd801b60000227882 */ /* 0x000fe20000000000 */
[----:B------:R-:W-:Y:S01]  /*4e50*/  UMOV UR35, 0x3f6b6006 ;  /* 0x3f6b600600237882 */ /* 0x000fe20000000000 */
[----:B------:R-:W-:Y:S01]  /*4e60*/  DADD R46, R44, R42 ;  /* 0x000000002c2e7229 */ /* 0x000fe2000000002a */
[----:B------:R-:W-:Y:S01]  /*4e70*/  STG.E.64 desc[UR18][R82.64], R48 ;  /* 0x0000003052007986 */ /* 0x000fe2000c101b12 */
[----:B------:R-:W-:Y:S01]  /*4e80*/  UMOV UR36, 0x1c71c71d ;  /* 0x1c71c71d00247882 */ /* 0x000fe20000000000 */
[----:B------:R-:W-:Y:S01]  /*4e90*/  UMOV UR37, 0x3f8c71c7 ;  /* 0x3f8c71c700257882 */ /* 0x000fe20000000000 */
[----:B------:R-:W-:Y:S01]  /*4ea0*/  UMOV UR38, 0x55555554 ;  /* 0x5555555400267882 */ /* 0x000fe20000000000 */
[----:B------:R1:W-:Y:S01]  /*4eb0*/  STG.E.64 desc[UR18][R90.64], R50 ;  /* 0x000000325a007986 */ /* 0x0003e2000c101b12 */
[----:B------:R-:W-:Y:S01]  /*4ec0*/  UMOV UR39, 0x3fa55555 ;  /* 0x3fa5555500277882 */ /* 0x000fe20000000000 */
[----:B0-----:R-:W-:-:S02]  /*4ed0*/  DADD R38, R98, R112 ;  /* 0x0000000062267229 */ /* 0x001fc40000000070 */
[-C--:B------:R-:W-:Y:S01]  /*4ee0*/  DFMA R106, R106, -R2.reuse, R106 ;  /* 0x800000026a6a722b */ /* 0x080fe2000000006a */
[----:B------:R-:W-:Y:S01]  /*4ef0*/  STG.E.64 desc[UR18][R88.64], R100 ;  /* 0x0000006458007986 */ /* 0x000fe2000c101b12 */
[----:B------:R-:W-:Y:S01]  /*4f00*/  DFMA R122, R122, -R2, R122 ;  /* 0x800000027a7a722b */ /* 0x000fe2000000007a */
[----:B------:R-:W-:Y:S01]  /*4f10*/  UMOV UR40, 0x9999999a ;  /* 0x9999999a00287882 */ /* 0x000fe20000000000 */
[----:B------:R-:W-:Y:S01]  /*4f20*/  UMOV UR41, 0x3fb99999 ;  /* 0x3fb9999900297882 */ /* 0x000fe20000000000 */
[----:B------:R-:W-:Y:S01]  /*4f30*/  STG.E.64 desc[UR18][R94.64], R110 ;  /* 0x0000006e5e007986 */ /* 0x000fe2000c101b12 */
[----:B------:R-:W-:Y:S01]  /*4f40*/  UMOV UR42, 0x9999999a ;  /* 0x9999999a002a7882 */ /* 0x000fe20000000000 */
[----:B------:R-:W-:Y:S01]  /*4f50*/  UMOV UR43, 0x3f999999 ;  /* 0x3f999999002b7882 */ /* 0x000fe20000000000 */
[----:B------:R-:W-:Y:S01]  /*4f60*/  DADD R26, -R104, R26 ;  /* 0x00000000681a7229 */ /* 0x000fe2000000011a */
[----:B------:R-:W-:Y:S01]  /*4f70*/  STG.E.64 desc[UR18][R92.64], R114 ;  /* 0x000000725c007986 */ /* 0x000fe2000c101b12 */
[----:B------:R-:W0:Y:S03]  /*4f80*/  LDC.64 R56, c[0x0][0x3f8] ;  /* 0x0000fe00ff387b82 */ /* 0x000e260000000a00 */
[----:B------:R-:W2:Y:S01]  /*4f90*/  LDG.E R61, desc[UR18][R60.64] ;  /* 0x000000123c3d7981 */ /* 0x000ea2000c1e1900 */
[----:B------:R-:W-:Y:S01]  /*4fa0*/  DFMA R52, R126, UR34, R52 ;  /* 0x000000227e347c2b */ /* 0x000fe20008000034 */
[----:B------:R-:W-:Y:S01]  /*4fb0*/  UMOV UR34, 0x10410410 ;  /* 0x1041041000227882 */ /* 0x000fe20000000000 */
[----:B------:R-:W-:Y:S01]  /*4fc0*/  UMOV UR35, 0x3f704104 ;  /* 0x3f70410400237882 */ /* 0x000fe20000000000 */
[----:B-1----:R-:W-:-:S05]  /*4fd0*/  DADD R50, R106, -R122 ;  /* 0x000000006a327229 */ /* 0x002fca000000087a */
[----:B------:R-:W-:Y:S01]  /*4fe0*/  DFMA R128, R128, UR34, R52 ;  /* 0x0000002280807c2b */ /* 0x000fe20008000034 */
[----:B------:R-:W-:Y:S01]  /*4ff0*/  UMOV UR34, 0x9999999a ;  /* 0x9999999a00227882 */ /* 0x000fe20000000000 */
[----:B------:R-:W-:-:S06]  /*5000*/  UMOV UR35, 0x3f999999 ;  /* 0x3f99999900237882 */ /* 0x000fcc0000000000 */
[----:B------:R-:W-:-:S08]  /*5010*/  DFMA R36, R38, UR30, R128 ;  /* 0x0000001e26247c2b */ /* 0x000fd00008000080 */
[----:B------:R-:W-:-:S08]  /*5020*/  DFMA R36, R46, UR34, R36 ;  /* 0x000000222e247c2b */ /* 0x000fd00008000024 */
[----:B------:R-:W-:-:S08]  /*5030*/  DFMA R36, R130, UR32, R36 ;  /* 0x0000002082247c2b */ /* 0x000fd00008000024 */
[----:B------:R-:W-:-:S08]  /*5040*/  DFMA R36, R132, UR36, R36 ;  /* 0x0000002484247c2b */ /* 0x000fd00008000024 */
[----:B------:R-:W-:Y:S02]  /*5050*/  DFMA R48, R102, UR28, R36 ;  /* 0x0000001c66307c2b */ /* 0x000fe40008000024 */
[----:B------:R-:W2:Y:S06]  /*5060*/  LDC.64 R36, c[0x0][0x388] ;  /* 0x0000e200ff247b82 */ /* 0x000eac0000000a00 */
[----:B------:R-:W-:-:S08]  /*5070*/  DFMA R48, R108, UR38, R48 ;  /* 0x000000266c307c2b */ /* 0x000fd00008000030 */
[----:B------:R-:W-:-:S08]  /*5080*/  DFMA R48, R96, 0.25, R48 ;  /* 0x3fd000006030782b */ /* 0x000fd00000000030 */
[----:B------:R-:W-:Y:S01]  /*5090*/  DFMA R48, R50, 0.125, R48 ;  /* 0x3fc000003230782b */ /* 0x000fe20000000030 */
[----:B--2---:R-:W-:-:S06]  /*50a0*/  IMAD.WIDE R50, R61, 0x8, R36 ;  /* 0x000000083d327825 */ /* 0x004fcc00078e0224 */
[----:B------:R1:W-:Y:S04]  /*50b0*/  STG.E.64 desc[UR18][R50.64], R48 ;  /* 0x0000003032007986 */ /* 0x0003e8000c101b12 */
[----:B------:R-:W2:Y:S01]  /*50c0*/  LDG.E R59, desc[UR18][R58.64] ;  /* 0x000000123a3b7981 */ /* 0x000ea2000c1e1900 */
[----:B------:R-:W-:-:S08]  /*50d0*/  DFMA R38, R38, -UR40, R128 ;  /* 0x8000002826267c2b */ /* 0x000fd00008000080 */
[----:B------:R-:W-:Y:S02]  /*50e0*/  DFMA R38, R46, -UR42, R38 ;  /* 0x8000002a2e267c2b */ /* 0x000fe40008000026 */
[----:B------:R-:W-:-:S06]  /*50f0*/  DADD R46, -R106, R122 ;  /* 0x000000006a2e7229 */ /* 0x000fcc000000017a */
[----:B------:R-:W-:-:S08]  /*5100*/  DFMA R38, R130, UR32, R38 ;  /* 0x0000002082267c2b */ /* 0x000fd00008000026 */
[----:B------:R-:W-:-:S08]  /*5110*/  DFMA R38, R132, UR36, R38 ;  /* 0x0000002484267c2b */ /* 0x000fd00008000026 */
[----:B------:R-:W-:-:S08]  /*5120*/  DFMA R38, R102, UR28, R38 ;  /* 0x0000001c66267c2b */ /* 0x000fd00008000026 */
[----:B------:R-:W-:-:S08]  /*5130*/  DFMA R38, R108, UR38, R38 ;  /* 0x000000266c267c2b */ /* 0x000fd00008000026 */
[----:B------:R-:W-:-:S08]  /*5140*/  DFMA R38, R96, 0.25, R38 ;  /* 0x3fd000006026782b */ /* 0x000fd00000000026 */
[----:B------:R-:W-:Y:S02]  /*5150*/  DFMA R38, R46, 0.125, R38 ;  /* 0x3fc000002e26782b */ /* 0x000fe40000000026 */
[----:B-1----:R-:W-:Y:S01]  /*5160*/  DADD R48, R98, -R112 ;  /* 0x0000000062307229 */ /* 0x002fe20000000870 */
[----:B--2---:R-:W-:-:S05]  /*5170*/  IMAD.WIDE R46, R59, 0x8, R36 ;  /* 0x000000083b2e7825 */ /* 0x004fca00078e0224 */
[----:B------:R1:W-:Y:S04]  /*5180*/  STG.E.64 desc[UR18][R46.64], R38 ;  /* 0x000000262e007986 */ /* 0x0003e8000c101b12 */
[----:B------:R-:W1:Y:S01]  /*5190*/  LDG.E R65, desc[UR18][R64.64] ;  /* 0x0000001240417981 */ /* 0x000e62000c1e1900 */
[----:B------:R-:W-:Y:S02]  /*51a0*/  DADD R50, R44, -R42 ;  /* 0x000000002c327229 */ /* 0x000fe4000000082a */
[----:B------:R-:W-:-:S08]  /*51b0*/  DFMA R48, R48, UR30, R128 ;  /* 0x0000001e30307c2b */ /* 0x000fd00008000080 */
[----:B------:R-:W-:Y:S02]  /*51c0*/  DFMA R48, R50, UR34, R48 ;  /* 0x0000002232307c2b */ /* 0x000fe40008000030 */
[----:B------:R-:W-:-:S06]  /*51d0*/  DADD R50, R106, R122 ;  /* 0x000000006a327229 */ /* 0x000fcc000000007a */
[----:B------:R-:W-:-:S08]  /*51e0*/  DFMA R48, R130, UR32, R48 ;  /* 0x0000002082307c2b */ /* 0x000fd00008000030 */
[----:B------:R-:W-:-:S08]  /*51f0*/  DFMA R48, R132, UR36, R48 ;  /* 0x0000002484307c2b */ /* 0x000fd00008000030 */
[----:B------:R-:W-:-:S08]  /*5200*/  DFMA R48, R102, UR28, R48 ;  /* 0x0000001c66307c2b */ /* 0x000fd00008000030 */
[----:B------:R-:W-:-:S08]  /*5210*/  DFMA R48, R108, UR38, R48 ;  /* 0x000000266c307c2b */ /* 0x000fd00008000030 */
[----:B------:R-:W-:-:S08]  /*5220*/  DFMA R48, R96, -0.25, R48 ;  /* 0xbfd000006030782b */ /* 0x000fd00000000030 */
[----:B------:R-:W-:Y:S01]  /*5230*/  DFMA R48, R50, 0.125, R48 ;  /* 0x3fc000003230782b */ /* 0x000fe20000000030 */
[----:B-1----:R-:W-:-:S06]  /*5240*/  IMAD.WIDE R38, R65, 0x8, R36 ;  /* 0x0000000841267825 */ /* 0x002fcc00078e0224 */
[----:B------:R1:W-:Y:S04]  /*5250*/  STG.E.64 desc[UR18][R38.64], R48 ;  /* 0x0000003026007986 */ /* 0x0003e8000c101b12 */
[----:B------:R-:W1:Y:S01]  /*5260*/  LDG.E R63, desc[UR18][R62.64] ;  /* 0x000000123e3f7981 */ /* 0x000e62000c1e1900 */
[----:B------:R-:W-:Y:S02]  /*5270*/  DADD R46, -R98, R112 ;  /* 0x00000000622e7229 */ /* 0x000fe40000000170 */
[----:B------:R-:W-:-:S06]  /*5280*/  DADD R52, -R44, R42 ;  /* 0x000000002c347229 */ /* 0x000fcc000000012a */
[----:B------:R-:W-:-:S08]  /*5290*/  DFMA R46, R46, UR30, R128 ;  /* 0x0000001e2e2e7c2b */ /* 0x000fd00008000080 */
[----:B------:R-:W-:-:S08]  /*52a0*/  DFMA R46, R52, UR34, R46 ;  /* 0x00000022342e7c2b */ /* 0x000fd0000800002e */
[----:B------:R-:W-:-:S08]  /*52b0*/  DFMA R46, R130, UR32, R46 ;  /* 0x00000020822e7c2b */ /* 0x000fd0000800002e */
[----:B------:R-:W-:-:S08]  /*52c0*/  DFMA R46, R132, UR36, R46 ;  /* 0x00000024842e7c2b */ /* 0x000fd0000800002e */
[----:B------:R-:W-:-:S08]  /*52d0*/  DFMA R46, R102, UR28, R46 ;  /* 0x0000001c662e7c2b */ /* 0x000fd0000800002e */
[----:B------:R-:W-:-:S08]  /*52e0*/  DFMA R46, R108, UR38, R46 ;  /* 0x000000266c2e7c2b */ /* 0x000fd0000800002e */
[----:B------:R-:W-:-:S08]  /*52f0*/  DFMA R46, R96, -0.25, R46 ;  /* 0xbfd00000602e782b */ /* 0x000fd0000000002e */
[----:B------:R-:W-:Y:S01]  /*5300*/  DFMA R46, R50, -0.125, R46 ;  /* 0xbfc00000322e782b */ /* 0x000fe2000000002e */
[----:B-1----:R-:W-:-:S06]  /*5310*/  IMAD.WIDE R38, R63, 0x8, R36 ;  /* 0x000000083f267825 */ /* 0x002fcc00078e0224 */
[----:B------:R1:W-:Y:S04]  /*5320*/  STG.E.64 desc[UR18][R38.64], R46 ;  /* 0x0000002e26007986 */ /* 0x0003e8000c101b12 */
[----:B------:R-:W1:Y:S01]  /*5330*/  LDG.E R69, desc[UR18][R68.64] ;  /* 0x0000001244457981 */ /* 0x000e62000c1e1900 */
[----:B------:R-:W-:Y:S02]  /*5340*/  DADD R48, R98, R116 ;  /* 0x0000000062307229 */ /* 0x000fe40000000074 */
[----:B------:R-:W-:Y:S02]  /*5350*/  DADD R52, R44, R40 ;  /* 0x000000002c347229 */ /* 0x000fe40000000028 */
[----:B------:R-:W-:Y:S02]  /*5360*/  DFMA R2, R124, -R2, R124 ;  /* 0x800000027c02722b */ /* 0x000fe4000000007c */
[----:B------:R-:W-:-:S02]  /*5370*/  DFMA R54, R26, R54, R104 ;  /* 0x000000361a36722b */ /* 0x000fc40000000068 */
[----:B------:R-:W-:-:S04]  /*5380*/  DFMA R50, R48, UR30, R128 ;  /* 0x0000001e30327c2b */ /* 0x000fc80008000080 */
[----:B------:R-:W-:-:S04]  /*5390*/  DADD R26, -R106, R2 ;  /* 0x000000006a1a7229 */ /* 0x000fc80000000102 */
[----:B------:R-:W-:-:S08]  /*53a0*/  DFMA R50, R52, UR34, R50 ;  /* 0x0000002234327c2b */ /* 0x000fd00008000032 */
[----:B------:R-:W-:-:S08]  /*53b0*/  DFMA R50, R130, UR32, R50 ;  /* 0x0000002082327c2b */ /* 0x000fd00008000032 */
[----:B------:R-:W-:-:S08]  /*53c0*/  DFMA R50, R132, UR36, R50 ;  /* 0x0000002484327c2b */ /* 0x000fd00008000032 */
[----:B------:R-:W-:-:S08]  /*53d0*/  DFMA R50, R102, -UR28, R50 ;  /* 0x8000001c66327c2b */ /* 0x000fd00008000032 */
[----:B------:R-:W-:-:S08]  /*53e0*/  DFMA R50, R108, -UR38, R50 ;  /* 0x800000266c327c2b */ /* 0x000fd00008000032 */
[----:B------:R-:W-:-:S08]  /*53f0*/  DFMA R50, R54, 0.25, R50 ;  /* 0x3fd000003632782b */ /* 0x000fd00000000032 */
[----:B------:R-:W-:Y:S01]  /*5400*/  DFMA R26, R26, 0.125, R50 ;  /* 0x3fc000001a1a782b */ /* 0x000fe20000000032 */
[----:B-1----:R-:W-:-:S06]  /*5410*/  IMAD.WIDE R38, R69, 0x8, R36 ;  /* 0x0000000845267825 */ /* 0x002fcc00078e0224 */
[----:B------:R1:W-:Y:S04]  /*5420*/  STG.E.64 desc[UR18][R38.64], R26 ;  /* 0x0000001a26007986 */ /* 0x0003e8000c101b12 */
[----:B------:R-:W2:Y:S01]  /*5430*/  LDG.E R67, desc[UR18][R66.64] ;  /* 0x0000001242437981 */ /* 0x000ea2000c1e1900 */
[----:B------:R-:W-:Y:S02]  /*5440*/  DFMA R48, R48, -UR40, R128 ;  /* 0x8000002830307c2b */ /* 0x000fe40008000080 */
[----:B------:R-:W-:-:S06]  /*5450*/  DADD R46, R106, -R2 ;  /* 0x000000006a2e7229 */ /* 0x000fcc0000000802 */
[----:B------:R-:W-:-:S08]  /*5460*/  DFMA R48, R52, -UR42, R48 ;  /* 0x8000002a34307c2b */ /* 0x000fd00008000030 */
[----:B------:R-:W-:-:S08]  /*5470*/  DFMA R48, R130, UR32, R48 ;  /* 0x0000002082307c2b */ /* 0x000fd00008000030 */
[----:B------:R-:W-:-:S08]  /*5480*/  DFMA R48, R132, UR36, R48 ;  /* 0x0000002484307c2b */ /* 0x000fd00008000030 */
[----:B------:R-:W-:-:S08]  /*5490*/  DFMA R48, R102, -UR28, R48 ;  /* 0x8000001c66307c2b */ /* 0x000fd00008000030 */
[----:B------:R-:W-:-:S08]  /*54a0*/  DFMA R48, R108, -UR38, R48 ;  /* 0x800000266c307c2b */ /* 0x000fd00008000030 */
[----:B------:R-:W-:-:S08]  /*54b0*/  DFMA R48, R54, 0.25, R48 ;  /* 0x3fd000003630782b */ /* 0x000fd00000000030 */
[----:B------:R-:W-:Y:S02]  /*54c0*/  DFMA R46, R46, 0.125, R48 ;  /* 0x3fc000002e2e782b */ /* 0x000fe40000000030 */
[----:B-1----:R-:W-:Y:S01]  /*54d0*/  DADD R38, R98, -R116 ;  /* 0x0000000062267229 */ /* 0x002fe20000000874 */
[----:B--2---:R-:W-:-:S05]  /*54e0*/  IMAD.WIDE R26, R67, 0x8, R36 ;  /* 0x00000008431a7825 */ /* 0x004fca00078e0224 */
[----:B------:R1:W-:Y:S04]  /*54f0*/  STG.E.64 desc[UR18][R26.64], R46 ;  /* 0x0000002e1a007986 */ /* 0x0003e8000c101b12 */
[----:B------:R-:W1:Y:S01]  /*5500*/  LDG.E R73, desc[UR18][R72.64] ;  /* 0x0000001248497981 */ /* 0x000e62000c1e1900 */
[----:B------:R-:W-:Y:S02]  /*5510*/  DADD R48, R44, -R40 ;  /* 0x000000002c307229 */ /* 0x000fe40000000828 */
[----:B------:R-:W-:Y:S02]  /*5520*/  DFMA R38, R38, UR30, R128 ;  /* 0x0000001e26267c2b */ /* 0x000fe40008000080 */
[----:B------:R-:W-:-:S06]  /*5530*/  DADD R106, R106, R2 ;  /* 0x000000006a6a7229 */ /* 0x000fcc0000000002 */
[----:B------:R-:W-:-:S08]  /*5540*/  DFMA R38, R48, UR34, R38 ;  /* 0x0000002230267c2b */ /* 0x000fd00008000026 */
[----:B------:R-:W-:-:S08]  /*5550*/  DFMA R38, R130, UR32, R38 ;  /* 0x0000002082267c2b */ /* 0x000fd00008000026 */
[----:B------:R-:W-:-:S08]  /*5560*/  DFMA R38, R132, UR36, R38 ;  /* 0x0000002484267c2b */ /* 0x000fd00008000026 */
[----:B------:R-:W-:-:S08]  /*5570*/  DFMA R38, R102, -UR28, R38 ;  /* 0x8000001c66267c2b */ /* 0x000fd00008000026 */
[----:B------:R-:W-:-:S08]  /*5580*/  DFMA R38, R108, -UR38, R38 ;  /* 0x800000266c267c2b */ /* 0x000fd00008000026 */
[----:B------:R-:W-:-:S08]  /*5590*/  DFMA R38, R54, -0.25, R38 ;  /* 0xbfd000003626782b */ /* 0x000fd00000000026 */
[----:B------:R-:W-:Y:S01]  /*55a0*/  DFMA R38, R106, -0.125, R38 ;  /* 0xbfc000006a26782b */ /* 0x000fe20000000026 */
        /* <DEDUP_REMOVED lines=9> */
[----:B------:R-:W-:-:S08]  /*5640*/  DFMA R44, R102, -UR28, R44 ;  /* 0x8000001c662c7c2b */ /* 0x000fd0000800002c */
[----:B------:R-:W-:-:S08]  /*5650*/  DFMA R44, R108, -UR38, R44 ;  /* 0x800000266c2c7c2b */ /* 0x000fd0000800002c */
[----:B------:R-:W-:-:S08]  /*5660*/  DFMA R44, R54, -0.25, R44 ;  /* 0xbfd00000362c782b */ /* 0x000fd0000000002c */
[----:B------:R-:W-:Y:S01]  /*5670*/  DFMA R44, R106, 0.125, R44 ;  /* 0x3fc000006a2c782b */ /* 0x000fe2000000002c */
[----:B-1----:R-:W-:-:S06]  /*5680*/  IMAD.WIDE R26, R71, 0x8, R36 ;  /* 0x00000008471a7825 */ /* 0x002fcc00078e0224 */
[----:B------:R1:W-:Y:S04]  /*5690*/  STG.E.64 desc[UR18][R26.64], R44 ;  /* 0x0000002c1a007986 */ /* 0x0003e8000c101b12 */
[----:B------:R-:W1:Y:S01]  /*56a0*/  LDG.E R77, desc[UR18][R76.64] ;  /* 0x000000124c4d7981 */ /* 0x000e62000c1e1900 */
[----:B------:R-:W-:Y:S01]  /*56b0*/  DADD R38, R112, R116 ;  /* 0x0000000070267229 */ /* 0x000fe20000000074 */
[----:B------:R-:W-:Y:S01]  /*56c0*/  UMOV UR28, 0x1c71c71c ;  /* 0x1c71c71c001c7882 */ /* 0x000fe20000000000 */
[----:B------:R-:W-:Y:S01]  /*56d0*/  DADD R48, R42, R40 ;  /* 0x000000002a307229 */ /* 0x000fe20000000028 */
[----:B------:R-:W-:Y:S01]  /*56e0*/  UMOV UR29, 0x3fac71c7 ;  /* 0x3fac71c7001d7882 */ /* 0x000fe20000000000 */
[----:B------:R-:W-:-:S04]  /*56f0*/  DADD R50, R122, -R2 ;  /* 0x000000007a327229 */ /* 0x000fc80000000802 */
        /* <DEDUP_REMOVED lines=10> */
[----:B------:R-:W-:-:S06]  /*57a0*/  DADD R44, -R122, R2 ;  /* 0x000000007a2c7229 */ /* 0x000fcc0000000102 */
[----:B------:R-:W-:-:S08]  /*57b0*/  DFMA R38, R48, -UR42, R38 ;  /* 0x8000002a30267c2b */ /* 0x000fd00008000026 */
[----:B------:R-:W-:-:S08]  /*57c0*/  DFMA R38, R130, -UR28, R38 ;  /* 0x8000001c82267c2b */ /* 0x000fd00008000026 */
[----:B------:R-:W-:-:S08]  /*57d0*/  DFMA R38, R132, -UR32, R38 ;  /* 0x8000002084267c2b */ /* 0x000fd00008000026 */
[----:B------:R-:W-:-:S08]  /*57e0*/  DFMA R38, R120, 0.25, R38 ;  /* 0x3fd000007826782b */ /* 0x000fd00000000026 */
[----:B------:R-:W-:Y:S02]  /*57f0*/  DFMA R38, R44, 0.125, R38 ;  /* 0x3fc000002c26782b */ /* 0x000fe40000000026 */
[----:B-1----:R-:W-:Y:S01]  /*5800*/  DADD R26, R112, -R116 ;  /* 0x00000000701a7229 */ /* 0x002fe20000000874 */
[----:B--2---:R-:W-:-:S05]  /*5810*/  IMAD.WIDE R44, R75, 0x8, R36 ;  /* 0x000000084b2c7825 */ /* 0x004fca00078e0224 */
[----:B------:R1:W-:Y:S04]  /*5820*/  STG.E.64 desc[UR18][R44.64], R38 ;  /* 0x000000262c007986 */ /* 0x0003e8000c101b12 */
[----:B------:R-:W2:Y:S01]  /*5830*/  LDG.E R81, desc[UR18][R80.64] ;  /* 0x0000001250517981 */ /* 0x000ea2000c1e1900 */
[----:B------:R-:W-:Y:S02]  /*5840*/  DADD R46, R42, -R40 ;  /* 0x000000002a2e7229 */ /* 0x000fe40000000828 */
[----:B------:R-:W-:Y:S02]  /*5850*/  DFMA R26, R26, UR30, R128 ;  /* 0x0000001e1a1a7c2b */ /* 0x000fe40008000080 */
[----:B------:R-:W-:Y:S02]  /*5860*/  DADD R122, R122, R2 ;  /* 0x000000007a7a7229 */ /* 0x000fe40000000002 */
[----:B------:R-:W-:Y:S01]  /*5870*/  DADD R112, -R112, R116 ;  /* 0x0000000070707229 */ /* 0x000fe20000000174 */
[----:B-1----:R-:W1:Y:S03]  /*5880*/  LDC.64 R38, c[0x0][0x440] ;  /* 0x00011000ff267b82 */ /* 0x002e660000000a00 */
[----:B------:R-:W-:-:S05]  /*5890*/  DFMA R26, R46, UR34, R26 ;  /* 0x000000222e1a7c2b */ /* 0x000fca000800001a */
[----:B------:R-:W3:Y:S03]  /*58a0*/  LDC.64 R44, c[0x0][0x448] ;  /* 0x00011200ff2c7b82 */ /* 0x000ee60000000a00 */
[----:B------:R-:W-:-:S08]  /*58b0*/  DFMA R26, R130, -UR28, R26 ;  /* 0x8000001c821a7c2b */ /* 0x000fd0000800001a */
[----:B------:R-:W-:-:S08]  /*58c0*/  DFMA R26, R132, -UR32, R26 ;  /* 0x80000020841a7c2b */ /* 0x000fd0000800001a */
[----:B------:R-:W-:-:S08]  /*58d0*/  DFMA R26, R120, -0.25, R26 ;  /* 0xbfd00000781a782b */ /* 0x000fd0000000001a */
[----:B------:R-:W-:Y:S01]  /*58e0*/  DFMA R26, R122, 0.125, R26 ;  /* 0x3fc000007a1a782b */ /* 0x000fe2000000001a */
[----:B--2---:R-:W-:-:S06]  /*58f0*/  IMAD.WIDE R2, R81, 0x8, R36 ;  /* 0x0000000851027825 */ /* 0x004fcc00078e0224 */
[----:B------:R1:W-:Y:S04]  /*5900*/  STG.E.64 desc[UR18][R2.64], R26 ;  /* 0x0000001a02007986 */ /* 0x0003e8000c101b12 */
[----:B------:R-:W2:Y:S01]  /*5910*/  LDG.E R79, desc[UR18][R78.64] ;  /* 0x000000124e4f7981 */ /* 0x000ea2000c1e1900 */
[----:B------:R-:W-:Y:S01]  /*5920*/  DADD R40, -R42, R40 ;  /* 0x000000002a287229 */ /* 0x000fe20000000128 */
[C---:B---3--:R-:W-:Y:S01]  /*5930*/  IMAD.WIDE R44, R12.reuse, 0x8, R44 ;  /* 0x000000080c2c7825 */ /* 0x048fe200078e022c */
[----:B------:R-:W-:Y:S01]  /*5940*/  DFMA R112, R112, UR30, R128 ;  /* 0x0000001e70707c2b */ /* 0x000fe20008000080 */
[----:B------:R-:W3:Y:S02]  /*5950*/  LDC R43, c[0x0][0x3b8] ;  /* 0x0000ee00ff2b7b82 */ /* 0x000ee40000000800 */
[----:B-1----:R-:W-:-:S05]  /*5960*/  IMAD.WIDE R26, R12, 0x8, R38 ;  /* 0x000000080c1a7825 */ /* 0x002fca00078e0226 */
[----:B------:R-:W-:Y:S01]  /*5970*/  DFMA R40, R40, UR34, R112 ;  /* 0x0000002228287c2b */ /* 0x000fe20008000070 */
[----:B------:R-:W1:Y:S07]  /*5980*/  LDC.64 R2, c[0x0][0x390] ;  /* 0x0000e400ff027b82 */ /* 0x000e6e0000000a00 */
[----:B------:R-:W-:-:S08]  /*5990*/  DFMA R40, R130, -UR28, R40 ;  /* 0x8000001c82287c2b */ /* 0x000fd00008000028 */
[----:B------:R-:W-:Y:S01]  /*59a0*/  DFMA R40, R132, -UR32, R40 ;  /* 0x8000002084287c2b */ /* 0x000fe20008000028 */
[----:B---3--:R-:W-:-:S04]  /*59b0*/  IMAD.WIDE R38, R43, 0x8, R26 ;  /* 0x000000082b267825 */ /* 0x008fc800078e021a */
[----:B------:R-:W-:-:S03]  /*59c0*/  IMAD.WIDE R42, R43, 0x8, R38 ;  /* 0x000000082b2a7825 */ /* 0x000fc600078e0226 */
[----:B------:R-:W-:Y:S01]  /*59d0*/  DFMA R40, R120, -0.25, R40 ;  /* 0xbfd000007828782b */ /* 0x000fe20000000028 */
[----:B-1----:R-:W-:-:S04]  /*59e0*/  IMAD.WIDE R48, R20, 0x8, R2 ;  /* 0x0000000814307825 */ /* 0x002fc800078e0202 */
[----:B------:R-:W-:-:S03]  /*59f0*/  IMAD.WIDE R52, R19, 0x8, R2 ;  /* 0x0000000813347825 */ /* 0x000fc600078e0202 */
[----:B------:R-:W-:Y:S02]  /*5a00*/  DFMA R40, R122, -0.125, R40 ;  /* 0xbfc000007a28782b */ /* 0x000fe40000000028 */
[----:B------:R-:W-:Y:S01]  /*5a10*/  DMUL R46, R30, 1.5 ;  /* 0x3ff800001e2e7828 */ /* 0x000fe20000000000 */
[----:B--2---:R-:W-:-:S05]  /*5a20*/  IMAD.WIDE R36, R79, 0x8, R36 ;  /* 0x000000084f247825 */ /* 0x004fca00078e0224 */
[----:B------:R1:W-:Y:S04]  /*5a30*/  STG.E.64 desc[UR18][R36.64], R40 ;  /* 0x0000002824007986 */ /* 0x0003e8000c101b12 */
[----:B------:R-:W-:Y:S04]  /*5a40*/  STG.E.64 desc[UR18][R26.64], R4 ;  /* 0x000000041a007986 */ /* 0x000fe8000c101b12 */
[----:B------:R-:W-:Y:S04]  /*5a50*/  STG.E.64 desc[UR18][R38.64], R6 ;  /* 0x0000000626007986 */ /* 0x000fe8000c101b12 */
[----:B------:R2:W-:Y:S04]  /*5a60*/  STG.E.64 desc[UR18][R42.64], R8 ;  /* 0x000000082a007986 */ /* 0x0005e8000c101b12 */
[----:B------:R0:W-:Y:S04]  /*5a70*/  STG.E.64 desc[UR18][R44.64], R10 ;  /* 0x0000000a2c007986 */ /* 0x0001e8000c101b12 */
[----:B------:R-:W3:Y:S04]  /*5a80*/  LDG.E.64 R50, desc[UR18][R48.64] ;  /* 0x0000001230327981 */ /* 0x000ee8000c1e1b00 */
[----:B------:R-:W4:Y:S01]  /*5a90*/  LDG.E.64 R54, desc[UR18][R52.64] ;  /* 0x0000001234367981 */ /* 0x000f22000c1e1b00 */
[----:B-1----:R-:W-:Y:S01]  /*5aa0*/  DMUL R36, R28, 1.5 ;  /* 0x3ff800001c247828 */ /* 0x002fe20000000000 */
[----:B--2---:R-:W1:Y:S01]  /*5ab0*/  LDC.64 R42, c[0x0][0x3f0] ;  /* 0x0000fc00ff2a7b82 */ /* 0x004e620000000a00 */
[----:B------:R-:W-:-:S02]  /*5ac0*/  DMUL R40, R30, R30 ;  /* 0x0000001e1e287228 */ /* 0x000fc40000000000 */
[----:B------:R-:W-:Y:S02]  /*5ad0*/  DMUL R46, R30, R46 ;  /* 0x0000002e1e2e7228 */ /* 0x000fe40000000000 */
[C---:B------:R-:W-:Y:S02]  /*5ae0*/  DMUL R26, R28.reuse, R28 ;  /* 0x0000001c1c1a7228 */ /* 0x040fe40000000000 */
[----:B------:R-:W-:Y:S02]  /*5af0*/  DMUL R36, R28, R36 ;  /* 0x000000241c247228 */ /* 0x000fe40000000000 */
[----:B0-----:R-:W-:Y:S02]  /*5b00*/  DADD R10, R56, UR8 ;  /* 0x00000008380a7e29 */ /* 0x001fe40008000000 */
[----:B------:R-:W-:-:S04]  /*5b10*/  DFMA R40, R30, R40, -R46 ;  /* 0x000000281e28722b */ /* 0x000fc8000000082e */
[----:B------:R-:W-:Y:S02]  /*5b20*/  DFMA R26, R28, R26, -R36 ;  /* 0x0000001a1c1a722b */ /* 0x000fe40000000824 */
[----:B------:R-:W-:Y:S02]  /*5b30*/  DMUL R10, R10, 0.25 ;  /* 0x3fd000000a0a7828 */ /* 0x000fe40000000000 */
[----:B------:R-:W-:Y:S01]  /*5b40*/  DFMA R40, R30, 0.5, R40 ;  /* 0x3fe000001e28782b */ /* 0x000fe20000000028 */
[----:B------:R-:W-:-:S03]  /*5b50*/  IMAD.WIDE R30, R22, 0x8, R2 ;  /* 0x00000008161e7825 */ /* 0x000fc600078e0202 */
[----:B------:R-:W-:-:S04]  /*5b60*/  DFMA R26, R28, 0.5, R26 ;  /* 0x3fe000001c1a782b */ /* 0x000fc8000000001a */
[----:B------:R-:W-:-:S08]  /*5b70*/  DMUL R40, R40, UR44 ;  /* 0x0000002c28287c28 */ /* 0x000fd00008000000 */
[----:B------:R-:W-:-:S08]  /*5b80*/  DFMA R26, R26, UR10, -R40 ;  /* 0x0000000a1a1a7c2b */ /* 0x000fd00008000828 */
[----:B------:R-:W-:Y:S01]  /*5b90*/  DFMA R10, R34, -R10, R26 ;  /* 0x8000000a220a722b */ /* 0x000fe2000000001a */
[----:B------:R-:W-:-:S07]  /*5ba0*/  IMAD.WIDE R34, R21, 0x8, R2 ;  /* 0x0000000815227825 */ /* 0x000fce00078e0202 */
[----:B-1----:R-:W-:-:S08]  /*5bb0*/  DMUL R26, R10, R42 ;  /* 0x0000002a0a1a7228 */ /* 0x002fd00000000000 */
[CCC-:B------:R-:W-:Y:S02]  /*5bc0*/  DFMA R28, R32.reuse, R4.reuse, R26.reuse ;  /* 0x00000004201c722b */ /* 0x1c0fe4000000001a */
[----:B------:R-:W-:Y:S02]  /*5bd0*/  DFMA R4, -R32, R4, R26 ;  /* 0x000000042004722b */ /* 0x000fe4000000011a */
[----:B---3--:R-:W-:Y:S02]  /*5be0*/  DMUL R50, RZ, R50 ;  /* 0x00000032ff327228 */ /* 0x008fe40000000000 */
[----:B----4-:R-:W-:-:S06]  /*5bf0*/  DMUL R54, RZ, R54 ;  /* 0x00000036ff367228 */ /* 0x010fcc0000000000 */
[----:B------:R-:W-:Y:S02]  /*5c00*/  DFMA R28, R28, 0.5, R50 ;  /* 0x3fe000001c1c782b */ /* 0x000fe40000000032 */
[----:B------:R-:W-:-:S05]  /*5c10*/  DFMA R4, R4, 0.5, R54 ;  /* 0x3fe000000404782b */ /* 0x000fca0000000036 */
[----:B------:R-:W-:Y:S04]  /*5c20*/  STG.E.64 desc[UR18][R48.64], R28 ;  /* 0x0000001c30007986 */ /* 0x000fe8000c101b12 */
[----:B------:R0:W-:Y:S04]  /*5c30*/  STG.E.64 desc[UR18][R52.64], R4 ;  /* 0x0000000434007986 */ /* 0x0001e8000c101b12 */
[----:B------:R-:W2:Y:S04]  /*5c40*/  LDG.E.64 R20, desc[UR18][R30.64] ;  /* 0x000000121e147981 */ /* 0x000ea8000c1e1b00 */
[----:B------:R-:W3:Y:S01]  /*5c50*/  LDG.E.64 R36, desc[UR18][R34.64] ;  /* 0x0000001222247981 */ /* 0x000ee2000c1e1b00 */
[CCC-:B------:R-:W-:Y:S01]  /*5c60*/  DFMA R38, R32.reuse, R6.reuse, R26.reuse ;  /* 0x000000062026722b */ /* 0x1c0fe2000000001a */
[----:B------:R-:W-:Y:S01]  /*5c70*/  IMAD.WIDE R24, R24, 0x8, R2 ;  /* 0x0000000818187825 */ /* 0x000fe200078e0202 */
[----:B------:R-:W-:-:S03]  /*5c80*/  DFMA R6, -R32, R6, R26 ;  /* 0x000000062006722b */ /* 0x000fc6000000011a */
[----:B------:R-:W-:Y:S01]  /*5c90*/  IMAD.WIDE R22, R23, 0x8, R2 ;  /* 0x0000000817167825 */ /* 0x000fe200078e0202 */
[----:B--2---:R-:W-:Y:S02]  /*5ca0*/  DMUL R20, RZ, R20 ;  /* 0x00000014ff147228 */ /* 0x004fe40000000000 */
[----:B---3--:R-:W-:-:S06]  /*5cb0*/  DMUL R36, RZ, R36 ;  /* 0x00000024ff247228 */ /* 0x008fcc0000000000 */
[----:B------:R-:W-:Y:S02]  /*5cc0*/  DFMA R20, R38, 0.5, R20 ;  /* 0x3fe000002614782b */ /* 0x000fe40000000014 */
[----:B------:R-:W-:-:S05]  /*5cd0*/  DFMA R6, R6, 0.5, R36 ;  /* 0x3fe000000606782b */ /* 0x000fca0000000024 */
[----:B------:R-:W-:Y:S04]  /*5ce0*/  STG.E.64 desc[UR18][R30.64], R20 ;  /* 0x000000141e007986 */ /* 0x000fe8000c101b12 */
[----:B------:R1:W-:Y:S04]  /*5cf0*/  STG.E.64 desc[UR18][R34.64], R6 ;  /* 0x0000000622007986 */ /* 0x0003e8000c101b12 */
[----:B0-----:R-:W2:Y:S04]  /*5d00*/  LDG.E.64 R4, desc[UR18][R24.64] ;  /* 0x0000001218047981 */ /* 0x001ea8000c1e1b00 */
        /* <DEDUP_REMOVED lines=10> */
[----:B-1----:R-:W3:Y:S01]  /*5db0*/  LDG.E.64 R6, desc[UR18][R2.64] ;  /* 0x0000001202067981 */ /* 0x002ee2000c1e1b00 */
[----:B------:R-:W-:-:S08]  /*5dc0*/  DMUL R20, R42, 3 ;  /* 0x400800002a147828 */ /* 0x000fd00000000000 */
[----:B---3--:R-:W-:-:S08]  /*5dd0*/  DFMA R20, R10, -R20, R6 ;  /* 0x800000140a14722b */ /* 0x008fd00000000006 */
[----:B------:R-:W-:-:S07]  /*5de0*/  DFMA R20, RZ, R6, R20 ;  /* 0x00000006ff14722b */ /* 0x000fce0000000014 */
[----:B------:R2:W-:Y:S04]  /*5df0*/  STG.E.64 desc[UR18][R2.64], R20 ;  /* 0x0000001402007986 */ /* 0x0005e8000c101b12 */
.L_x_143:
[----:B01----:R-:W-:Y:S05]  /*5e00*/  BSYNC.RECONVERGENT B0 ;  /* 0x0000000000007941 */ /* 0x003fea0003800200 */
.L_x_142:
[----:B------:R-:W0:Y:S01]  /*5e10*/  LDCU UR16, c[0x0][0x360] ;  /* 0x00006c00ff1077ac */ /* 0x000e220008000800 */
[----:B------:R-:W-:-:S05]  /*5e20*/  VIADD R13, R13, 0x1 ;  /* 0x000000010d0d7836 */ /* 0x000fca0000000000 */
[----:B------:R-:W-:Y:S02]  /*5e30*/  ISETP.NE.AND P0, PT, R13, 0x1, PT ;  /* 0x000000010d00780c */ /* 0x000fe40003f05270 */
[----:B0-----:R-:W-:Y:S01]  /*5e40*/  IADD3 R14, PT, PT, R14, UR16, RZ ;  /* 0x000000100e0e7c10 */ /* 0x001fe2000fffe0ff */
[----:B------:R-:W-:Y:S01]  /*5e50*/  VIADD R15, R15, UR16 ;  /* 0x000000100f0f7c36 */ /* 0x000fe20008000000 */
[----:B------:R-:W-:Y:S01]  /*5e60*/  IADD3 R16, PT, PT, R16, UR16, RZ ;  /* 0x0000001010107c10 */ /* 0x000fe2000fffe0ff */
[----:B------:R-:W-:Y:S01]  /*5e70*/  VIADD R17, R17, UR16 ;  /* 0x0000001011117c36 */ /* 0x000fe20008000000 */
[----:B------:R-:W-:Y:S01]  /*5e80*/  IADD3 R18, PT, PT, R18, UR16, RZ ;  /* 0x0000001012127c10 */ /* 0x000fe2000fffe0ff */
[----:B------:R-:W-:-:S06]  /*5e90*/  VIADD R12, R12, UR16 ;  /* 0x000000100c0c7c36 */ /* 0x000fcc0008000000 */
[----:B------:R-:W-:Y:S05]  /*5ea0*/  @P0 BRA `(.L_x_202) ;  /* 0xffffffa000cc0947 */ /* 0x000fea000383ffff */
[----:B------:R-:W-:Y:S05]  /*5eb0*/  EXIT ;  /* 0x000000000000794d */ /* 0x000fea0003800000 */
        .weak           $__internal_4_$__cuda_sm20_dblrcp_rn_slowpath_v3
        .type           $__internal_4_$__cuda_sm20_dblrcp_rn_slowpath_v3,@function
        .size           $__internal_4_$__cuda_sm20_dblrcp_rn_slowpath_v3,($__internal_5_$__cuda_sm20_div_rn_f64_full - $__internal_4_$__cuda_sm20_dblrcp_rn_slowpath_v3)
$__internal_4_$__cuda_sm20_dblrcp_rn_slowpath_v3:
        /* <DEDUP_REMOVED lines=27> */
.L_x_206:
        /* <DEDUP_REMOVED lines=10> */
.L_x_204:
[----:B------:R-:W-:Y:S02]  /*6110*/  LOP3.LUT R3, R11, 0x80000, RZ, 0xfc, !PT ;  /* 0x000800000b037812 */ /* 0x000fe400078efcff */
[----:B------:R-:W-:-:S07]  /*6120*/  MOV R2, R10 ;  /* 0x0000000a00027202 */ /* 0x000fce0000000f00 */
.L_x_205:
[----:B------:R-:W-:Y:S05]  /*6130*/  BSYNC.RECONVERGENT B2 ;  /* 0x0000000000027941 */ /* 0x000fea0003800200 */
.L_x_203:
[----:B------:R-:W-:Y:S01]  /*6140*/  MOV R55, R3 ;  /* 0x0000000300377202 */ /* 0x000fe20000000f00 */
[----:B------:R-:W-:Y:S02]  /*6150*/  HFMA2 R3, -RZ, RZ, 0, 0 ;  /* 0x00000000ff037431 */ /* 0x000fe400000001ff */
[----:B------:R-:W-:Y:S02]  /*6160*/  IMAD.MOV.U32 R54, RZ, RZ, R2 ;  /* 0x000000ffff367224 */ /* 0x000fe400078e0002 */
[----:B------:R-:W-:-:S04]  /*6170*/  IMAD.MOV.U32 R2, RZ, RZ, R0 ;  /* 0x000000ffff027224 */ /* 0x000fc800078e0000 */
[----:B------:R-:W-:Y:S05]  /*6180*/  RET.REL.NODEC R2 `(_Z41dvc_ScaLBL_D3Q19_AAodd_GreyscaleColorChemPiPdS0_S0_S0_S0_iiiddddddddddddddS0_S0_S0_S0_S0_S0_S0_) ;  /* 0xffffff9c029c7950 */ /* 0x000fea0003c3ffff */
        .weak           $__internal_5_$__cuda_sm20_div_rn_f64_full
        .type           $__internal_5_$__cuda_sm20_div_rn_f64_full,@function
        .size           $__internal_5_$__cuda_sm20_div_rn_f64_full,($__internal_6_$__cuda_sm20_dsqrt_rn_f64_mediumpath_v1 - $__internal_5_$__cuda_sm20_div_rn_f64_full)
$__internal_5_$__cuda_sm20_div_rn_f64_full:
[C---:B------:R-:W-:Y:S01]  /*6190*/  FSETP.GEU.AND P0, PT, |R147|.reuse, 1.469367938527859385e-39, PT ;  /* 0x001000009300780b */ /* 0x040fe20003f0e200 */
[----:B------:R-:W-:Y:S01]  /*61a0*/  IMAD.MOV.U32 R153, RZ, RZ, R25 ;  /* 0x000000ffff997224 */ /* 0x000fe200078e0019 */
[----:B------:R-:W-:Y:S01]  /*61b0*/  LOP3.LUT R144, R147, 0x800fffff, RZ, 0xc0, !PT ;  /* 0x800fffff93907812 */ /* 0x000fe200078ec0ff */
[----:B------:R-:W-:Y:S01]  /*61c0*/  HFMA2 R150, -RZ, RZ, 0, 5.9604644775390625e-08 ;  /* 0x00000001ff967431 */ /* 0x000fe200000001ff */
[----:B------:R-:W-:Y:S01]  /*61d0*/  MOV R152, R26 ;  /* 0x0000001a00987202 */ /* 0x000fe20000000f00 */
[----:B------:R-:W-:Y:S01]  /*61e0*/  BSSY.RECONVERGENT B1, `(.L_x_207) ;  /* 0x0000059000017945 */ /* 0x000fe20003800200 */
[----:B------:R-:W-:Y:S01]  /*61f0*/  LOP3.LUT R145, R144, 0x3ff00000, RZ, 0xfc, !PT ;  /* 0x3ff0000090917812 */ /* 0x000fe200078efcff */
[----:B------:R-:W-:Y:S01]  /*6200*/  IMAD.MOV.U32 R144, RZ, RZ, R146 ;  /* 0x000000ffff907224 */ /* 0x000fe200078e0092 */
[C---:B------:R-:W-:Y:S02]  /*6210*/  FSETP.GEU.AND P3, PT, |R153|.reuse, 1.469367938527859385e-39, PT ;  /* 0x001000009900780b */ /* 0x040fe40003f6e200 */
[----:B------:R-:W-:-:S02]  /*6220*/  LOP3.LUT R25, R153, 0x7ff00000, RZ, 0xc0, !PT ;  /* 0x7ff0000099197812 */ /* 0x000fc400078ec0ff */
[----:B------:R-:W-:Y:S01]  /*6230*/  LOP3.LUT R148, R147, 0x7ff00000, RZ, 0xc0, !PT ;  /* 0x7ff0000093947812 */ /* 0x000fe200078ec0ff */
[----:B------:R-:W-:-:S03]  /*6240*/  @!P0 DMUL R144, R146, 8.98846567431157953865e+307 ;  /* 0x7fe0000092908828 */ /* 0x000fc60000000000 */
[----:B------:R-:W-:-:S03]  /*6250*/  ISETP.GE.U32.AND P2, PT, R25, R148, PT ;  /* 0x000000941900720c */ /* 0x000fc60003f46070 */
[----:B------:R-:W0:Y:S02]  /*6260*/  MUFU.RCP64H R151, R145 ;  /* 0x0000009100977308 */ /* 0x000e240000001800 */
[----:B------:R-:W-:Y:S01]  /*6270*/  @!P3 LOP3.LUT R26, R147, 0x7ff00000, RZ, 0xc0, !PT ;  /* 0x7ff00000931ab812 */ /* 0x000fe200078ec0ff */
[----:B------:R-:W-:Y:S01]  /*6280*/  @!P3 IMAD.MOV.U32 R156, RZ, RZ, RZ ;  /* 0x000000ffff9cb224 */ /* 0x000fe200078e00ff */
[----:B------:R-:W-:Y:S02]  /*6290*/  @!P0 LOP3.LUT R148, R145, 0x7ff00000, RZ, 0xc0, !PT ;  /* 0x7ff0000091948812 */ /* 0x000fe400078ec0ff */
[----:B------:R-:W-:Y:S01]  /*62a0*/  @!P3 ISETP.GE.U32.AND P4, PT, R25, R26, PT ;  /* 0x0000001a1900b20c */ /* 0x000fe20003f86070 */
[----:B------:R-:W-:-:S05]  /*62b0*/  IMAD.MOV.U32 R26, RZ, RZ, 0x1ca00000 ;  /* 0x1ca00000ff1a7424 */ /* 0x000fca00078e00ff */
[C---:B------:R-:W-:Y:S02]  /*62c0*/  @!P3 SEL R149, R26.reuse, 0x63400000, !P4 ;  /* 0x634000001a95b807 */ /* 0x040fe40006000000 */
[----:B------:R-:W-:Y:S02]  /*62d0*/  SEL R27, R26, 0x63400000, !P2 ;  /* 0x634000001a1b7807 */ /* 0x000fe40005000000 */
[----:B------:R-:W-:Y:S01]  /*62e0*/  @!P3 LOP3.LUT R149, R149, 0x80000000, R153, 0xf8, !PT ;  /* 0x800000009595b812 */ /* 0x000fe200078ef899 */
[----:B0-----:R-:W-:-:S03]  /*62f0*/  DFMA R154, R150, -R144, 1 ;  /* 0x3ff00000969a742b */ /* 0x001fc60000000890 */
[----:B------:R-:W-:-:S05]  /*6300*/  @!P3 LOP3.LUT R157, R149, 0x100000, RZ, 0xfc, !PT ;  /* 0x00100000959db812 */ /* 0x000fca00078efcff */
[----:B------:R-:W-:-:S08]  /*6310*/  DFMA R154, R154, R154, R154 ;  /* 0x0000009a9a9a722b */ /* 0x000fd0000000009a */
[----:B------:R-:W-:Y:S01]  /*6320*/  DFMA R150, R150, R154, R150 ;  /* 0x0000009a9696722b */ /* 0x000fe20000000096 */
[----:B------:R-:W-:Y:S02]  /*6330*/  LOP3.LUT R155, R27, 0x800fffff, R153, 0xf8, !PT ;  /* 0x800fffff1b9b7812 */ /* 0x000fe400078ef899 */
[----:B------:R-:W-:Y:S02]  /*6340*/  MOV R154, R152 ;  /* 0x00000098009a7202 */ /* 0x000fe40000000f00 */
[----:B------:R-:W-:-:S03]  /*6350*/  MOV R27, R25 ;  /* 0x00000019001b7202 */ /* 0x000fc60000000f00 */
[----:B------:R-:W-:Y:S02]  /*6360*/  DFMA R158, R150, -R144, 1 ;  /* 0x3ff00000969e742b */ /* 0x000fe40000000890 */
[----:B------:R-:W-:-:S06]  /*6370*/  @!P3 DFMA R154, R154, 2, -R156 ;  /* 0x400000009a9ab82b */ /* 0x000fcc000000089c */
[----:B------:R-:W-:-:S04]  /*6380*/  DFMA R158, R150, R158, R150 ;  /* 0x0000009e969e722b */ /* 0x000fc80000000096 */
[----:B------:R-:W-:-:S04]  /*6390*/  @!P3 LOP3.LUT R27, R155, 0x7ff00000, RZ, 0xc0, !PT ;  /* 0x7ff000009b1bb812 */ /* 0x000fc800078ec0ff */
[----:B------:R-:W-:Y:S01]  /*63a0*/  DMUL R156, R158, R154 ;  /* 0x0000009a9e9c7228 */ /* 0x000fe20000000000 */
[----:B------:R-:W-:-:S05]  /*63b0*/  VIADD R149, R27, 0xffffffff ;  /* 0xffffffff1b957836 */ /* 0x000fca0000000000 */
[----:B------:R-:W-:Y:S02]  /*63c0*/  ISETP.GT.U32.AND P0, PT, R149, 0x7feffffe, PT ;  /* 0x7feffffe9500780c */ /* 0x000fe40003f04070 */
[----:B------:R-:W-:Y:S01]  /*63d0*/  IADD3 R149, PT, PT, R148, -0x1, RZ ;  /* 0xffffffff94957810 */ /* 0x000fe20007ffe0ff */
[----:B------:R-:W-:-:S03]  /*63e0*/  DFMA R150, R156, -R144, R154 ;  /* 0x800000909c96722b */ /* 0x000fc6000000009a */
[----:B------:R-:W-:-:S05]  /*63f0*/  ISETP.GT.U32.OR P0, PT, R149, 0x7feffffe, P0 ;  /* 0x7feffffe9500780c */ /* 0x000fca0000704470 */
[----:B------:R-:W-:-:S08]  /*6400*/  DFMA R150, R158, R150, R156 ;  /* 0x000000969e96722b */ /* 0x000fd0000000009c */
[----:B------:R-:W-:Y:S05]  /*6410*/  @P0 BRA `(.L_x_208) ;  /* 0x0000000000740947 */ /* 0x000fea0003800000 */
[----:B------:R-:W-:-:S04]  /*6420*/  LOP3.LUT R148, R147, 0x7ff00000, RZ, 0xc0, !PT ;  /* 0x7ff0000093947812 */ /* 0x000fc800078ec0ff */
[CC--:B------:R-:W-:Y:S02]  /*6430*/  VIADDMNMX R27, R25.reuse, -R148.reuse, 0xb9600000, !PT ;  /* 0xb9600000191b7446 */ /* 0x0c0fe40007800994 */
[----:B------:R-:W-:Y:S01]  /*6440*/  ISETP.GE.U32.AND P0, PT, R25, R148, PT ;  /* 0x000000941900720c */ /* 0x000fe20003f06070 */
[----:B------:R-:W-:Y:S01]  /*6450*/  IMAD.MOV.U32 R148, RZ, RZ, RZ ;  /* 0x000000ffff947224 */ /* 0x000fe200078e00ff */
[----:B------:R-:W-:Y:S02]  /*6460*/  VIMNMX R27, PT, PT, R27, 0x46a00000, PT ;  /* 0x46a000001b1b7848 */ /* 0x000fe40003fe0100 */
[----:B------:R-:W-:-:S05]  /*6470*/  SEL R26, R26, 0x63400000, !P0 ;  /* 0x634000001a1a7807 */ /* 0x000fca0004000000 */
        /* <DEDUP_REMOVED lines=23> */
.L_x_208:
        /* <DEDUP_REMOVED lines=17> */
.L_x_211:
[----:B------:R-:W-:Y:S01]  /*6700*/  LOP3.LUT R25, R147, 0x80000, RZ, 0xfc, !PT ;  /* 0x0008000093197812 */ /* 0x000fe200078efcff */
[----:B------:R-:W-:-:S03]  /*6710*/  IMAD.MOV.U32 R156, RZ, RZ, R146 ;  /* 0x000000ffff9c7224 */ /* 0x000fc600078e0092 */
[----:B------:R-:W-:Y:S01]  /*6720*/  MOV R157, R25 ;  /* 0x00000019009d7202 */ /* 0x000fe20000000f00 */
[----:B------:R-:W-:Y:S06]  /*6730*/  BRA `(.L_x_209) ;  /* 0x00000000000c7947 */ /* 0x000fec0003800000 */
.L_x_210:
[----:B------:R-:W-:Y:S01]  /*6740*/  LOP3.LUT R25, R153, 0x80000, RZ, 0xfc, !PT ;  /* 0x0008000099197812 */ /* 0x000fe200078efcff */
[----:B------:R-:W-:-:S03]  /*6750*/  IMAD.MOV.U32 R156, RZ, RZ, R152 ;  /* 0x000000ffff9c7224 */ /* 0x000fc600078e0098 */
[----:B------:R-:W-:-:S07]  /*6760*/  MOV R157, R25 ;  /* 0x00000019009d7202 */ /* 0x000fce0000000f00 */
.L_x_209:
[----:B------:R-:W-:Y:S05]  /*6770*/  BSYNC.RECONVERGENT B1 ;  /* 0x0000000000017941 */ /* 0x000fea0003800200 */
.L_x_207:
[----:B------:R-:W-:Y:S02]  /*6780*/  HFMA2 R145, -RZ, RZ, 0, 0 ;  /* 0x00000000ff917431 */ /* 0x000fe400000001ff */
[----:B------:R-:W-:Y:S01]  /*6790*/  IMAD.MOV.U32 R144, RZ, RZ, R0 ;  /* 0x000000ffff907224 */ /* 0x000fe200078e0000 */
[----:B------:R-:W-:Y:S01]  /*67a0*/  MOV R25, R157 ;  /* 0x0000009d00197202 */ /* 0x000fe20000000f00 */
[----:B------:R-:W-:Y:S02]  /*67b0*/  IMAD.MOV.U32 R26, RZ, RZ, R156 ;  /* 0x000000ffff1a7224 */ /* 0x000fe400078e009c */
[----:B------:R-:W-:Y:S05]  /*67c0*/  RET.REL.NODEC R144 `(_Z41dvc_ScaLBL_D3Q19_AAodd_GreyscaleColorChemPiPdS0_S0_S0_S0_iiiddddddddddddddS0_S0_S0_S0_S0_S0_S0_) ;  /* 0xffffff98900c7950 */ /* 0x000fea0003c3ffff */
        .weak           $__internal_6_$__cuda_sm20_dsqrt_rn_f64_mediumpath_v1
        .type           $__internal_6_$__cuda_sm20_dsqrt_rn_f64_mediumpath_v1,@function
        .size           $__internal_6_$__cuda_sm20_dsqrt_rn_f64_mediumpath_v1,(.L_x_442 - $__internal_6_$__cuda_sm20_dsqrt_rn_f64_mediumpath_v1)
$__internal_6_$__cuda_sm20_dsqrt_rn_f64_mediumpath_v1:
[----:B------:R-:W-:Y:S01]  /*67d0*/  ISETP.GE.U32.AND P0, PT, R26, -0x3400000, PT ;  /* 0xfcc000001a00780c */ /* 0x000fe20003f06070 */
[----:B------:R-:W-:Y:S01]  /*67e0*/  BSSY.RECONVERGENT B2, `(.L_x_212) ;  /* 0x0000025000027945 */ /* 0x000fe20003800200 */
[----:B------:R-:W-:Y:S01]  /*67f0*/  IMAD.MOV.U32 R145, RZ, RZ, R25 ;  /* 0x000000ffff917224 */ /* 0x000fe200078e0019 */
[----:B------:R-:W-:-:S10]  /*6800*/  MOV R26, R148 ;  /* 0x00000094001a7202 */ /* 0x000fd40000000f00 */
        /* <DEDUP_REMOVED lines=9> */
.L_x_213:
        /* <DEDUP_REMOVED lines=24> */
.L_x_215:
[----:B------:R-:W-:-:S11]  /*6a20*/  DADD R26, R146, R146 ;  /* 0x00000000921a7229 */ /* 0x000fd60000000092 */
.L_x_214:
[----:B------:R-:W-:Y:S05]  /*6a30*/  BSYNC.RECONVERGENT B2 ;  /* 0x0000000000027941 */ /* 0x000fea0003800200 */
.L_x_212:
[----:B------:R-:W-:Y:S01]  /*6a40*/  MOV R143, R27 ;  /* 0x0000001b008f7202 */ /* 0x000fe20000000f00 */
[----:B------:R-:W-:Y:S02]  /*6a50*/  HFMA2 R27, -RZ, RZ, 0, 0 ;  /* 0x00000000ff1b7431 */ /* 0x000fe400000001ff */
[----:B------:R-:W-:Y:S02]  /*6a60*/  IMAD.MOV.U32 R142, RZ, RZ, R26 ;  /* 0x000000ffff8e7224 */ /* 0x000fe400078e001a */
[----:B------:R-:W-:-:S04]  /*6a70*/  IMAD.MOV.U32 R26, RZ, RZ, R0 ;  /* 0x000000ffff1a7224 */ /* 0x000fc800078e0000 */
[----:B------:R-:W-:Y:S05]  /*6a80*/  RET.REL.NODEC R26 `(_Z41dvc_ScaLBL_D3Q19_AAodd_GreyscaleColorChemPiPdS0_S0_S0_S0_iiiddddddddddddddS0_S0_S0_S0_S0_S0_S0_) ;  /* 0xffffff941a5c7950 */ /* 0x000fea0003c3ffff */
.L_x_216:
        /* <DEDUP_REMOVED lines=15> */
.L_x_442:


//--------------------- .text._Z37dvc_ScaLBL_D3Q19_AAodd_GreyscaleColorPiPdS0_S0_S0_S0_S0_S0_iiiddddddddddS0_S0_S0_S0_ --------------------------
	.section	.text._Z37dvc_ScaLBL_D3Q19_AAodd_GreyscaleColorPiPdS0_S0_S0_S0_S0_S0_iiiddddddddddS0_S0_S0_S0_,"ax",@progbits
	.align	128
        .global         _Z37dvc_ScaLBL_D3Q19_AAodd_GreyscaleColorPiPdS0_S0_S0_S0_S0_S0_iiiddddddddddS0_S0_S0_S0_
        .type           _Z37dvc_ScaLBL_D3Q19_AAodd_GreyscaleColorPiPdS0_S0_S0_S0_S0_S0_iiiddddddddddS0_S0_S0_S0_,@function
        .size           _Z37dvc_ScaLBL_D3Q19_AAodd_GreyscaleColorPiPdS0_S0_S0_S0_S0_S0_iiiddddddddddS0_S0_S0_S0_,(.L_x_445 - _Z37dvc_ScaLBL_D3Q19_AAodd_GreyscaleColorPiPdS0_S0_S0_S0_S0_S0_iiiddddddddddS0_S0_S0_S0_)
        .other          _Z37dvc_ScaLBL_D3Q19_AAodd_GreyscaleColorPiPdS0_S0_S0_S0_S0_S0_iiiddddddddddS0_S0_S0_S0_,@"STO_CUDA_ENTRY STV_DEFAULT"
_Z37dvc_ScaLBL_D3Q19_AAodd_GreyscaleColorPiPdS0_S0_S0_S0_S0_S0_iiiddddddddddS0_S0_S0_S0_:
.text._Z37dvc_ScaLBL_D3Q19_AAodd_GreyscaleColorPiPdS0_S0_S0_S0_S0_S0_iiiddddddddddS0_S0_S0_S0_:
        /* <DEDUP_REMOVED lines=17> */
[----:B------:R-:W0:Y:S01]  /*0110*/  LDCU.128 UR4, c[0x0][0x400] ;  /* 0x00008000ff0477ac */ /* 0x000e220008000c00 */
[----:B------:R-:W0:Y:S02]  /*0120*/  LDCU.128 UR8, c[0x0][0x410] ;  /* 0x00008200ff0877ac */ /* 0x000e240008000c00 */
[----:B0-----:R-:W-:Y:S01]  /*0130*/  IMAD R3, R3, UR26, RZ ;  /* 0x0000001a03037c24 */ /* 0x001fe2000f8e02ff */
[----:B------:R-:W0:Y:S03]  /*0140*/  LDCU.64 UR24, c[0x0][0x408] ;  /* 0x00008100ff1877ac */ /* 0x000e260008000a00 */
[----:B------:R-:W-:Y:S01]  /*0150*/  IMAD R3, R0, R3, R3 ;  /* 0x0000000300037224 */ /* 0x000fe200078e0203 */
[----:B------:R-:W0:Y:S04]  /*0160*/  LDCU.128 UR12, c[0x0][0x410] ;  /* 0x00008200ff0c77ac */ /* 0x000e280008000c00 */
[----:B-1234-:R-:W-:-:S07]  /*0170*/  IADD3 R18, PT, PT, R3, UR27, R18 ;  /* 0x0000001b03127c10 */ /* 0x01efce000fffe012 */
.L_x_301:
[----:B------:R-:W-:Y:S01]  /*0180*/  ISETP.GE.AND P0, PT, R18, UR28, PT ;  /* 0x0000001c12007c0c */ /* 0x000fe2000bf06270 */
[----:B------:R-:W-:Y:S01]  /*0190*/  VIADD R17, R17, 0x1 ;  /* 0x0000000111117836 */ /* 0x000fe20000000000 */
[----:B------:R-:W-:Y:S04]  /*01a0*/  BSSY.RECONVERGENT B0, `(.L_x_217) ;  /* 0x00006dc000007945 */ /* 0x000fe80003800200 */
[----:B------:R-:W-:-:S07]  /*01b0*/  ISETP.NE.AND P1, PT, R17, 0x1, PT ;  /* 0x000000011100780c */ /* 0x000fce0003f25270 */
[----:B-1----:R-:W-:Y:S06]  /*01c0*/  @P0 BRA `(.L_x_218) ;  /* 0x0000006c00640947 */ /* 0x002fec0003800000 */
[----:B------:R-:W1:Y:S08]  /*01d0*/  LDC.64 R150, c[0x0][0x3a0] ;  /* 0x0000e800ff967b82 */ /* 0x000e700000000a00 */
[----:B------:R-:W2:Y:S08]  /*01e0*/  LDC R137, c[0x0][0x3c8] ;  /* 0x0000f200ff897b82 */ /* 0x000eb00000000800 */
[----:B------:R-:W3:Y:S01]  /*01f0*/  LDC.64 R146, c[0x0][0x3a8] ;  /* 0x0000ea00ff927b82 */ /* 0x000ee20000000a00 */
[----:B-1----:R-:W-:-:S07]  /*0200*/  IMAD.WIDE R150, R18, 0x8, R150 ;  /* 0x0000000812967825 */ /* 0x002fce00078e0296 */
[----:B------:R-:W1:Y:S01]  /*0210*/  LDC.64 R144, c[0x0][0x3b0] ;  /* 0x0000ec00ff907b82 */ /* 0x000e620000000a00 */
[----:B--2---:R-:W-:Y:S02]  /*0220*/  IMAD.WIDE R148, R137, 0x8, R150 ;  /* 0x0000000889947825 */ /* 0x004fe400078e0296 */
[----:B------:R-:W2:Y:S04]  /*0230*/  LDG.E.64 R150, desc[UR16][R150.64] ;  /* 0x0000001096967981 */ /* 0x000ea8000c1e1b00 */
[----:B------:R-:W2:Y:S01]  /*0240*/  LDG.E.64 R148, desc[UR16][R148.64] ;  /* 0x0000001094947981 */ /* 0x000ea2000c1e1b00 */
[----:B---3--:R-:W-:-:S04]  /*0250*/  IMAD.WIDE R146, R18, 0x8, R146 ;  /* 0x0000000812927825 */ /* 0x008fc800078e0292 */
[----:B------:R-:W-:Y:S02]  /*0260*/  IMAD.WIDE R142, R137, 0x8, R146 ;  /* 0x00000008898e7825 */ /* 0x000fe400078e0292 */
[----:B------:R-:W5:Y:S02]  /*0270*/  LDG.E.64 R146, desc[UR16][R146.64] ;  /* 0x0000001092927981 */ /* 0x000f64000c1e1b00 */
[----:B-1----:R-:W-:-:S04]  /*0280*/  IMAD.WIDE R144, R18, 0x8, R144 ;  /* 0x0000000812907825 */ /* 0x002fc800078e0290 */
[C---:B------:R-:W-:Y:S02]  /*0290*/  IMAD.WIDE R140, R137.reuse, 0x8, R144 ;  /* 0x00000008898c7825 */ /* 0x040fe400078e0290 */
[----:B------:R-:W5:Y:S02]  /*02a0*/  LDG.E.64 R144, desc[UR16][R144.64] ;  /* 0x0000001090907981 */ /* 0x000f64000c1e1b00 */
[C---:B------:R-:W-:Y:S02]  /*02b0*/  IMAD.WIDE R138, R137.reuse, 0x8, R142 ;  /* 0x00000008898a7825 */ /* 0x040fe400078e028e */
[----:B------:R-:W5:Y:S02]  /*02c0*/  LDG.E.64 R142, desc[UR16][R142.64] ;  /* 0x000000108e8e7981 */ /* 0x000f64000c1e1b00 */
[----:B------:R-:W-:Y:S02]  /*02d0*/  IMAD.WIDE R136, R137, 0x8, R140 ;  /* 0x0000000889887825 */ /* 0x000fe400078e028c */
[----:B------:R-:W5:Y:S04]  /*02e0*/  LDG.E.64 R140, desc[UR16][R140.64] ;  /* 0x000000108c8c7981 */ /* 0x000f68000c1e1b00 */
[----:B------:R-:W5:Y:S04]  /*02f0*/  LDG.E.64 R138, desc[UR16][R138.64] ;  /* 0x000000108a8a7981 */ /* 0x000f68000c1e1b00 */
[----:B------:R-:W5:Y:S01]  /*0300*/  LDG.E.64 R136, desc[UR16][R136.64] ;  /* 0x0000001088887981 */ /* 0x000f62000c1e1b00 */
[----:B------:R-:W-:Y:S01]  /*0310*/  MOV R2, 0x1 ;  /* 0x0000000100027802 */ /* 0x000fe20000000f00 */
[----:B------:R-:W-:Y:S01]  /*0320*/  BSSY.RECONVERGENT B2, `(.L_x_219) ;  /* 0x0000018000027945 */ /* 0x000fe20003800200 */
[----:B--2---:R-:W-:-:S06]  /*0330*/  DADD R134, R150, R148 ;  /* 0x0000000096867229 */ /* 0x004fcc0000000094 */
[----:B------:R-:W1:Y:S02]  /*0340*/  MUFU.RCP64H R3, R135 ;  /* 0x0000008700037308 */ /* 0x000e640000001800 */
[----:B-1----:R-:W-:-:S08]  /*0350*/  DFMA R4, -R134, R2, 1 ;  /* 0x3ff000008604742b */ /* 0x002fd00000000102 */
        /* <DEDUP_REMOVED lines=17> */
[----:B0----5:R-:W-:Y:S05]  /*0470*/  CALL.REL.NOINC `($__internal_8_$__cuda_sm20_div_rn_f64_full) ;  /* 0x0000006c00787944 */ /* 0x021fea0003c00000 */
[----:B------:R-:W-:Y:S01]  /*0480*/  IMAD.MOV.U32 R4, RZ, RZ, R22 ;  /* 0x000000ffff047224 */ /* 0x000fe200078e0016 */
[----:B------:R-:W-:-:S07]  /*0490*/  MOV R5, R19 ;  /* 0x0000001300057202 */ /* 0x000fce0000000f00 */
.L_x_220:
[----:B0-----:R-:W-:Y:S05]  /*04a0*/  BSYNC.RECONVERGENT B2 ;  /* 0x0000000000027941 */ /* 0x001fea0003800200 */
.L_x_219:
[----:B------:R-:W0:Y:S01]  /*04b0*/  LDC.64 R8, c[0x0][0x3d0] ;  /* 0x0000f400ff087b82 */ /* 0x000e220000000a00 */
[----:B------:R-:W-:Y:S01]  /*04c0*/  DADD R2, -R4, 1 ;  /* 0x3ff0000004027429 */ /* 0x000fe20000000100 */
[----:B------:R-:W-:Y:S06]  /*04d0*/  BSSY.RECONVERGENT B1, `(.L_x_221) ;  /* 0x000001a000017945 */ /* 0x000fec0003800200 */
[----:B------:R-:W0:Y:S01]  /*04e0*/  LDC.64 R6, c[0x0][0x3d8] ;  /* 0x0000f600ff067b82 */ /* 0x000e220000000a00 */
[----:B------:R-:W-:-:S07]  /*04f0*/  DMUL R2, R2, 0.5 ;  /* 0x3fe0000002027828 */ /* 0x000fce0000000000 */
[----:B------:R-:W1:Y:S08]  /*0500*/  LDC.64 R10, c[0x0][0x3f0] ;  /* 0x0000fc00ff0a7b82 */ /* 0x000e700000000a00 */
[----:B------:R-:W1:Y:S01]  /*0510*/  LDC.64 R130, c[0x0][0x3f8] ;  /* 0x0000fe00ff827b82 */ /* 0x000e620000000a00 */
[----:B0-----:R-:W-:-:S08]  /*0520*/  DADD R6, R6, -R8 ;  /* 0x0000000006067229 */ /* 0x001fd00000000808 */
[----:B------:R-:W-:-:S06]  /*0530*/  DFMA R12, R2, R6, R8 ;  /* 0x00000006020c722b */ /* 0x000fcc0000000008 */
[----:B------:R-:W0:Y:S01]  /*0540*/  MUFU.RCP64H R7, R13 ;  /* 0x0000000d00077308 */ /* 0x000e220000001800 */
[----:B-1----:R-:W-:-:S03]  /*0550*/  DADD R130, R130, -R10 ;  /* 0x0000000082827229 */ /* 0x002fc6000000080a */
[----:B------:R-:W-:-:S05]  /*0560*/  VIADD R6, R13, 0x300402 ;  /* 0x003004020d067836 */ /* 0x000fca0000000000 */
[----:B------:R-:W-:Y:S01]  /*0570*/  FSETP.GEU.AND P0, PT, |R6|, 5.8789094863358348022e-39, PT ;  /* 0x004004020600780b */ /* 0x000fe20003f0e200 */
[----:B------:R-:W-:Y:S02]  /*0580*/  DFMA R130, R2, R130, R10 ;  /* 0x000000820282722b */ /* 0x000fe4000000000a */
[----:B0-----:R-:W-:-:S08]  /*0590*/  DFMA R8, -R12, R6, 1 ;  /* 0x3ff000000c08742b */ /* 0x001fd00000000106 */
[----:B------:R-:W-:-:S08]  /*05a0*/  DFMA R8, R8, R8, R8 ;  /* 0x000000080808722b */ /* 0x000fd00000000008 */
[----:B------:R-:W-:-:S08]  /*05b0*/  DFMA R8, R6, R8, R6 ;  /* 0x000000080608722b */ /* 0x000fd00000000006 */
[----:B------:R-:W-:-:S08]  /*05c0*/  DFMA R128, -R12, R8, 1 ;  /* 0x3ff000000c80742b */ /* 0x000fd00000000108 */
[----:B------:R-:W-:Y:S01]  /*05d0*/  DFMA R128, R8, R128, R8 ;  /* 0x000000800880722b */ /* 0x000fe20000000008 */
[----:B------:R-:W-:Y:S10]  /*05e0*/  @P0 BRA `(.L_x_222) ;  /* 0x0000000000200947 */ /* 0x000ff40003800000 */
[----:B------:R-:W-:Y:S01]  /*05f0*/  LOP3.LUT R0, R13, 0x7fffffff, RZ, 0xc0, !PT ;  /* 0x7fffffff0d007812 */ /* 0x000fe200078ec0ff */
[----:B------:R-:W-:Y:S01]  /*0600*/  IMAD.MOV.U32 R22, RZ, RZ, R12 ;  /* 0x000000ffff167224 */ /* 0x000fe200078e000c */
[----:B------:R-:W-:Y:S02]  /*0610*/  MOV R23, R13 ;  /* 0x0000000d00177202 */ /* 0x000fe40000000f00 */
[----:B------:R-:W-:Y:S01]  /*0620*/  MOV R24, 0x650 ;  /* 0x0000065000187802 */ /* 0x000fe20000000f00 */
[----:B------:R-:W-:-:S07]  /*0630*/  VIADD R19, R0, 0xfff00000 ;  /* 0xfff0000000137836 */ /* 0x000fce0000000000 */
[----:B-----5:R-:W-:Y:S05]  /*0640*/  CALL.REL.NOINC `($__internal_7_$__cuda_sm20_dblrcp_rn_slowpath_v3) ;  /* 0x0000006800587944 */ /* 0x020fea0003c00000 */
[----:B------:R-:W-:Y:S01]  /*0650*/  IMAD.MOV.U32 R128, RZ, RZ, R20 ;  /* 0x000000ffff807224 */ /* 0x000fe200078e0014 */
[----:B------:R-:W-:-:S07]  /*0660*/  MOV R129, R21 ;  /* 0x0000001500817202 */ /* 0x000fce0000000f00 */
.L_x_222:
[----:B------:R-:W-:Y:S05]  /*0670*/  BSYNC.RECONVERGENT B1 ;  /* 0x0000000000017941 */ /* 0x000fea0003800200 */
.L_x_221:
        /* <DEDUP_REMOVED lines=20> */
[----:B-----5:R-:W-:Y:S05]  /*07c0*/  CALL.REL.NOINC `($__internal_8_$__cuda_sm20_div_rn_f64_full) ;  /* 0x0000006800a47944 */ /* 0x020fea0003c00000 */
[----:B------:R-:W-:Y:S01]  /*07d0*/  MOV R8, R22 ;  /* 0x0000001600087202 */ /* 0x000fe20000000f00 */
[----:B------:R-:W-:-:S07]  /*07e0*/  IMAD.MOV.U32 R9, RZ, RZ, R19 ;  /* 0x000000ffff097224 */ /* 0x000fce00078e0013 */
.L_x_224:
[----:B------:R-:W-:Y:S05]  /*07f0*/  BSYNC.RECONVERGENT B2 ;  /* 0x0000000000027941 */ /* 0x000fea0003800200 */
.L_x_223:
        /* <DEDUP_REMOVED lines=26> */
[----:B-----5:R-:W-:Y:S05]  /*09a0*/  CALL.REL.NOINC `($__internal_8_$__cuda_sm20_div_rn_f64_full) ;  /* 0x00000068002c7944 */ /* 0x020fea0003c00000 */
[----:B------:R-:W-:Y:S01]  /*09b0*/  IMAD.MOV.U32 R10, RZ, RZ, R22 ;  /* 0x000000ffff0a7224 */ /* 0x000fe200078e0016 */
[----:B------:R-:W-:-:S07]  /*09c0*/  MOV R11, R19 ;  /* 0x00000013000b7202 */ /* 0x000fce0000000f00 */
.L_x_226:
[----:B------:R-:W-:Y:S05]  /*09d0*/  BSYNC.RECONVERGENT B2 ;  /* 0x0000000000027941 */ /* 0x000fea0003800200 */
.L_x_225:
[----:B------:R-:W0:Y:S08]  /*09e0*/  LDC.64 R2, c[0x0][0x380] ;  /* 0x0000e000ff027b82 */ /* 0x000e300000000a00 */
[----:B------:R-:W1:Y:S08]  /*09f0*/  LDC R19, c[0x0][0x3c8] ;  /* 0x0000f200ff137b82 */ /* 0x000e700000000800 */
[----:B------:R-:W2:Y:S01]  /*0a00*/  LDC.64 R88, c[0x0][0x3b8] ;  /* 0x0000ee00ff587b82 */ /* 0x000ea20000000a00 */
[----:B0-----:R-:W-:-:S07]  /*0a10*/  IMAD.WIDE R2, R18, 0x4, R2 ;  /* 0x0000000412027825 */ /* 0x001fce00078e0202 */
[----:B------:R-:W0:Y:S01]  /*0a20*/  LDC.64 R86, c[0x0][0x420] ;  /* 0x00010800ff567b82 */ /* 0x000e220000000a00 */
[----:B------:R3:W4:Y:S01]  /*0a30*/  LDG.E R16, desc[UR16][R2.64] ;  /* 0x0000001002107981 */ /* 0x000722000c1e1900 */
[----:B-1----:R-:W-:-:S05]  /*0a40*/  IMAD.WIDE R6, R19, 0x4, R2 ;  /* 0x0000000413067825 */ /* 0x002fca00078e0202 */
[----:B------:R1:W4:Y:S01]  /*0a50*/  LDG.E R15, desc[UR16][R6.64] ;  /* 0x00000010060f7981 */ /* 0x000322000c1e1900 */
[C---:B------:R-:W-:Y:S01]  /*0a60*/  IMAD.WIDE R20, R19.reuse, 0x4, R6 ;  /* 0x0000000413147825 */ /* 0x040fe200078e0206 */
[----:B---3--:R-:W3:Y:S04]  /*0a70*/  LDC.64 R2, c[0x0][0x428] ;  /* 0x00010a00ff027b82 */ /* 0x008ee80000000a00 */
[----:B------:R-:W4:Y:S01]  /*0a80*/  LDG.E R14, desc[UR16][R20.64] ;  /* 0x00000010140e7981 */ /* 0x000f22000c1e1900 */
[----:B------:R-:W-:-:S03]  /*0a90*/  IMAD.WIDE R22, R19, 0x4, R20 ;  /* 0x0000000413167825 */ /* 0x000fc600078e0214 */
[----:B-1----:R-:W1:Y:S02]  /*0aa0*/  LDC.64 R6, c[0x0][0x388] ;  /* 0x0000e200ff067b82 */ /* 0x002e640000000a00 */
        /* <DEDUP_REMOVED lines=30> */
[----:B------:R-:W4:Y:S01]  /*0c90*/  LDG.E.64 R50, desc[UR16][R100.64] ;  /* 0x0000001064327981 */ /* 0x000f22000c1e1b00 */
[----:B---3--:R-:W-:-:S06]  /*0ca0*/  IMAD.WIDE R2, R18, 0x8, R2 ;  /* 0x0000000812027825 */ /* 0x008fcc00078e0202 */
[----:B------:R-:W3:Y:S01]  /*0cb0*/  LDG.E.64 R2, desc[UR16][R2.64] ;  /* 0x0000001002027981 */ /* 0x000ee2000c1e1b00 */
[----:B--2---:R-:W-:-:S04]  /*0cc0*/  IMAD.WIDE R88, R18, 0x8, R88 ;  /* 0x0000000812587825 */ /* 0x004fc800078e0258 */
[----:B------:R-:W-:Y:S02]  /*0cd0*/  IMAD.WIDE R84, R19, 0x8, R88 ;  /* 0x0000000813547825 */ /* 0x000fe400078e0258 */
[----:B------:R-:W5:Y:S02]  /*0ce0*/  LDG.E.64 R88, desc[UR16][R88.64] ;  /* 0x0000001058587981 */ /* 0x000f64000c1e1b00 */
[----:B0-----:R-:W-:-:S04]  /*0cf0*/  IMAD.WIDE R86, R18, 0x8, R86 ;  /* 0x0000000812567825 */ /* 0x001fc800078e0256 */
[--C-:B----4-:R-:W-:Y:S02]  /*0d00*/  IMAD.WIDE R102, R16, 0x8, R6.reuse ;  /* 0x0000000810667825 */ /* 0x110fe400078e0206 */
[----:B------:R-:W5:Y:S04]  /*0d10*/  LDG.E.64 R86, desc[UR16][R86.64] ;  /* 0x0000001056567981 */ /* 0x000f68000c1e1b00 */
[----:B------:R-:W2:Y:S01]  /*0d20*/  LDG.E.64 R48, desc[UR16][R102.64] ;  /* 0x0000001066307981 */ /* 0x000ea2000c1e1b00 */
        /* <DEDUP_REMOVED lines=34> */
[----:B------:R-:W-:-:S03]  /*0f50*/  IMAD.WIDE R82, R19, 0x8, R84 ;  /* 0x0000000813527825 */ /* 0x000fc600078e0254 */
[----:B------:R-:W5:Y:S04]  /*0f60*/  LDG.E.64 R84, desc[UR16][R84.64] ;  /* 0x0000001054547981 */ /* 0x000f68000c1e1b00 */
[----:B------:R-:W5:Y:S01]  /*0f70*/  LDG.E.64 R82, desc[UR16][R82.64] ;  /* 0x0000001052527981 */ /* 0x000f62000c1e1b00 */
[----:B------:R-:W0:Y:S01]  /*0f80*/  MUFU.RCP64H R37, R135 ;  /* 0x0000008700257308 */ /* 0x000e220000001800 */
[----:B------:R-:W-:-:S06]  /*0f90*/  IMAD.MOV.U32 R36, RZ, RZ, 0x1 ;  /* 0x00000001ff247424 */ /* 0x000fcc00078e00ff */
[----:B0-----:R-:W-:-:S08]  /*0fa0*/  DFMA R52, -R134, R36, 1 ;  /* 0x3ff000008634742b */ /* 0x001fd00000000124 */
[----:B------:R-:W-:-:S08]  /*0fb0*/  DFMA R52, R52, R52, R52 ;  /* 0x000000343434722b */ /* 0x000fd00000000034 */
[----:B------:R-:W-:-:S08]  /*0fc0*/  DFMA R36, R36, R52, R36 ;  /* 0x000000342424722b */ /* 0x000fd00000000024 */
[----:B------:R-:W-:-:S08]  /*0fd0*/  DFMA R54, -R134, R36, 1 ;  /* 0x3ff000008636742b */ /* 0x000fd00000000124 */
[----:B------:R-:W-:Y:S02]  /*0fe0*/  DFMA R36, R36, R54, R36 ;  /* 0x000000362424722b */ /* 0x000fe40000000024 */
[----:B---3--:R-:W-:Y:S02]  /*0ff0*/  DMUL R152, R150, R2 ;  /* 0x0000000296987228 */ /* 0x008fe40000000000 */
[C---:B--2---:R-:W-:Y:S02]  /*1000*/  DMUL R52, R48.reuse, 11 ;  /* 0x4026000030347828 */ /* 0x044fe40000000000 */
[----:B------:R-:W-:-:S06]  /*1010*/  DMUL R56, R48, -4 ;  /* 0xc010000030387828 */ /* 0x000fcc0000000000 */
[C---:B------:R-:W-:Y:S02]  /*1020*/  DFMA R54, R50.reuse, -30, -R52 ;  /* 0xc03e00003236782b */ /* 0x040fe40000000834 */
[----:B------:R-:W-:Y:S02]  /*1030*/  DFMA R50, R50, 12, R56 ;  /* 0x402800003232782b */ /* 0x000fe40000000038 */
[--C-:B----4-:R-:W-:Y:S02]  /*1040*/  DADD R60, R70, R70.reuse ;  /* 0x00000000463c7229 */ /* 0x110fe40000000046 */
[----:B------:R-:W-:Y:S02]  /*1050*/  DADD R58, R48, R70 ;  /* 0x00000000303a7229 */ /* 0x000fe40000000046 */
[C-C-:B------:R-:W-:Y:S02]  /*1060*/  DFMA R52, R70.reuse, 4, R56.reuse ;  /* 0x401000004634782b */ /* 0x140fe40000000038 */
[----:B------:R-:W-:-:S02]  /*1070*/  DFMA R62, R70, -4, R56 ;  /* 0xc0100000463e782b */ /* 0x000fc40000000038 */
[C---:B------:R-:W-:Y:S02]  /*1080*/  DFMA R54, R70.reuse, -11, R54 ;  /* 0xc02600004636782b */ /* 0x040fe40000000036 */
[----:B------:R-:W-:Y:S02]  /*1090*/  DFMA R56, R70, -4, R50 ;  /* 0xc01000004638782b */ /* 0x000fe40000000032 */
[----:B------:R-:W-:Y:S02]  /*10a0*/  DFMA R60, R48, 2, R60 ;  /* 0x40000000303c782b */ /* 0x000fe4000000003c */
[----:B------:R-:W-:Y:S02]  /*10b0*/  DADD R58, R58, R28 ;  /* 0x000000003a3a7229 */ /* 0x000fe4000000001c */
[C---:B------:R-:W-:Y:S02]  /*10c0*/  DFMA R54, R28.reuse, -11, R54 ;  /* 0xc02600001c36782b */ /* 0x040fe40000000036 */
[----:B------:R-:W-:-:S02]  /*10d0*/  DFMA R56, R28, -4, R56 ;  /* 0xc01000001c38782b */ /* 0x000fc40000000038 */
[----:B------:R-:W-:Y:S02]  /*10e0*/  DFMA R50, R28, 2, R62 ;  /* 0x400000001c32782b */ /* 0x000fe4000000003e */
[----:B------:R-:W-:Y:S02]  /*10f0*/  DADD R60, R60, -R28 ;  /* 0x000000003c3c7229 */ /* 0x000fe4000000081c */
[--C-:B------:R-:W-:Y:S02]  /*1100*/  DADD R64, R44, R44.reuse ;  /* 0x000000002c407229 */ /* 0x100fe4000000002c */
[--C-:B------:R-:W-:Y:S02]  /*1110*/  DADD R58, R58, R44.reuse ;  /* 0x000000003a3a7229 */ /* 0x100fe4000000002c */
[----:B------:R-:W-:Y:S02]  /*1120*/  DADD R72, R28, R44 ;  /* 0x000000001c487229 */ /* 0x000fe4000000002c */
[----:B------:R-:W-:-:S02]  /*1130*/  DFMA R62, R44, -11, R54 ;  /* 0xc02600002c3e782b */ /* 0x000fc40000000036 */
[----:B------:R-:W-:Y:S02]  /*1140*/  DFMA R56, R44, -4, R56 ;  /* 0xc01000002c38782b */ /* 0x000fe40000000038 */
[----:B------:R-:W-:Y:S02]  /*1150*/  DADD R60, R60, -R44 ;  /* 0x000000003c3c7229 */ /* 0x000fe4000000082c */
[----:B------:R-:W-:Y:S02]  /*1160*/  DADD R50, R50, R64 ;  /* 0x0000000032327229 */ /* 0x000fe40000000040 */
[----:B------:R-:W-:Y:S02]  /*1170*/  DADD R70, R48, -R70 ;  /* 0x0000000030467229 */ /* 0x000fe40000000846 */
[C---:B------:R-:W-:Y:S02]  /*1180*/  DMUL R48, R28.reuse, 4 ;  /* 0x401000001c307828 */ /* 0x040fe40000000000 */
[----:B------:R-:W-:-:S02]  /*1190*/  DADD R54, R28, -R44 ;  /* 0x000000001c367229 */ /* 0x000fc4000000082c */
[----:B------:R-:W-:Y:S02]  /*11a0*/  DFMA R28, R28, -2, -R64 ;  /* 0xc00000001c1c782b */ /* 0x000fe40000000840 */
[--C-:B------:R-:W-:Y:S02]  /*11b0*/  DADD R58, R58, R32.reuse ;  /* 0x000000003a3a7229 */ /* 0x100fe40000000020 */
[----:B------:R-:W-:Y:S02]  /*11c0*/  DADD R74, R72, -R32 ;  /* 0x00000000484a7229 */ /* 0x000fe40000000820 */
[C---:B------:R-:W-:Y:S02]  /*11d0*/  DFMA R64, R32.reuse, -11, R62 ;  /* 0xc02600002040782b */ /* 0x040fe4000000003e */
[----:B------:R-:W-:Y:S02]  /*11e0*/  DFMA R56, R32, -4, R56 ;  /* 0xc01000002038782b */ /* 0x000fe40000000038 */
[----:B------:R-:W-:-:S02]  /*11f0*/  DADD R72, R60, -R32 ;  /* 0x000000003c487229 */ /* 0x000fc40000000820 */
[----:B------:R-:W-:Y:S02]  /*1200*/  DFMA R50, R32, 2, R50 ;  /* 0x400000002032782b */ /* 0x000fe40000000032 */
[----:B------:R-:W-:Y:S02]  /*1210*/  DFMA R48, R44, 4, -R48 ;  /* 0x401000002c30782b */ /* 0x000fe40000000830 */
[C---:B------:R-:W-:Y:S02]  /*1220*/  DMUL R44, R32.reuse, 4 ;  /* 0x40100000202c7828 */ /* 0x040fe40000000000 */
[----:B------:R-:W-:Y:S02]  /*1230*/  DFMA R28, R32, 2, R28 ;  /* 0x40000000201c782b */ /* 0x000fe4000000001c */
[----:B------:R-:W-:Y:S02]  /*1240*/  DADD R76, R58, R20 ;  /* 0x000000003a4c7229 */ /* 0x000fe40000000014 */
[----:B------:R-:W-:-:S02]  /*1250*/  DFMA R60, R20, -11, R64 ;  /* 0xc0260000143c782b */ /* 0x000fc40000000040 */
[----:B------:R-:W-:Y:S02]  /*1260*/  DFMA R58, R20, -4, R56 ;  /* 0xc0100000143a782b */ /* 0x000fe40000000038 */
[----:B------:R-:W-:Y:S02]  /*1270*/  DADD R56, R72, -R20 ;  /* 0x0000000048387229 */ /* 0x000fe40000000814 */
[----:B------:R-:W-:Y:S02]  /*1280*/  DFMA R64, R20, 2, R50 ;  /* 0x400000001440782b */ /* 0x000fe40000000032 */
[--C-:B------:R-:W-:Y:S02]  /*1290*/  DADD R62, R74, -R20.reuse ;  /* 0x000000004a3e7229 */ /* 0x100fe40000000814 */
[----:B------:R-:W-:Y:S02]  /*12a0*/  DADD R32, R32, -R20 ;  /* 0x0000000020207229 */ /* 0x000fe40000000814 */
[----:B------:R-:W-:-:S02]  /*12b0*/  DFMA R44, R20, 4, -R44 ;  /* 0x40100000142c782b */ /* 0x000fc4000000082c */
        /* <DEDUP_REMOVED lines=8> */
[--C-:B------:R-:W-:Y:S02]  /*1340*/  DADD R28, R48, R30.reuse ;  /* 0x00000000301c7229 */ /* 0x100fe4000000001e */
[----:B------:R-:W-:Y:S02]  /*1350*/  DADD R62, R62, R30 ;  /* 0x000000003e3e7229 */ /* 0x000fe4000000001e */
[----:B------:R-:W-:Y:S02]  /*1360*/  DFMA R60, R30, 8, R60 ;  /* 0x402000001e3c782b */ /* 0x000fe4000000003c */
[----:B------:R-:W-:-:S02]  /*1370*/  DADD R48, R72, R30 ;  /* 0x0000000048307229 */ /* 0x000fc4000000001e */
[--C-:B------:R-:W-:Y:S02]  /*1380*/  DADD R50, R50, R66.reuse ;  /* 0x0000000032327229 */ /* 0x100fe40000000042 */
[--C-:B------:R-:W-:Y:S02]  /*1390*/  DADD R58, R58, R66.reuse ;  /* 0x000000003a3a7229 */ /* 0x100fe40000000042 */
[--C-:B------:R-:W-:Y:S02]  /*13a0*/  DADD R56, R56, R66.reuse ;  /* 0x0000000038387229 */ /* 0x100fe40000000042 */
[--C-:B------:R-:W-:Y:S02]  /*13b0*/  DADD R54, R54, R66.reuse ;  /* 0x0000000036367229 */ /* 0x100fe40000000042 */
[C-C-:B------:R-:W-:Y:S02]  /*13c0*/  DADD R80, R30.reuse, R66.reuse ;  /* 0x000000001e507229 */ /* 0x140fe40000000042 */
[----:B------:R-:W-:-:S02]  /*13d0*/  DADD R64, R30, -R66 ;  /* 0x000000001e407229 */ /* 0x000fc40000000842 */
[--C-:B------:R-:W-:Y:S02]  /*13e0*/  DADD R70, R70, -R66.reuse ;  /* 0x0000000046467229 */ /* 0x100fe40000000842 */
[--C-:B------:R-:W-:Y:S02]  /*13f0*/  DADD R52, R52, -R66.reuse ;  /* 0x0000000034347229 */ /* 0x100fe40000000842 */
[--C-:B------:R-:W-:Y:S02]  /*1400*/  DADD R20, R20, -R66.reuse ;  /* 0x0000000014147229 */ /* 0x100fe40000000842 */
[--C-:B------:R-:W-:Y:S02]  /*1410*/  DADD R28, R28, -R66.reuse ;  /* 0x000000001c1c7229 */ /* 0x100fe40000000842 */
[--C-:B------:R-:W-:Y:S02]  /*1420*/  DADD R62, R62, R66.reuse ;  /* 0x000000003e3e7229 */ /* 0x100fe40000000042 */
[----:B------:R-:W-:-:S02]  /*1430*/  DADD R30, -R30, R66 ;  /* 0x000000001e1e7229 */ /* 0x000fc40000000142 */
[----:B------:R-:W-:Y:S02]  /*1440*/  DFMA R60, R66, 8, R60 ;  /* 0x40200000423c782b */ /* 0x000fe4000000003c */
        /* <DEDUP_REMOVED lines=9> */
[--C-:B------:R-:W-:Y:S02]  /*14e0*/  DADD R62, R62, R46.reuse ;  /* 0x000000003e3e7229 */ /* 0x100fe4000000002e */
[----:B------:R-:W-:-:S02]  /*14f0*/  DADD R80, R80, -R46 ;  /* 0x0000000050507229 */ /* 0x000fc4000000082e */
[--C-:B------:R-:W-:Y:S02]  /*1500*/  DADD R64, R64, R46.reuse ;  /* 0x0000000040407229 */ /* 0x100fe4000000002e */
[----:B------:R-:W-:Y:S02]  /*1510*/  DADD R30, R30, R46 ;  /* 0x000000001e1e7229 */ /* 0x000fe4000000002e */
[----:B------:R-:W-:Y:S02]  /*1520*/  DFMA R60, R46, 8, R60 ;  /* 0x402000002e3c782b */ /* 0x000fe4000000003c */
[----:B------:R-:W-:Y:S02]  /*1530*/  DADD R46, R66, R46 ;  /* 0x00000000422e7229 */ /* 0x000fe4000000002e */
        /* <DEDUP_REMOVED lines=16> */
[--C-:B------:R-:W-:Y:S02]  /*1640*/  DADD R52, R52, R38.reuse ;  /* 0x0000000034347229 */ /* 0x100fe40000000026 */
[--C-:B------:R-:W-:Y:S02]  /*1650*/  DADD R44, R44, R38.reuse ;  /* 0x000000002c2c7229 */ /* 0x100fe40000000026 */
[--C-:B------:R-:W-:Y:S02]  /*1660*/  DADD R62, R62, -R38.reuse ;  /* 0x000000003e3e7229 */ /* 0x100fe40000000826 */
[----:B------:R-:W-:-:S02]  /*1670*/  DADD R64, R64, -R38 ;  /* 0x0000000040407229 */ /* 0x000fc40000000826 */
[----:B------:R-:W-:Y:S02]  /*1680*/  DFMA R60, R38, 8, R60 ;  /* 0x40200000263c782b */ /* 0x000fe4000000003c */
[----:B------:R-:W-:Y:S02]  /*1690*/  DADD R46, R46, -R38 ;  /* 0x000000002e2e7229 */ /* 0x000fe40000000826 */
[--C-:B------:R-:W-:Y:S02]  /*16a0*/  DADD R48, R48, R34.reuse ;  /* 0x0000000030307229 */ /* 0x100fe40000000022 */
[--C-:B------:R-:W-:Y:S02]  /*16b0*/  DADD R32, R32, -R34.reuse ;  /* 0x0000000020207229 */ /* 0x100fe40000000822 */
[--C-:B------:R-:W-:Y:S02]  /*16c0*/  DADD R58, R58, R34.reuse ;  /* 0x000000003a3a7229 */ /* 0x100fe40000000022 */
[----:B------:R-:W-:-:S02]  /*16d0*/  DADD R56, R56, R34 ;  /* 0x0000000038387229 */ /* 0x000fc40000000022 */
[----:B------:R-:W-:Y:S02]  /*16e0*/  DADD R54, R54, R34 ;  /* 0x0000000036367229 */ /* 0x000fe40000000022 */
[--C-:B------:R-:W-:Y:S02]  /*16f0*/  DADD R20, R20, R42.reuse ;  /* 0x0000000014147229 */ /* 0x100fe4000000002a */
[--C-:B------:R-:W-:Y:S02]  /*1700*/  DADD R28, R28, R42.reuse ;  /* 0x000000001c1c7229 */ /* 0x100fe4000000002a */
[--C-:B------:R-:W-:Y:S02]  /*1710*/  DADD R80, R80, -R42.reuse ;  /* 0x0000000050507229 */ /* 0x100fe4000000082a */
[----:B------:R-:W-:Y:S02]  /*1720*/  DADD R30, R30, -R42 ;  /* 0x000000001e1e7229 */ /* 0x000fe4000000082a */
[----:B------:R-:W-:-:S02]  /*1730*/  DADD R42, R38, R34 ;  /* 0x00000000262a7229 */ /* 0x000fc40000000022 */
[--C-:B------:R-:W-:Y:S02]  /*1740*/  DADD R50, R50, -R34.reuse ;  /* 0x0000000032327229 */ /* 0x100fe40000000822 */
[--C-:B------:R-:W-:Y:S02]  /*1750*/  DADD R52, R52, -R34.reuse ;  /* 0x0000000034347229 */ /* 0x100fe40000000822 */
[--C-:B------:R-:W-:Y:S02]  /*1760*/  DADD R44, R44, -R34.reuse ;  /* 0x000000002c2c7229 */ /* 0x100fe40000000822 */
[--C-:B------:R-:W-:Y:S02]  /*1770*/  DADD R62, R62, -R34.reuse ;  /* 0x000000003e3e7229 */ /* 0x100fe40000000822 */
[--C-:B------:R-:W-:Y:S02]  /*1780*/  DADD R64, R64, R34.reuse ;  /* 0x0000000040407229 */ /* 0x100fe40000000022 */
[----:B------:R-:W-:-:S02]  /*1790*/  DADD R38, R38, -R34 ;  /* 0x0000000026267229 */ /* 0x000fc40000000822 */
[----:B------:R-:W-:Y:S02]  /*17a0*/  DFMA R60, R34, 8, R60 ;  /* 0x40200000223c782b */ /* 0x000fe4000000003c */
[----:B------:R-:W-:Y:S02]  /*17b0*/  DADD R46, R46, -R34 ;  /* 0x000000002e2e7229 */ /* 0x000fe40000000822 */
[--C-:B------:R-:W-:Y:S02]  /*17c0*/  DADD R48, R48, R40.reuse ;  /* 0x0000000030307229 */ /* 0x100fe40000000028 */
[--C-:B------:R-:W-:Y:S02]  /*17d0*/  DADD R32, R32, -R40.reuse ;  /* 0x0000000020207229 */ /* 0x100fe40000000828 */
[--C-:B------:R-:W-:Y:S02]  /*17e0*/  DADD R58, R58, R40.reuse ;  /* 0x000000003a3a7229 */ /* 0x100fe40000000028 */
[----:B------:R-:W-:-:S02]  /*17f0*/  DADD R56, R56, R40 ;  /* 0x0000000038387229 */ /* 0x000fc40000000028 */
[--C-:B------:R-:W-:Y:S02]  /*1800*/  DADD R54, R54, R40.reuse ;  /* 0x0000000036367229 */ /* 0x100fe40000000028 */
[--C-:B------:R-:W-:Y:S02]  /*1810*/  DADD R50, R50, R40.reuse ;  /* 0x0000000032327229 */ /* 0x100fe40000000028 */
[--C-:B------:R-:W-:Y:S02]  /*1820*/  DADD R52, R52, R40.reuse ;  /* 0x0000000034347229 */ /* 0x100fe40000000028 */
[--C-:B------:R-:W-:Y:S02]  /*1830*/  DADD R44, R44, -R40.reuse ;  /* 0x000000002c2c7229 */ /* 0x100fe40000000828 */
[--C-:B------:R-:W-:Y:S02]  /*1840*/  DADD R62, R62, -R40.reuse ;  /* 0x000000003e3e7229 */ /* 0x100fe40000000828 */
[----:B------:R-:W-:-:S02]  /*1850*/  DADD R42, R42, -R40 ;  /* 0x000000002a2a7229 */ /* 0x000fc40000000828 */
[--C-:B------:R-:W-:Y:S02]  /*1860*/  DADD R64, R64, -R40.reuse ;  /* 0x0000000040407229 */ /* 0x100fe40000000828 */
[----:B------:R-:W-:Y:S02]  /*1870*/  DADD R38, R38, -R40 ;  /* 0x0000000026267229 */ /* 0x000fe40000000828 */
[----:B------:R-:W-:Y:S02]  /*1880*/  DFMA R60, R40, 8, R60 ;  /* 0x40200000283c782b */ /* 0x000fe4000000003c */
[----:B------:R-:W-:Y:S02]  /*1890*/  DADD R46, R46, -R40 ;  /* 0x000000002e2e7229 */ /* 0x000fe40000000828 */
[--C-:B------:R-:W-:Y:S02]  /*18a0*/  DADD R48, R48, R68.reuse ;  /* 0x0000000030307229 */ /* 0x100fe40000000044 */
[----:B------:R-:W-:-:S02]  /*18b0*/  DADD R40, R32, R68 ;  /* 0x0000000020287229 */ /* 0x000fc40000000044 */
[----:B------:R-:W-:Y:S02]  /*18c0*/  DADD R56, R56, R68 ;  /* 0x0000000038387229 */ /* 0x000fe40000000044 */
[----:B------:R-:W-:Y:S02]  /*18d0*/  DADD R32, R26, R26 ;  /* 0x000000001a207229 */ /* 0x000fe4000000001a */
[--C-:B------:R-:W-:Y:S02]  /*18e0*/  DADD R34, R54, R68.reuse ;  /* 0x0000000036227229 */ /* 0x100fe40000000044 */
[--C-:B------:R-:W-:Y:S02]  /*18f0*/  DADD R58, R58, R68.reuse ;  /* 0x000000003a3a7229 */ /* 0x100fe40000000044 */
[--C-:B------:R-:W-:Y:S02]  /*1900*/  DADD R78, R50, -R68.reuse ;  /* 0x00000000324e7229 */ /* 0x100fe40000000844 */
[----:B------:R-:W-:-:S02]  /*1910*/  DADD R76, R52, -R68 ;  /* 0x00000000344c7229 */ /* 0x000fc40000000844 */
[--C-:B------:R-:W-:Y:S02]  /*1920*/  DADD R44, R44, R68.reuse ;  /* 0x000000002c2c7229 */ /* 0x100fe40000000044 */
[--C-:B------:R-:W-:Y:S02]  /*1930*/  DADD R74, R62, -R68.reuse ;  /* 0x000000003e4a7229 */ /* 0x100fe40000000844 */
[--C-:B------:R-:W-:Y:S02]  /*1940*/  DADD R72, R42, -R68.reuse ;  /* 0x000000002a487229 */ /* 0x100fe40000000844 */
[--C-:B------:R-:W-:Y:S02]  /*1950*/  DADD R70, R64, R68.reuse ;  /* 0x0000000040467229 */ /* 0x100fe40000000044 */
[----:B------:R-:W-:Y:S02]  /*1960*/  DADD R38, R38, R68 ;  /* 0x0000000026267229 */ /* 0x000fe40000000044 */
[----:B------:R-:W-:-:S02]  /*1970*/  DFMA R60, R68, 8, R60 ;  /* 0x40200000443c782b */ /* 0x000fc4000000003c */
[----:B------:R-:W-:Y:S02]  /*1980*/  DADD R68, R46, -R68 ;  /* 0x000000002e447229 */ /* 0x000fe40000000844 */
[--C-:B------:R-:W-:Y:S02]  /*1990*/  DADD R48, R48, R26.reuse ;  /* 0x0000000030307229 */ /* 0x100fe4000000001a */
[----:B------:R-:W-:Y:S02]  /*19a0*/  DADD R64, R20, R26 ;  /* 0x0000000014407229 */ /* 0x000fe4000000001a */
[--C-:B------:R-:W-:Y:S02]  /*19b0*/  DADD R46, R56, -R32.reuse ;  /* 0x00000000382e7229 */ /* 0x100fe40000000820 */
[----:B------:R-:W-:Y:S02]  /*19c0*/  DADD R34, R34, -R32 ;  /* 0x0000000022227229 */ /* 0x000fe40000000820 */
[----:B------:R-:W-:-:S02]  /*19d0*/  DADD R20, R58, R26 ;  /* 0x000000003a147229 */ /* 0x000fc4000000001a */
[----:B------:R-:W-:Y:S02]  /*19e0*/  DMUL R32, R36, R152 ;  /* 0x0000009824207228 */ /* 0x000fe40000000000 */
[----:B------:R-:W-:-:S04]  /*19f0*/  DADD R66, R48, R22 ;  /* 0x0000000030427229 */ /* 0x000fc80000000016 */
[----:B------:R-:W-:Y:S02]  /*1a00*/  DADD R48, R20, R22 ;  /* 0x0000000014307229 */ /* 0x000fe40000000016 */
[----:B------:R-:W-:Y:S02]  /*1a10*/  DFMA R20, -R134, R32, R152 ;  /* 0x000000208614722b */ /* 0x000fe40000000198 */
[--C-:B------:R-:W-:Y:S02]  /*1a20*/  DADD R28, R28, R26.reuse ;  /* 0x000000001c1c7229 */ /* 0x100fe4000000001a */
[--C-:B------:R-:W-:Y:S02]  /*1a30*/  DADD R40, R40, R26.reuse ;  /* 0x0000000028287229 */ /* 0x100fe4000000001a */
[--C-:B------:R-:W-:Y:S02]  /*1a40*/  DADD R44, R44, R26.reuse ;  /* 0x000000002c2c7229 */ /* 0x100fe4000000001a */
[----:B------:R-:W-:-:S02]  /*1a50*/  DADD R30, R30, R26 ;  /* 0x000000001e1e7229 */ /* 0x000fc4000000001a */
[----:B------:R-:W-:Y:S02]  /*1a60*/  DADD R38, R38, -R26 ;  /* 0x0000000026267229 */ /* 0x000fe4000000081a */
[----:B------:R-:W-:Y:S02]  /*1a70*/  DFMA R50, R26, 8, R60 ;  /* 0x402000001a32782b */ /* 0x000fe4000000003c */
[----:B------:R-:W-:Y:S02]  /*1a80*/  DFMA R36, R36, R20, R32 ;  /* 0x000000142424722b */ /* 0x000fe40000000020 */
[--C-:B------:R-:W-:Y:S02]  /*1a90*/  DADD R62, R28, -R22.reuse ;  /* 0x000000001c3e7229 */ /* 0x100fe40000000816 */
[--C-:B------:R-:W-:Y:S02]  /*1aa0*/  DADD R64, R64, -R22.reuse ;  /* 0x0000000040407229 */ /* 0x100fe40000000816 */
[----:B------:R-:W-:-:S02]  /*1ab0*/  DADD R60, R40, -R22 ;  /* 0x00000000283c7229 */ /* 0x000fc40000000816 */
[--C-:B------:R-:W-:Y:S02]  /*1ac0*/  DADD R28, R22, R22.reuse ;  /* 0x00000000161c7229 */ /* 0x100fe40000000016 */
[--C-:B------:R-:W-:Y:S02]  /*1ad0*/  DADD R58, R44, -R22.reuse ;  /* 0x000000002c3a7229 */ /* 0x100fe40000000816 */
[--C-:B------:R-:W-:Y:S02]  /*1ae0*/  DADD R56, R26, R22.reuse ;  /* 0x000000001a387229 */ /* 0x100fe40000000016 */
[--C-:B------:R-:W-:Y:S02]  /*1af0*/  DADD R54, R30, -R22.reuse ;  /* 0x000000001e367229 */ /* 0x100fe40000000816 */
[----:B------:R-:W-:Y:S02]  /*1b00*/  DADD R52, R38, R22 ;  /* 0x0000000026347229 */ /* 0x000fe40000000016 */
[----:B------:R-:W-:Y:S01]  /*1b10*/  DFMA R50, R22, 8, R50 ;  /* 0x402000001632782b */ /* 0x000fe20000000032 */
[----:B------:R-:W-:Y:S01]  /*1b20*/  FFMA R19, RZ, R135, R37 ;  /* 0x00000087ff137223 */ /* 0x000fe20000000025 */
[----:B------:R-:W-:-:S02]  /*1b30*/  DADD R46, R46, -R28 ;  /* 0x000000002e2e7229 */ /* 0x000fc4000000081c */
[--C-:B------:R-:W-:Y:S02]  /*1b40*/  DADD R66, R66, R24.reuse ;  /* 0x0000000042427229 */ /* 0x100fe40000000018 */
[--C-:B------:R-:W-:Y:S02]  /*1b50*/  DADD R64, R64, R24.reuse ;  /* 0x0000000040407229 */ /* 0x100fe40000000018 */
[--C-:B------:R-:W-:Y:S02]  /*1b60*/  DADD R62, R62, R24.reuse ;  /* 0x000000003e3e7229 */ /* 0x100fe40000000018 */
[--C-:B------:R-:W-:Y:S02]  /*1b70*/  DADD R60, R60, -R24.reuse ;  /* 0x000000003c3c7229 */ /* 0x100fe40000000818 */
[--C-:B------:R-:W-:Y:S02]  /*1b80*/  DADD R44, R24, R24.reuse ;  /* 0x00000000182c7229 */ /* 0x100fe40000000018 */
[----:B------:R-:W-:-:S02]  /*1b90*/  DADD R58, R58, -R24 ;  /* 0x000000003a3a7229 */ /* 0x000fc40000000818 */
[--C-:B------:R-:W-:Y:S02]  /*1ba0*/  DADD R56, R56, -R24.reuse ;  /* 0x0000000038387229 */ /* 0x100fe40000000818 */
[--C-:B------:R-:W-:Y:S02]  /*1bb0*/  DADD R54, R54, R24.reuse ;  /* 0x0000000036367229 */ /* 0x100fe40000000018 */
[----:B------:R-:W-:Y:S02]  /*1bc0*/  DADD R52, R52, R24 ;  /* 0x0000000034347229 */ /* 0x000fe40000000018 */
[----:B------:R-:W-:Y:S02]  /*1bd0*/  DFMA R50, R24, 8, R50 ;  /* 0x402000001832782b */ /* 0x000fe40000000032 */
[----:B------:R-:W-:Y:S02]  /*1be0*/  DADD R48, R48, R24 ;  /* 0x0000000030307229 */ /* 0x000fe40000000018 */
[----:B------:R-:W-:Y:S01]  /*1bf0*/  DADD R34, R34, -R28 ;  /* 0x0000000022227229 */ /* 0x000fe2000000081c */
[----:B------:R-:W-:-:S02]  /*1c00*/  FSETP.GT.AND P0, PT, |R19|, 1.469367938527859385e-39, PT ;  /* 0x001000001300780b */ /* 0x000fc40003f04200 */
[----:B------:R-:W-:Y:S01]  /*1c10*/  FSETP.GEU.AND P2, PT, |R153|, 6.5827683646048100446e-37, PT ;  /* 0x036000009900780b */ /* 0x000fe20003f4e200 */
[----:B------:R-:W-:Y:S02]  /*1c20*/  DADD R46, R46, -R44 ;  /* 0x000000002e2e7229 */ /* 0x000fe4000000082c */
[--C-:B------:R-:W-:Y:S02]  /*1c30*/  DADD R66, R66, R6.reuse ;  /* 0x0000000042427229 */ /* 0x100fe40000000006 */
[--C-:B------:R-:W-:Y:S02]  /*1c40*/  DADD R64, R64, -R6.reuse ;  /* 0x0000000040407229 */ /* 0x100fe40000000806 */
[--C-:B------:R-:W-:Y:S02]  /*1c50*/  DADD R62, R62, -R6.reuse ;  /* 0x000000003e3e7229 */ /* 0x100fe40000000806 */
[--C-:B------:R-:W-:Y:S02]  /*1c60*/  DADD R60, R60, R6.reuse ;  /* 0x000000003c3c7229 */ /* 0x100fe40000000006 */
[----:B------:R-:W-:-:S02]  /*1c70*/  DADD R58, R58, R6 ;  /* 0x000000003a3a7229 */ /* 0x000fc40000000006 */
[--C-:B------:R-:W-:Y:S02]  /*1c80*/  DADD R56, R56, -R6.reuse ;  /* 0x0000000038387229 */ /* 0x100fe40000000806 */
[--C-:B------:R-:W-:Y:S02]  /*1c90*/  DADD R54, R54, -R6.reuse ;  /* 0x0000000036367229 */ /* 0x100fe40000000806 */
[----:B------:R-:W-:Y:S02]  /*1ca0*/  DADD R52, R52, -R6 ;  /* 0x0000000034347229 */ /* 0x000fe40000000806 */
[----:B------:R-:W-:Y:S02]  /*1cb0*/  DFMA R50, R6, 8, R50 ;  /* 0x402000000632782b */ /* 0x000fe40000000032 */
[----:B------:R-:W-:Y:S02]  /*1cc0*/  DADD R48, R48, R6 ;  /* 0x0000000030307229 */ /* 0x000fe40000000006 */
[----:B------:R-:W-:-:S02]  /*1cd0*/  DADD R44, R34, -R44 ;  /* 0x00000000222c7229 */ /* 0x000fc4000000082c */
[----:B------:R-:W-:Y:S02]  /*1ce0*/  DADD R6, R6, R6 ;  /* 0x0000000006067229 */ /* 0x000fe40000000006 */
[C---:B-----5:R-:W-:Y:S02]  /*1cf0*/  DMUL R42, R150.reuse, R144 ;  /* 0x00000090962a7228 */ /* 0x060fe40000000000 */
[C---:B------:R-:W-:Y:S02]  /*1d00*/  DMUL R40, R150.reuse, R140 ;  /* 0x0000008c96287228 */ /* 0x040fe40000000000 */
[----:B------:R-:W-:Y:S01]  /*1d10*/  DMUL R38, R150, R136 ;  /* 0x0000008896267228 */ /* 0x000fe20000000000 */
[----:B------:R-:W-:Y:S01]  /*1d20*/  BSSY.RECONVERGENT B2, `(.L_x_227) ;  /* 0x000000e000027945 */ /* 0x000fe20003800200 */
[--C-:B------:R-:W-:Y:S02]  /*1d30*/  DADD R46, R46, -R6.reuse ;  /* 0x000000002e2e7229 */ /* 0x100fe40000000806 */
[----:B------:R-:W-:-:S02]  /*1d40*/  DADD R44, R44, -R6 ;  /* 0x000000002c2c7229 */ /* 0x000fc40000000806 */
[C---:B------:R-:W-:Y:S02]  /*1d50*/  DFMA R42, R148.reuse, R146, R42 ;  /* 0x00000092942a722b */ /* 0x040fe4000000002a */
[C---:B------:R-:W-:Y:S02]  /*1d60*/  DFMA R40, R148.reuse, R142, R40 ;  /* 0x0000008e9428722b */ /* 0x040fe40000000028 */
[----:B------:R-:W-:Y:S01]  /*1d70*/  DFMA R38, R148, R138, R38 ;  /* 0x0000008a9426722b */ /* 0x000fe20000000026 */
[----:B------:R-:W-:Y:S10]  /*1d80*/  @P0 BRA P2, `(.L_x_228) ;  /* 0x00000000001c0947 */ /* 0x000ff40001000000 */
[----:B------:R-:W-:Y:S01]  /*1d90*/  IMAD.MOV.U32 R19, RZ, RZ, R153 ;  /* 0x000000ffff137224 */ /* 0x000fe200078e0099 */
[----:B------:R-:W-:Y:S01]  /*1da0*/  MOV R22, R134 ;  /* 0x0000008600167202 */ /* 0x000fe20000000f00 */
[----:B------:R-:W-:Y:S01]  /*1db0*/  IMAD.MOV.U32 R23, RZ, RZ, R135 ;  /* 0x000000ffff177224 */ /* 0x000fe200078e0087 */
[----:B------:R-:W-:-:S07]  /*1dc0*/  MOV R20, 0x1de0 ;  /* 0x00001de000147802 */ /* 0x000fce0000000f00 */
[----:B------:R-:W-:Y:S05]  /*1dd0*/  CALL.REL.NOINC `($__internal_8_$__cuda_sm20_div_rn_f64_full) ;  /* 0x0000005400207944 */ /* 0x000fea0003c00000 */
[----:B------:R-:W-:Y:S01]  /*1de0*/  IMAD.MOV.U32 R36, RZ, RZ, R22 ;  /* 0x000000ffff247224 */ /* 0x000fe200078e0016 */
[----:B------:R-:W-:-:S07]  /*1df0*/  MOV R37, R19 ;  /* 0x0000001300257202 */ /* 0x000fce0000000f00 */
.L_x_228:
[----:B------:R-:W-:Y:S05]  /*1e00*/  BSYNC.RECONVERGENT B2 ;  /* 0x0000000000027941 */ /* 0x000fea0003800200 */
.L_x_227:
[----:B------:R-:W0:Y:S01]  /*1e10*/  MUFU.RCP64H R7, R135 ;  /* 0x0000008700077308 */ /* 0x000e220000001800 */
[----:B------:R-:W-:Y:S01]  /*1e20*/  IMAD.MOV.U32 R6, RZ, RZ, 0x1 ;  /* 0x00000001ff067424 */ /* 0x000fe200078e00ff */
[----:B------:R-:W-:Y:S01]  /*1e30*/  DMUL R152, R148, R2 ;  /* 0x0000000294987228 */ /* 0x000fe20000000000 */
[----:B------:R-:W-:Y:S01]  /*1e40*/  BSSY.RECONVERGENT B2, `(.L_x_229) ;  /* 0x0000015000027945 */ /* 0x000fe20003800200 */
[----:B------:R-:W-:-:S08]  /*1e50*/  DSETP.GT.AND P0, PT, R4, RZ, PT ;  /* 0x000000ff0400722a */ /* 0x000fd00003f04000 */
        /* <DEDUP_REMOVED lines=17> */
[----:B------:R-:W-:Y:S05]  /*1f70*/  CALL.REL.NOINC `($__internal_8_$__cuda_sm20_div_rn_f64_full) ;  /* 0x0000005000b87944 */ /* 0x000fea0003c00000 */
[----:B------:R-:W-:-:S07]  /*1f80*/  IMAD.MOV.U32 R23, RZ, RZ, R19 ;  /* 0x000000ffff177224 */ /* 0x000fce00078e0013 */
.L_x_230:
[----:B------:R-:W-:Y:S05]  /*1f90*/  BSYNC.RECONVERGENT B2 ;  /* 0x0000000000027941 */ /* 0x000fea0003800200 */
.L_x_229:
[----:B------:R-:W-:Y:S01]  /*1fa0*/  DSETP.GEU.AND P0, PT, R4, RZ, PT ;  /* 0x000000ff0400722a */ /* 0x000fe20003f0e000 */
[----:B------:R-:W-:Y:S01]  /*1fb0*/  IMAD.MOV.U32 R2, RZ, RZ, RZ ;  /* 0x000000ffff027224 */ /* 0x000fe200078e00ff */
[----:B------:R-:W-:Y:S01]  /*1fc0*/  MOV R4, RZ ;  /* 0x000000ff00047202 */ /* 0x000fe20000000f00 */
[----:B------:R-:W-:Y:S03]  /*1fd0*/  BSSY.RECONVERGENT B2, `(.L_x_231) ;  /* 0x000001a000027945 */ /* 0x000fe60003800200 */
[----:B------:R-:W-:-:S06]  /*1fe0*/  FSEL R5, RZ, 1.875, P0 ;  /* 0x3ff00000ff057808 */ /* 0x000fcc0000000000 */
[----:B------:R-:W-:-:S08]  /*1ff0*/  DMUL R22, R22, R4 ;  /* 0x0000000416167228 */ /* 0x000fd00000000000 */
[----:B------:R-:W-:Y:S01]  /*2000*/  DFMA R36, R36, R2, R22 ;  /* 0x000000022424722b */ /* 0x000fe20000000016 */
[----:B------:R-:W-:-:S05]  /*2010*/  IMAD.MOV.U32 R2, RZ, RZ, 0x1 ;  /* 0x00000001ff027424 */ /* 0x000fca00078e00ff */
[----:B------:R-:W0:Y:S02]  /*2020*/  MUFU.RCP64H R3, R37 ;  /* 0x0000002500037308 */ /* 0x000e240000001800 */
[----:B0-----:R-:W-:-:S08]  /*2030*/  DFMA R4, -R36, R2, 1 ;  /* 0x3ff000002404742b */ /* 0x001fd00000000102 */
[----:B------:R-:W-:-:S08]  /*2040*/  DFMA R4, R4, R4, R4 ;  /* 0x000000040404722b */ /* 0x000fd00000000004 */
[----:B------:R-:W-:Y:S02]  /*2050*/  DFMA R4, R2, R4, R2 ;  /* 0x000000040204722b */ /* 0x000fe40000000002 */
[----:B------:R-:W-:-:S06]  /*2060*/  DMUL R2, R86, 0.5 ;  /* 0x3fe0000056027828 */ /* 0x000fcc0000000000 */
        /* <DEDUP_REMOVED lines=14> */
[----:B------:R-:W-:Y:S05]  /*2150*/  CALL.REL.NOINC `($__internal_8_$__cuda_sm20_div_rn_f64_full) ;  /* 0x0000005000407944 */ /* 0x000fea0003c00000 */
[----:B------:R-:W-:-:S07]  /*2160*/  MOV R23, R19 ;  /* 0x0000001300177202 */ /* 0x000fce0000000f00 */
.L_x_232:
[----:B------:R-:W-:Y:S05]  /*2170*/  BSYNC.RECONVERGENT B2 ;  /* 0x0000000000027941 */ /* 0x000fea0003800200 */
.L_x_231:
[----:B------:R-:W0:Y:S01]  /*2180*/  MUFU.RSQ64H R157, R37 ;  /* 0x00000025009d7308 */ /* 0x000e220000001c00 */
[----:B------:R-:W-:Y:S01]  /*2190*/  VIADD R156, R37, 0xfcb00000 ;  /* 0xfcb00000259c7836 */ /* 0x000fe20000000000 */
[----:B------:R-:W-:Y:S01]  /*21a0*/  MOV R7, 0x3fd80000 ;  /* 0x3fd8000000077802 */ /* 0x000fe20000000f00 */
[----:B------:R-:W-:Y:S01]  /*21b0*/  IMAD.MOV.U32 R6, RZ, RZ, 0x0 ;  /* 0x00000000ff067424 */ /* 0x000fe200078e00ff */
[----:B------:R-:W-:Y:S01]  /*21c0*/  DSETP.NEU.AND P2, PT, R86, 1, PT ;  /* 0x3ff000005600742a */ /* 0x000fe20003f4d000 */
[----:B------:R-:W-:Y:S01]  /*21d0*/  BSSY.RECONVERGENT B1, `(.L_x_233) ;  /* 0x0000019000017945 */ /* 0x000fe20003800200 */
[----:B------:R-:W-:Y:S01]  /*21e0*/  ISETP.GE.U32.AND P0, PT, R156, 0x7ca00000, PT ;  /* 0x7ca000009c00780c */ /* 0x000fe20003f06070 */
[----:B------:R-:W-:Y:S02]  /*21f0*/  DMUL R2, RZ, R2 ;  /* 0x00000002ff027228 */ /* 0x000fe40000000000 */
[----:B0-----:R-:W-:-:S08]  /*2200*/  DMUL R4, R156, R156 ;  /* 0x0000009c9c047228 */ /* 0x001fd00000000000 */
[----:B------:R-:W-:-:S08]  /*2210*/  DFMA R4, R36, -R4, 1 ;  /* 0x3ff000002404742b */ /* 0x000fd00000000804 */
[----:B------:R-:W-:Y:S02]  /*2220*/  DFMA R6, R4, R6, 0.5 ;  /* 0x3fe000000406742b */ /* 0x000fe40000000006 */
[----:B------:R-:W-:-:S08]  /*2230*/  DMUL R4, R156, R4 ;  /* 0x000000049c047228 */ /* 0x000fd00000000000 */
[----:B------:R-:W-:Y:S02]  /*2240*/  DFMA R6, R6, R4, R156 ;  /* 0x000000040606722b */ /* 0x000fe4000000009c */
[----:B------:R-:W-:-:S06]  /*2250*/  DADD R4, R22, 1 ;  /* 0x3ff0000016047429 */ /* 0x000fcc0000000000 */
[----:B------:R-:W-:Y:S02]  /*2260*/  DMUL R22, R36, R6 ;  /* 0x0000000624167228 */ /* 0x000fe40000000000 */
[----:B------:R-:W-:Y:S01]  /*2270*/  DMUL R4, R4, 0.5 ;  /* 0x3fe0000004047828 */ /* 0x000fe20000000000 */
[----:B------:R-:W-:Y:S02]  /*2280*/  VIADD R21, R7, 0xfff00000 ;  /* 0xfff0000007157836 */ /* 0x000fe40000000000 */
[----:B------:R-:W-:-:S03]  /*2290*/  IMAD.MOV.U32 R20, RZ, RZ, R6 ;  /* 0x000000ffff147224 */ /* 0x000fc600078e0006 */
[----:B------:R-:W-:-:S04]  /*22a0*/  DFMA R24, R22, -R22, R36 ;  /* 0x800000161618722b */ /* 0x000fc80000000024 */
[----:B------:R-:W-:Y:S02]  /*22b0*/  FSEL R28, R4, RZ, P2 ;  /* 0x000000ff041c7208 */ /* 0x000fe40001000000 */
[----:B------:R-:W-:Y:S02]  /*22c0*/  FSEL R29, R5, 1.75, P2 ;  /* 0x3fe00000051d7808 */ /* 0x000fe40001000000 */
[----:B------:R-:W-:Y:S01]  /*22d0*/  DFMA R34, R24, R20, R22 ;  /* 0x000000141822722b */ /* 0x000fe20000000016 */
[----:B------:R-:W-:Y:S10]  /*22e0*/  @!P0 BRA `(.L_x_234) ;  /* 0x00000000001c8947 */ /* 0x000ff40003800000 */
[----:B------:R-:W-:Y:S01]  /*22f0*/  MOV R20, R6 ;  /* 0x0000000600147202 */ /* 0x000fe20000000f00 */
[----:B------:R-:W-:Y:S01]  /*2300*/  IMAD.MOV.U32 R152, RZ, RZ, R36 ;  /* 0x000000ffff987224 */ /* 0x000fe200078e0024 */
[----:B------:R-:W-:Y:S01]  /*2310*/  MOV R154, 0x2340 ;  /* 0x00002340009a7802 */ /* 0x000fe20000000f00 */
[----:B------:R-:W-:-:S07]  /*2320*/  IMAD.MOV.U32 R153, RZ, RZ, R37 ;  /* 0x000000ffff997224 */ /* 0x000fce00078e0025 */
[----:B------:R-:W-:Y:S05]  /*2330*/  CALL.REL.NOINC `($__internal_9_$__cuda_sm20_dsqrt_rn_f64_mediumpath_v1) ;  /* 0x0000005400547944 */ /* 0x000fea0003c00000 */
[----:B------:R-:W-:Y:S01]  /*2340*/  MOV R34, R20 ;  /* 0x0000001400227202 */ /* 0x000fe20000000f00 */
[----:B------:R-:W-:-:S07]  /*2350*/  IMAD.MOV.U32 R35, RZ, RZ, R21 ;  /* 0x000000ffff237224 */ /* 0x000fce00078e0015 */
.L_x_234:
[----:B------:R-:W-:Y:S05]  /*2360*/  BSYNC.RECONVERGENT B1 ;  /* 0x0000000000017941 */ /* 0x000fea0003800200 */
.L_x_233:
        /* <DEDUP_REMOVED lines=20> */
[----:B------:R-:W-:Y:S05]  /*24b0*/  CALL.REL.NOINC `($__internal_8_$__cuda_sm20_div_rn_f64_full) ;  /* 0x0000004c00687944 */ /* 0x000fea0003c00000 */
[----:B------:R-:W-:-:S07]  /*24c0*/  IMAD.MOV.U32 R23, RZ, RZ, R19 ;  /* 0x000000ffff177224 */ /* 0x000fce00078e0013 */
.L_x_236:
[----:B------:R-:W-:Y:S05]  /*24d0*/  BSYNC.RECONVERGENT B2 ;  /* 0x0000000000027941 */ /* 0x000fea0003800200 */
.L_x_235:
        /* <DEDUP_REMOVED lines=23> */
[----:B------:R-:W-:Y:S02]  /*2650*/  IMAD.MOV.U32 R4, RZ, RZ, R22 ;  /* 0x000000ffff047224 */ /* 0x000fe400078e0016 */
[----:B------:R-:W-:-:S07]  /*2660*/  IMAD.MOV.U32 R5, RZ, RZ, R19 ;  /* 0x000000ffff057224 */ /* 0x000fce00078e0013 */
.L_x_238:
[----:B------:R-:W-:Y:S05]  /*2670*/  BSYNC.RECONVERGENT B2 ;  /* 0x0000000000027941 */ /* 0x000fea0003800200 */
.L_x_237:
        /* <DEDUP_REMOVED lines=8> */
[----:B------:R-:W-:Y:S02]  /*2700*/  DFMA R24, R20, R2, R20 ;  /* 0x000000021418722b */ /* 0x000fe40000000014 */
[----:B------:R-:W-:-:S06]  /*2710*/  DMUL R2, R86, UR6 ;  /* 0x0000000656027c28 */ /* 0x000fcc0008000000 */
[----:B------:R-:W-:Y:S02]  /*2720*/  DMUL R22, R64, R24 ;  /* 0x0000001840167228 */ /* 0x000fe40000000000 */
[----:B------:R-:W-:-:S06]  /*2730*/  DFMA R2, R42, -UR4, R2 ;  /* 0x800000042a027c2b */ /* 0x000fcc0008000002 */
[----:B------:R-:W-:Y:S02]  /*2740*/  DFMA R20, -R130, R22, R64 ;  /* 0x000000168214722b */ /* 0x000fe40000000140 */
[----:B------:R-:W-:-:S06]  /*2750*/  DFMA R2, R132, R88, R2 ;  /* 0x000000588402722b */ /* 0x000fcc0000000002 */
[----:B------:R-:W-:Y:S02]  /*2760*/  DFMA R22, R24, R20, R22 ;  /* 0x000000141816722b */ /* 0x000fe40000000016 */
[----:B------:R-:W-:-:S08]  /*2770*/  DFMA R4, R2, 0.5, R4 ;  /* 0x3fe000000204782b */ /* 0x000fd00000000004 */
        /* <DEDUP_REMOVED lines=8> */
[----:B------:R-:W-:Y:S05]  /*2800*/  CALL.REL.NOINC `($__internal_8_$__cuda_sm20_div_rn_f64_full) ;  /* 0x0000004800947944 */ /* 0x000fea0003c00000 */
[----:B------:R-:W-:-:S07]  /*2810*/  IMAD.MOV.U32 R23, RZ, RZ, R19 ;  /* 0x000000ffff177224 */ /* 0x000fce00078e0013 */
.L_x_240:
[----:B------:R-:W-:Y:S05]  /*2820*/  BSYNC.RECONVERGENT B2 ;  /* 0x0000000000027941 */ /* 0x000fea0003800200 */
.L_x_239:
        /* <DEDUP_REMOVED lines=25> */
[----:B------:R-:W-:Y:S01]  /*29c0*/  IMAD.MOV.U32 R26, RZ, RZ, R22 ;  /* 0x000000ffff1a7224 */ /* 0x000fe200078e0016 */
[----:B------:R-:W-:-:S07]  /*29d0*/  MOV R27, R19 ;  /* 0x00000013001b7202 */ /* 0x000fce0000000f00 */
.L_x_242:
[----:B------:R-:W-:Y:S05]  /*29e0*/  BSYNC.RECONVERGENT B2 ;  /* 0x0000000000027941 */ /* 0x000fea0003800200 */
.L_x_241:
[----:B------:R-:W-:Y:S01]  /*29f0*/  DMUL R20, R86, UR22 ;  /* 0x0000001656147c28 */ /* 0x000fe20008000000 */
[----:B------:R-:W-:Y:S01]  /*2a00*/  BSSY.RECONVERGENT B1, `(.L_x_243) ;  /* 0x000001c000017945 */ /* 0x000fe20003800200 */
[----:B------:R-:W-:-:S06]  /*2a10*/  DMUL R22, R2, R2 ;  /* 0x0000000202167228 */ /* 0x000fcc0000000000 */
[----:B------:R-:W-:Y:S02]  /*2a20*/  DFMA R20, R38, -UR18, R20 ;  /* 0x8000001226147c2b */ /* 0x000fe40008000014 */
[----:B------:R-:W-:-:S06]  /*2a30*/  DFMA R22, R4, R4, R22 ;  /* 0x000000040416722b */ /* 0x000fcc0000000016 */
[----:B------:R-:W-:-:S08]  /*2a40*/  DFMA R20, R132, R82, R20 ;  /* 0x000000528414722b */ /* 0x000fd00000000014 */
[----:B------:R-:W-:-:S08]  /*2a50*/  DFMA R26, R20, 0.5, R26 ;  /* 0x3fe00000141a782b */ /* 0x000fd0000000001a */
[----:B------:R-:W-:Y:S01]  /*2a60*/  DFMA R152, R26, R26, R22 ;  /* 0x0000001a1a98722b */ /* 0x000fe20000000016 */
[----:B------:R-:W-:Y:S01]  /*2a70*/  IMAD.MOV.U32 R22, RZ, RZ, 0x0 ;  /* 0x00000000ff167424 */ /* 0x000fe200078e00ff */
[----:B------:R-:W-:-:S04]  /*2a80*/  MOV R23, 0x3fd80000 ;  /* 0x3fd8000000177802 */ /* 0x000fc80000000f00 */
        /* <DEDUP_REMOVED lines=14> */
[----:B------:R-:W-:Y:S02]  /*2b70*/  MOV R20, R32 ;  /* 0x0000002000147202 */ /* 0x000fe40000000f00 */
[----:B------:R-:W-:-:S07]  /*2b80*/  MOV R154, 0x2ba0 ;  /* 0x00002ba0009a7802 */ /* 0x000fce0000000f00 */
[----:B------:R-:W-:Y:S05]  /*2b90*/  CALL.REL.NOINC `($__internal_9_$__cuda_sm20_dsqrt_rn_f64_mediumpath_v1) ;  /* 0x0000004c003c7944 */ /* 0x000fea0003c00000 */
[----:B------:R-:W-:Y:S02]  /*2ba0*/  IMAD.MOV.U32 R30, RZ, RZ, R20 ;  /* 0x000000ffff1e7224 */ /* 0x000fe400078e0014 */
[----:B------:R-:W-:-:S07]  /*2bb0*/  IMAD.MOV.U32 R31, RZ, RZ, R21 ;  /* 0x000000ffff1f7224 */ /* 0x000fce00078e0015 */
.L_x_244:
[----:B------:R-:W-:Y:S05]  /*2bc0*/  BSYNC.RECONVERGENT B1 ;  /* 0x0000000000017941 */ /* 0x000fea0003800200 */
.L_x_243:
[----:B------:R-:W-:Y:S01]  /*2bd0*/  DMUL R6, R30, R6 ;  /* 0x000000061e067228 */ /* 0x000fe20000000000 */
[----:B------:R-:W-:Y:S01]  /*2be0*/  IMAD.MOV.U32 R20, RZ, RZ, 0x0 ;  /* 0x00000000ff147424 */ /* 0x000fe200078e00ff */
[----:B------:R-:W-:Y:S01]  /*2bf0*/  BSSY.RECONVERGENT B1, `(.L_x_245) ;  /* 0x0000016000017945 */ /* 0x000fe20003800200 */
[----:B------:R-:W-:-:S05]  /*2c00*/  IMAD.MOV.U32 R21, RZ, RZ, 0x3fd80000 ;  /* 0x3fd80000ff157424 */ /* 0x000fca00078e00ff */
        /* <DEDUP_REMOVED lines=16> */
[----:B------:R-:W-:-:S07]  /*2d10*/  MOV R154, 0x2d30 ;  /* 0x00002d30009a7802 */ /* 0x000fce0000000f00 */
[----:B------:R-:W-:Y:S05]  /*2d20*/  CALL.REL.NOINC `($__internal_9_$__cuda_sm20_dsqrt_rn_f64_mediumpath_v1) ;  /* 0x0000004800d87944 */ /* 0x000fea0003c00000 */
[----:B------:R-:W-:Y:S01]  /*2d30*/  MOV R6, R20 ;  /* 0x0000001400067202 */ /* 0x000fe20000000f00 */
[----:B------:R-:W-:-:S07]  /*2d40*/  IMAD.MOV.U32 R7, RZ, RZ, R21 ;  /* 0x000000ffff077224 */ /* 0x000fce00078e0015 */
.L_x_246:
[----:B------:R-:W-:Y:S05]  /*2d50*/  BSYNC.RECONVERGENT B1 ;  /* 0x0000000000017941 */ /* 0x000fea0003800200 */
.L_x_245:
[----:B------:R-:W-:Y:S01]  /*2d60*/  DADD R28, R28, R6 ;  /* 0x000000001c1c7229 */ /* 0x000fe20000000006 */
[----:B------:R-:W-:Y:S01]  /*2d70*/  FSETP.GEU.AND P3, PT, |R5|, 6.5827683646048100446e-37, PT ;  /* 0x036000000500780b */ /* 0x000fe20003f6e200 */
[----:B------:R-:W-:Y:S01]  /*2d80*/  IMAD.MOV.U32 R6, RZ, RZ, 0x1 ;  /* 0x00000001ff067424 */ /* 0x000fe200078e00ff */
        /* <DEDUP_REMOVED lines=21> */
.L_x_248:
[----:B------:R-:W-:Y:S05]  /*2ee0*/  BSYNC.RECONVERGENT B2 ;  /* 0x0000000000027941 */ /* 0x000fea0003800200 */
.L_x_247:
        /* <DEDUP_REMOVED lines=23> */
.L_x_250:
[----:B------:R-:W-:Y:S05]  /*3060*/  BSYNC.RECONVERGENT B2 ;  /* 0x0000000000027941 */ /* 0x000fea0003800200 */
.L_x_249:
        /* <DEDUP_REMOVED lines=21> */
[----:B------:R-:W-:Y:S01]  /*31c0*/  MOV R2, R22 ;  /* 0x0000001600027202 */ /* 0x000fe20000000f00 */
[----:B------:R-:W-:-:S07]  /*31d0*/  IMAD.MOV.U32 R3, RZ, RZ, R19 ;  /* 0x000000ffff037224 */ /* 0x000fce00078e0013 */
.L_x_252:
[----:B------:R-:W-:Y:S05]  /*31e0*/  BSYNC.RECONVERGENT B2 ;  /* 0x0000000000027941 */ /* 0x000fea0003800200 */
.L_x_251:
        /* <DEDUP_REMOVED lines=24> */
[----:B------:R-:W-:-:S07]  /*3370*/  MOV R154, 0x3390 ;  /* 0x00003390009a7802 */ /* 0x000fce0000000f00 */
[----:B------:R-:W-:Y:S05]  /*3380*/  CALL.REL.NOINC `($__internal_9_$__cuda_sm20_dsqrt_rn_f64_mediumpath_v1) ;  /* 0x0000004400407944 */ /* 0x000fea0003c00000 */
[----:B------:R-:W-:Y:S02]  /*3390*/  IMAD.MOV.U32 R26, RZ, RZ, R20 ;  /* 0x000000ffff1a7224 */ /* 0x000fe400078e0014 */
[----:B------:R-:W-:-:S07]  /*33a0*/  IMAD.MOV.U32 R27, RZ, RZ, R21 ;  /* 0x000000ffff1b7224 */ /* 0x000fce00078e0015 */
.L_x_254:
[----:B------:R-:W-:Y:S05]  /*33b0*/  BSYNC.RECONVERGENT B1 ;  /* 0x0000000000017941 */ /* 0x000fea0003800200 */
.L_x_253:
        /* <DEDUP_REMOVED lines=21> */
[----:B------:R-:W-:Y:S02]  /*3510*/  IMAD.MOV.U32 R10, RZ, RZ, R22 ;  /* 0x000000ffff0a7224 */ /* 0x000fe400078e0016 */
[----:B------:R-:W-:-:S07]  /*3520*/  IMAD.MOV.U32 R11, RZ, RZ, R19 ;  /* 0x000000ffff0b7224 */ /* 0x000fce00078e0013 */
.L_x_256:
[----:B------:R-:W-:Y:S05]  /*3530*/  BSYNC.RECONVERGENT B2 ;  /* 0x0000000000027941 */ /* 0x000fea0003800200 */
.L_x_255:
[----:B------:R-:W0:Y:S01]  /*3540*/  MUFU.RCP64H R21, R35 ;  /* 0x0000002300157308 */ /* 0x000e220000001800 */
[----:B------:R-:W-:Y:S01]  /*3550*/  MOV R20, 0x1 ;  /* 0x0000000100147802 */ /* 0x000fe20000000f00 */
[----:B------:R-:W-:Y:S01]  /*3560*/  DMUL R152, RZ, R86 ;  /* 0x00000056ff987228 */ /* 0x000fe20000000000 */
[----:B------:R-:W-:Y:S01]  /*3570*/  BSSY.RECONVERGENT B2, `(.L_x_257) ;  /* 0x0000014000027945 */ /* 0x000fe20003800200 */
[----:B------:R-:W-:-:S08]  /*3580*/  DMUL R36, R10, R6 ;  /* 0x000000060a247228 */ /* 0x000fd00000000000 */
        /* <DEDUP_REMOVED lines=18> */
.L_x_258:
[----:B------:R-:W-:Y:S05]  /*36b0*/  BSYNC.RECONVERGENT B2 ;  /* 0x0000000000027941 */ /* 0x000fea0003800200 */
.L_x_257:
[----:B------:R-:W0:Y:S01]  /*36c0*/  MUFU.RCP64H R25, R87 ;  /* 0x0000005700197308 */ /* 0x000e220000001800 */
[----:B------:R-:W-:Y:S01]  /*36d0*/  IMAD.MOV.U32 R24, RZ, RZ, 0x1 ;  /* 0x00000001ff187424 */ /* 0x000fe200078e00ff */
        /* <DEDUP_REMOVED lines=18> */
[----:B------:R-:W-:-:S03]  /*3800*/  DFMA R42, R42, -UR4, R20 ;  /* 0x800000042a2a7c2b */ /* 0x000fc60008000014 */
[----:B------:R-:W-:Y:S02]  /*3810*/  FSEL R34, R34, UR14, P2 ;  /* 0x0000000e22227c08 */ /* 0x000fe40009000000 */
[----:B------:R-:W-:Y:S01]  /*3820*/  DFMA R20, -R86, R10, 0.5 ;  /* 0x3fe000005614742b */ /* 0x000fe2000000010a */
[----:B------:R-:W-:Y:S02]  /*3830*/  FSEL R35, R35, UR15, P2 ;  /* 0x0000000f23237c08 */ /* 0x000fe40009000000 */
[----:B------:R-:W-:Y:S01]  /*3840*/  FSEL R24, R24, UR12, P2 ;  /* 0x0000000c18187c08 */ /* 0x000fe20009000000 */
[----:B------:R-:W-:Y:S01]  /*3850*/  DFMA R36, R132, R88, R42 ;  /* 0x000000588424722b */ /* 0x000fe2000000002a */
[----:B------:R-:W-:Y:S02]  /*3860*/  FSEL R25, R25, UR13, P2 ;  /* 0x0000000d19197c08 */ /* 0x000fe40009000000 */
[----:B------:R-:W-:Y:S02]  /*3870*/  DFMA R38, R38, -UR4, R34 ;  /* 0x8000000426267c2b */ /* 0x000fe40008000022 */
[----:B------:R-:W-:-:S02]  /*3880*/  DFMA R10, R22, R20, R10 ;  /* 0x00000014160a722b */ /* 0x000fc4000000000a */
[----:B------:R-:W-:Y:S02]  /*3890*/  DFMA R40, R40, -UR4, R24 ;  /* 0x8000000428287c2b */ /* 0x000fe40008000018 */
[----:B------:R-:W-:Y:S02]  /*38a0*/  DMUL R36, R130, R36 ;  /* 0x0000002482247228 */ /* 0x000fe40000000000 */
[----:B------:R-:W-:-:S04]  /*38b0*/  DFMA R38, R132, R82, R38 ;  /* 0x000000528426722b */ /* 0x000fc80000000026 */
[----:B------:R-:W-:Y:S01]  /*38c0*/  FFMA R19, RZ, R87, R11 ;  /* 0x00000057ff137223 */ /* 0x000fe2000000000b */
[----:B------:R-:W-:-:S03]  /*38d0*/  DFMA R84, R132, R84, R40 ;  /* 0x000000548454722b */ /* 0x000fc60000000028 */
[----:B------:R-:W-:Y:S01]  /*38e0*/  DMUL R40, R130, R38 ;  /* 0x0000002682287228 */ /* 0x000fe20000000000 */
[----:B------:R-:W-:-:S04]  /*38f0*/  FSETP.GT.AND P0, PT, |R19|, 1.469367938527859385e-39, PT ;  /* 0x001000001300780b */ /* 0x000fc80003f04200 */
[----:B------:R-:W-:-:S09]  /*3900*/  DMUL R38, R130, R84 ;  /* 0x0000005482267228 */ /* 0x000fd20000000000 */
[----:B------:R-:W-:Y:S05]  /*3910*/  @P0 BRA `(.L_x_260) ;  /* 0x0000000000200947 */ /* 0x000fea0003800000 */
[----:B------:R-:W-:Y:S01]  /*3920*/  MOV R152, RZ ;  /* 0x000000ff00987202 */ /* 0x000fe20000000f00 */
[----:B------:R-:W-:Y:S01]  /*3930*/  IMAD.MOV.U32 R19, RZ, RZ, 0x3fe00000 ;  /* 0x3fe00000ff137424 */ /* 0x000fe200078e00ff */
[----:B------:R-:W-:Y:S01]  /*3940*/  MOV R23, R87 ;  /* 0x0000005700177202 */ /* 0x000fe20000000f00 */
[----:B------:R-:W-:Y:S01]  /*3950*/  IMAD.MOV.U32 R22, RZ, RZ, R86 ;  /* 0x000000ffff167224 */ /* 0x000fe200078e0056 */
[----:B------:R-:W-:-:S07]  /*3960*/  MOV R20, 0x3980 ;  /* 0x0000398000147802 */ /* 0x000fce0000000f00 */
[----:B------:R-:W-:Y:S05]  /*3970*/  CALL.REL.NOINC `($__internal_8_$__cuda_sm20_div_rn_f64_full) ;  /* 0x0000003800387944 */ /* 0x000fea0003c00000 */
[----:B------:R-:W-:Y:S02]  /*3980*/  IMAD.MOV.U32 R10, RZ, RZ, R22 ;  /* 0x000000ffff0a7224 */ /* 0x000fe400078e0016 */
[----:B------:R-:W-:-:S07]  /*3990*/  IMAD.MOV.U32 R11, RZ, RZ, R19 ;  /* 0x000000ffff0b7224 */ /* 0x000fce00078e0013 */
.L_x_260:
[----:B------:R-:W-:Y:S05]  /*39a0*/  BSYNC.RECONVERGENT B2 ;  /* 0x0000000000027941 */ /* 0x000fea0003800200 */
.L_x_259:
[----:B------:R-:W0:Y:S01]  /*39b0*/  MUFU.RCP64H R21, R87 ;  /* 0x0000005700157308 */ /* 0x000e220000001800 */
[----:B------:R-:W-:Y:S01]  /*39c0*/  MOV R20, 0x1 ;  /* 0x0000000100147802 */ /* 0x000fe20000000f00 */
[----:B------:R-:W-:Y:S01]  /*39d0*/  DMUL R34, R130, -0.5 ;  /* 0xbfe0000082227828 */ /* 0x000fe20000000000 */
[----:B------:R-:W-:Y:S04]  /*39e0*/  BSSY.RECONVERGENT B2, `(.L_x_261) ;  /* 0x0000016000027945 */ /* 0x000fe80003800200 */
        /* <DEDUP_REMOVED lines=21> */
.L_x_262:
[----:B------:R-:W-:Y:S05]  /*3b40*/  BSYNC.RECONVERGENT B2 ;  /* 0x0000000000027941 */ /* 0x000fea0003800200 */
.L_x_261:
        /* <DEDUP_REMOVED lines=24> */
.L_x_264:
[----:B------:R-:W-:Y:S05]  /*3cd0*/  BSYNC.RECONVERGENT B2 ;  /* 0x0000000000027941 */ /* 0x000fea0003800200 */
.L_x_263:
[----:B------:R-:W0:Y:S01]  /*3ce0*/  MUFU.RCP64H R21, R87 ;  /* 0x0000005700157308 */ /* 0x000e220000001800 */
[----:B------:R-:W-:Y:S01]  /*3cf0*/  IMAD.MOV.U32 R20, RZ, RZ, 0x1 ;  /* 0x00000001ff147424 */ /* 0x000fe200078e00ff */
        /* <DEDUP_REMOVED lines=25> */
.L_x_266:
[----:B------:R-:W-:Y:S05]  /*3e90*/  BSYNC.RECONVERGENT B2 ;  /* 0x0000000000027941 */ /* 0x000fea0003800200 */
.L_x_265:
        /* <DEDUP_REMOVED lines=13> */
[C---:B------:R-:W-:Y:S02]  /*3f70*/  DFMA R84, R130.reuse, R84, -R58 ;  /* 0x000000548254722b */ /* 0x040fe4000000083a */
[----:B------:R-:W-:Y:S02]  /*3f80*/  DFMA R82, R130, R82, -R62 ;  /* 0x000000528252722b */ /* 0x000fe4000000083e */
[----:B------:R-:W-:-:S02]  /*3f90*/  DADD R78, R78, R36 ;  /* 0x000000004e4e7229 */ /* 0x000fc40000000024 */
[----:B------:R-:W-:Y:S02]  /*3fa0*/  DFMA R26, R26, R26, R26 ;  /* 0x0000001a1a1a722b */ /* 0x000fe4000000001a */
[----:B------:R-:W-:Y:S02]  /*3fb0*/  DFMA R76, R66, R8, R76 ;  /* 0x00000008424c722b */ /* 0x000fe4000000004c */
[----:B------:R-:W-:Y:S02]  /*3fc0*/  DMUL R36, R36, -UR26 ;  /* 0x8000001a24247c28 */ /* 0x000fe40008000000 */
[----:B------:R-:W-:Y:S02]  /*3fd0*/  DADD R60, R60, R40 ;  /* 0x000000003c3c7229 */ /* 0x000fe40000000028 */
[----:B------:R-:W-:Y:S02]  /*3fe0*/  DFMA R24, R24, R26, R24 ;  /* 0x0000001a1818722b */ /* 0x000fe40000000018 */
[----:B------:R-:W-:-:S02]  /*3ff0*/  DADD R26, -R30, R20 ;  /* 0x000000001e1a7229 */ /* 0x000fc40000000114 */
[----:B------:R-:W-:Y:S02]  /*4000*/  DFMA R62, R82, R8, R62 ;  /* 0x00000008523e722b */ /* 0x000fe4000000003e */
[----:B------:R-:W-:Y:S02]  /*4010*/  DMUL R40, R40, -UR26 ;  /* 0x8000001a28287c28 */ /* 0x000fe40008000000 */
[----:B------:R-:W-:Y:S02]  /*4020*/  DFMA R20, -R86, R24, 1 ;  /* 0x3ff000005614742b */ /* 0x000fe40000000118 */
[----:B------:R-:W-:Y:S02]  /*4030*/  DMUL R152, R130, R26 ;  /* 0x0000001a82987228 */ /* 0x000fe40000000000 */
[----:B------:R-:W-:-:S04]  /*4040*/  DADD R64, R64, R38 ;  /* 0x0000000040407229 */ /* 0x000fc80000000026 */
[----:B------:R-:W-:Y:S02]  /*4050*/  DFMA R24, R24, R20, R24 ;  /* 0x000000141818722b */ /* 0x000fe40000000018 */
[----:B------:R-:W-:Y:S02]  /*4060*/  DFMA R20, R130, 12, R22 ;  /* 0x402800008214782b */ /* 0x000fe40000000016 */
[----:B------:R-:W-:-:S04]  /*4070*/  FSETP.GEU.AND P2, PT, |R153|, 6.5827683646048100446e-37, PT ;  /* 0x036000009900780b */ /* 0x000fc80003f4e200 */
[----:B------:R-:W-:Y:S02]  /*4080*/  DMUL R22, R24, R152 ;  /* 0x0000009818167228 */ /* 0x000fe40000000000 */
[----:B------:R-:W-:Y:S02]  /*4090*/  DFMA R20, R86, R28, R20 ;  /* 0x0000001c5614722b */ /* 0x000fe40000000014 */
[----:B------:R-:W-:Y:S01]  /*40a0*/  DFMA R28, R84, R8, R58 ;  /* 0x00000008541c722b */ /* 0x000fe2000000003a */
[----:B------:R-:W-:Y:S01]  /*40b0*/  IMAD.MOV.U32 R58, RZ, RZ, 0x0 ;  /* 0x00000000ff3a7424 */ /* 0x000fe200078e00ff */
[----:B------:R-:W-:Y:S02]  /*40c0*/  MOV R59, 0x3fe00000 ;  /* 0x3fe00000003b7802 */ /* 0x000fe40000000f00 */
[----:B------:R-:W-:Y:S02]  /*40d0*/  DFMA R42, -R86, R22, R152 ;  /* 0x00000016562a722b */ /* 0x000fe40000000198 */
[----:B------:R-:W-:-:S06]  /*40e0*/  DADD R20, -R48, R20 ;  /* 0x0000000030147229 */ /* 0x000fcc0000000114 */
[----:B------:R-:W-:Y:S02]  /*40f0*/  DFMA R22, R24, R42, R22 ;  /* 0x0000002a1816722b */ /* 0x000fe40000000016 */
[----:B------:R-:W-:Y:S02]  /*4100*/  DFMA R24, R8, -R58, 1 ;  /* 0x3ff000000818742b */ /* 0x000fe4000000083a */
[----:B------:R-:W-:Y:S02]  /*4110*/  DMUL R42, R38, -UR26 ;  /* 0x8000001a262a7c28 */ /* 0x000fe40008000000 */
[----:B------:R-:W-:-:S04]  /*4120*/  DFMA R48, R20, R128, R48 ;  /* 0x000000801430722b */ /* 0x000fc80000000030 */
[----:B------:R-:W-:Y:S01]  /*4130*/  FFMA R19, RZ, R87, R23 ;  /* 0x00000057ff137223 */ /* 0x000fe20000000017 */
[C---:B------:R-:W-:Y:S02]  /*4140*/  DFMA R38, R24.reuse, R36, R76 ;  /* 0x000000241826722b */ /* 0x040fe4000000004c */
[C---:B------:R-:W-:Y:S02]  /*4150*/  DFMA R36, R24.reuse, R42, R62 ;  /* 0x0000002a1824722b */ /* 0x040fe4000000003e */
[----:B------:R-:W-:Y:S01]  /*4160*/  FSETP.GT.AND P0, PT, |R19|, 1.469367938527859385e-39, PT ;  /* 0x001000001300780b */ /* 0x000fe20003f04200 */
[----:B------:R-:W-:-:S12]  /*4170*/  DFMA R28, R24, R40, R28 ;  /* 0x00000028181c722b */ /* 0x000fd8000000001c */
[----:B------:R-:W-:Y:S05]  /*4180*/  @P0 BRA P2, `(.L_x_268) ;  /* 0x0000000000180947 */ /* 0x000fea0001000000 */
[----:B------:R-:W-:Y:S01]  /*4190*/  IMAD.MOV.U32 R19, RZ, RZ, R153 ;  /* 0x000000ffff137224 */ /* 0x000fe200078e0099 */
[----:B------:R-:W-:Y:S01]  /*41a0*/  MOV R23, R87 ;  /* 0x0000005700177202 */ /* 0x000fe20000000f00 */
[----:B------:R-:W-:Y:S01]  /*41b0*/  IMAD.MOV.U32 R22, RZ, RZ, R86 ;  /* 0x000000ffff167224 */ /* 0x000fe200078e0056 */
[----:B------:R-:W-:-:S07]  /*41c0*/  MOV R20, 0x41e0 ;  /* 0x000041e000147802 */ /* 0x000fce0000000f00 */
[----:B------:R-:W-:Y:S05]  /*41d0*/  CALL.REL.NOINC `($__internal_8_$__cuda_sm20_div_rn_f64_full) ;  /* 0x0000003000207944 */ /* 0x000fea0003c00000 */
[----:B------:R-:W-:-:S07]  /*41e0*/  IMAD.MOV.U32 R23, RZ, RZ, R19 ;  /* 0x000000ffff177224 */ /* 0x000fce00078e0013 */
.L_x_268:
[----:B------:R-:W-:Y:S05]  /*41f0*/  BSYNC.RECONVERGENT B2 ;  /* 0x0000000000027941 */ /* 0x000fea0003800200 */
.L_x_267:
        /* <DEDUP_REMOVED lines=25> */
.L_x_270:
[----:B------:R-:W-:Y:S05]  /*4390*/  BSYNC.RECONVERGENT B2 ;  /* 0x0000000000027941 */ /* 0x000fea0003800200 */
.L_x_269:
[----:B------:R-:W0:Y:S01]  /*43a0*/  MUFU.RCP64H R23, R87 ;  /* 0x0000005700177308 */ /* 0x000e220000001800 */
[----:B------:R-:W-:Y:S01]  /*43b0*/  MOV R22, 0x1 ;  /* 0x0000000100167802 */ /* 0x000fe20000000f00 */
        /* <DEDUP_REMOVED lines=23> */
.L_x_272:
[----:B------:R-:W-:Y:S05]  /*4530*/  BSYNC.RECONVERGENT B2 ;  /* 0x0000000000027941 */ /* 0x000fea0003800200 */
.L_x_271:
[----:B------:R-:W0:Y:S01]  /*4540*/  MUFU.RCP64H R21, R87 ;  /* 0x0000005700157308 */ /* 0x000e220000001800 */
[----:B------:R-:W-:Y:S01]  /*4550*/  IMAD.MOV.U32 R20, RZ, RZ, 0x1 ;  /* 0x00000001ff147424 */ /* 0x000fe200078e00ff */
[----:B------:R-:W-:Y:S01]  /*4560*/  DMUL R26, R130, R6 ;  /* 0x00000006821a7228 */ /* 0x000fe20000000000 */
[----:B------:R-:W-:Y:S07]  /*4570*/  BSSY.RECONVERGENT B2, `(.L_x_273) ;  /* 0x0000019000027945 */ /* 0x000fee0003800200 */
[----:B------:R-:W-:-:S02]  /*4580*/  DMUL R152, R26, R4 ;  /* 0x000000041a987228 */ /* 0x000fc40000000000 */
[----:B0-----:R-:W-:-:S08]  /*4590*/  DFMA R24, -R86, R20, 1 ;  /* 0x3ff000005618742b */ /* 0x001fd00000000114 */
[----:B------:R-:W-:Y:S01]  /*45a0*/  FSETP.GEU.AND P2, PT, |R153|, 6.5827683646048100446e-37, PT ;  /* 0x036000009900780b */ /* 0x000fe20003f4e200 */
[----:B------:R-:W-:-:S08]  /*45b0*/  DFMA R24, R24, R24, R24 ;  /* 0x000000181818722b */ /* 0x000fd00000000018 */
[----:B------:R-:W-:-:S08]  /*45c0*/  DFMA R24, R20, R24, R20 ;  /* 0x000000181418722b */ /* 0x000fd00000000014 */
[----:B------:R-:W-:-:S08]  /*45d0*/  DFMA R20, -R86, R24, 1 ;  /* 0x3ff000005614742b */ /* 0x000fd00000000118 */
[----:B------:R-:W-:-:S08]  /*45e0*/  DFMA R30, R24, R20, R24 ;  /* 0x00000014181e722b */ /* 0x000fd00000000018 */
        /* <DEDUP_REMOVED lines=14> */
[----:B------:R-:W-:Y:S05]  /*46d0*/  CALL.REL.NOINC `($__internal_8_$__cuda_sm20_div_rn_f64_full) ;  /* 0x0000002800e07944 */ /* 0x000fea0003c00000 */
[----:B------:R-:W-:Y:S01]  /*46e0*/  MOV R20, R22 ;  /* 0x0000001600147202 */ /* 0x000fe20000000f00 */
[----:B------:R-:W-:-:S07]  /*46f0*/  IMAD.MOV.U32 R21, RZ, RZ, R19 ;  /* 0x000000ffff157224 */ /* 0x000fce00078e0013 */
.L_x_274:
[----:B------:R-:W-:Y:S05]  /*4700*/  BSYNC.RECONVERGENT B2 ;  /* 0x0000000000027941 */ /* 0x000fea0003800200 */
.L_x_273:
        /* <DEDUP_REMOVED lines=26> */
.L_x_276:
[----:B------:R-:W-:Y:S05]  /*48b0*/  BSYNC.RECONVERGENT B2 ;  /* 0x0000000000027941 */ /* 0x000fea0003800200 */
.L_x_275:
[----:B------:R-:W0:Y:S01]  /*48c0*/  MUFU.RCP64H R21, R87 ;  /* 0x0000005700157308 */ /* 0x000e220000001800 */
[----:B------:R-:W-:Y:S01]  /*48d0*/  IMAD.MOV.U32 R20, RZ, RZ, 0x1 ;  /* 0x00000001ff147424 */ /* 0x000fe200078e00ff */
        /* <DEDUP_REMOVED lines=22> */
.L_x_278:
[----:B------:R-:W-:Y:S05]  /*4a40*/  BSYNC.RECONVERGENT B2 ;  /* 0x0000000000027941 */ /* 0x000fea0003800200 */
.L_x_277:
        /* <DEDUP_REMOVED lines=18> */
[----:B------:R-:W-:Y:S01]  /*4b70*/  DADD R26, R46, -R44 ;  /* 0x000000002e1a7229 */ /* 0x000fe2000000082c */
[----:B------:R-:W-:Y:S01]  /*4b80*/  UMOV UR34, 0xd801b600 ;  /* 0xd801b60000227882 */ /* 0x000fe20000000000 */
[----:B------:R-:W-:Y:S01]  /*4b90*/  DFMA R20, R48, -UR26, R20 ;  /* 0x8000001a30147c2b */ /* 0x000fe20008000014 */
[----:B------:R-:W-:Y:S01]  /*4ba0*/  UMOV UR26, 0x1c71c71c ;  /* 0x1c71c71c001a7882 */ /* 0x000fe20000000000 */
[----:B------:R-:W-:Y:S01]  /*4bb0*/  UMOV UR27, 0x3fac71c7 ;  /* 0x3fac71c7001b7882 */ /* 0x000fe20000000000 */
[----:B------:R-:W-:Y:S01]  /*4bc0*/  UMOV UR35, 0x3f6b6006 ;  /* 0x3f6b600600237882 */ /* 0x000fe20000000000 */
[----:B------:R-:W-:Y:S01]  /*4bd0*/  UMOV UR36, 0x1c71c71d ;  /* 0x1c71c71d00247882 */ /* 0x000fe20000000000 */
[----:B------:R-:W-:Y:S01]  /*4be0*/  UMOV UR37, 0x3f8c71c7 ;  /* 0x3f8c71c700257882 */ /* 0x000fe20000000000 */
[----:B------:R-:W-:Y:S01]  /*4bf0*/  UMOV UR38, 0x55555554 ;  /* 0x5555555400267882 */ /* 0x000fe20000000000 */
[----:B------:R-:W-:Y:S01]  /*4c00*/  UMOV UR39, 0x3fa55555 ;  /* 0x3fa5555500277882 */ /* 0x000fe20000000000 */
[----:B------:R-:W-:-:S02]  /*4c10*/  DFMA R24, R24, UR30, R20 ;  /* 0x0000001e18187c2b */ /* 0x000fc40008000014 */
[-C--:B------:R-:W-:Y:S02]  /*4c20*/  DFMA R70, R70, -R8.reuse, R70 ;  /* 0x800000084646722b */ /* 0x080fe40000000046 */
[----:B------:R-:W-:Y:S01]  /*4c30*/  DFMA R54, R54, -R8, R54 ;  /* 0x800000083636722b */ /* 0x000fe20000000036 */
[----:B------:R-:W-:Y:S01]  /*4c40*/  UMOV UR40, 0x9999999a ;  /* 0x9999999a00287882 */ /* 0x000fe20000000000 */
[--C-:B------:R-:W-:Y:S01]  /*4c50*/  DFMA R30, R30, UR30, R20.reuse ;  /* 0x0000001e1e1e7c2b */ /* 0x100fe20008000014 */
[----:B------:R-:W-:Y:S01]  /*4c60*/  UMOV UR41, 0x3fb99999 ;  /* 0x3fb9999900297882 */ /* 0x000fe20000000000 */
[--C-:B------:R-:W-:Y:S01]  /*4c70*/  DFMA R40, R34, UR30, R20.reuse ;  /* 0x0000001e22287c2b */ /* 0x100fe20008000014 */
[----:B------:R-:W-:Y:S01]  /*4c80*/  UMOV UR42, 0x9999999a ;  /* 0x9999999a002a7882 */ /* 0x000fe20000000000 */
[----:B------:R-:W-:Y:S01]  /*4c90*/  DFMA R32, R32, UR30, R20 ;  /* 0x0000001e20207c2b */ /* 0x000fe20008000014 */
[----:B------:R-:W-:Y:S01]  /*4ca0*/  UMOV UR43, 0x3f999999 ;  /* 0x3f999999002b7882 */ /* 0x000fe20000000000 */
[----:B------:R-:W-:Y:S01]  /*4cb0*/  DADD R34, -R46, R44 ;  /* 0x000000002e227229 */ /* 0x000fe2000000012c */
[----:B------:R-:W0:Y:S01]  /*4cc0*/  LDC R19, c[0x0][0x3c8] ;  /* 0x0000f200ff137b82 */ /* 0x000e220000000800 */
        /* <DEDUP_REMOVED lines=23> */
[----:B------:R-:W-:Y:S04]  /*4e40*/  STG.E.64 desc[UR16][R98.64], R20 ;  /* 0x0000001462007986 */ /* 0x000fe8000c101b10 */
[----:B------:R-:W-:Y:S04]  /*4e50*/  STG.E.64 desc[UR16][R102.64], R30 ;  /* 0x0000001e66007986 */ /* 0x000fe8000c101b10 */
[----:B------:R2:W-:Y:S04]  /*4e60*/  STG.E.64 desc[UR16][R94.64], R32 ;  /* 0x000000205e007986 */ /* 0x0005e8000c101b10 */
[----:B------:R-:W-:Y:S04]  /*4e70*/  STG.E.64 desc[UR16][R96.64], R40 ;  /* 0x0000002860007986 */ /* 0x000fe8000c101b10 */
[----:B------:R-:W-:Y:S04]  /*4e80*/  STG.E.64 desc[UR16][R90.64], R42 ;  /* 0x0000002a5a007986 */ /* 0x000fe8000c101b10 */
[----:B------:R-:W-:Y:S04]  /*4e90*/  STG.E.64 desc[UR16][R92.64], R58 ;  /* 0x0000003a5c007986 */ /* 0x000fe8000c101b10 */
[----:B------:R-:W3:Y:S01]  /*4ea0*/  LDG.E R125, desc[UR16][R124.64] ;  /* 0x000000107c7d7981 */ /* 0x000ee2000c1e1900 */
[----:B------:R-:W-:Y:S01]  /*4eb0*/  DFMA R50, R50, UR34, R130 ;  /* 0x0000002232327c2b */ /* 0x000fe20008000082 */
[----:B------:R-:W-:Y:S01]  /*4ec0*/  UMOV UR34, 0x10410410 ;  /* 0x1041041000227882 */ /* 0x000fe20000000000 */
[----:B------:R-:W-:Y:S01]  /*4ed0*/  UMOV UR35, 0x3f704104 ;  /* 0x3f70410400237882 */ /* 0x000fe20000000000 */
[----:B-1----:R-:W-:-:S02]  /*4ee0*/  DADD R24, R78, R64 ;  /* 0x000000004e187229 */ /* 0x002fc40000000040 */
[----:B------:R-:W-:Y:S02]  /*4ef0*/  DADD R26, R38, R36 ;  /* 0x00000000261a7229 */ /* 0x000fe40000000024 */
[----:B--2---:R-:W-:Y:S02]  /*4f00*/  DADD R32, R70, -R54 ;  /* 0x0000000046207229 */ /* 0x004fe40000000836 */
        /* <DEDUP_REMOVED lines=8> */
[----:B------:R-:W3:Y:S06]  /*4f90*/  LDC.64 R20, c[0x0][0x388] ;  /* 0x0000e200ff147b82 */ /* 0x000eec0000000a00 */
[----:B------:R-:W-:-:S08]  /*4fa0*/  DFMA R30, R68, UR38, R30 ;  /* 0x00000026441e7c2b */ /* 0x000fd0000800001e */
[----:B------:R-:W-:-:S08]  /*4fb0*/  DFMA R30, R80, 0.25, R30 ;  /* 0x3fd00000501e782b */ /* 0x000fd0000000001e */
[----:B------:R-:W-:Y:S01]  /*4fc0*/  DFMA R30, R32, 0.125, R30 ;  /* 0x3fc00000201e782b */ /* 0x000fe2000000001e */
[----:B---3--:R-:W-:-:S06]  /*4fd0*/  IMAD.WIDE R32, R125, 0x8, R20 ;  /* 0x000000087d207825 */ /* 0x008fcc00078e0214 */
        /* <DEDUP_REMOVED lines=43> */
[----:B------:R-:W-:Y:S02]  /*5290*/  DADD R22, -R72, R22 ;  /* 0x0000000048167229 */ /* 0x000fe40000000116 */
[----:B------:R-:W-:-:S02]  /*52a0*/  DFMA R8, R52, -R8, R52 ;  /* 0x800000083408722b */ /* 0x000fc40000000034 */
[----:B------:R-:W-:-:S04]  /*52b0*/  DFMA R32, R30, UR30, R48 ;  /* 0x0000001e1e207c2b */ /* 0x000fc80008000030 */
[----:B------:R-:W-:Y:S02]  /*52c0*/  DFMA R72, R22, R128, R72 ;  /* 0x000000801648722b */ /* 0x000fe40000000048 */
[----:B------:R-:W-:Y:S02]  /*52d0*/  DADD R22, -R70, R8 ;  /* 0x0000000046167229 */ /* 0x000fe40000000108 */
        /* <DEDUP_REMOVED lines=12> */
[----:B------:R-:W-:Y:S02]  /*53a0*/  DFMA R30, R34, -UR42, R30 ;  /* 0x8000002a221e7c2b */ /* 0x000fe4000800001e */
[----:B-1----:R-:W-:Y:S01]  /*53b0*/  DADD R24, R78, -R60 ;  /* 0x000000004e187229 */ /* 0x002fe2000000083c */
[----:B------:R-:W1:Y:S05]  /*53c0*/  LDC.64 R34, c[0x0][0x438] ;  /* 0x00010e00ff227b82 */ /* 0x000e6a0000000a00 */
[----:B------:R-:W-:-:S08]  /*53d0*/  DFMA R30, R46, UR32, R30 ;  /* 0x000000202e1e7c2b */ /* 0x000fd0000800001e */
[----:B------:R-:W-:-:S08]  /*53e0*/  DFMA R30, R44, UR36, R30 ;  /* 0x000000242c1e7c2b */ /* 0x000fd0000800001e */
[----:B------:R-:W-:-:S08]  /*53f0*/  DFMA R30, R74, -UR26, R30 ;  /* 0x8000001a4a1e7c2b */ /* 0x000fd0000800001e */
[----:B------:R-:W-:-:S08]  /*5400*/  DFMA R30, R68, -UR38, R30 ;  /* 0x80000026441e7c2b */ /* 0x000fd0000800001e */
[----:B------:R-:W-:-:S08]  /*5410*/  DFMA R30, R72, 0.25, R30 ;  /* 0x3fd00000481e782b */ /* 0x000fd0000000001e */
[----:B------:R-:W-:Y:S01]  /*5420*/  DFMA R26, R26, 0.125, R30 ;  /* 0x3fc000001a1a782b */ /* 0x000fe2000000001e */
[----:B--2---:R-:W-:-:S06]  /*5430*/  IMAD.WIDE R22, R119, 0x8, R20 ;  /* 0x0000000877167825 */ /* 0x004fcc00078e0214 */
[----:B------:R2:W-:Y:S04]  /*5440*/  STG.E.64 desc[UR16][R22.64], R26 ;  /* 0x0000001a16007986 */ /* 0x0005e8000c101b10 */
[----:B------:R-:W2:Y:S01]  /*5450*/  LDG.E R113, desc[UR16][R112.64] ;  /* 0x0000001070717981 */ /* 0x000ea2000c1e1900 */
        /* <DEDUP_REMOVED lines=10> */
[----:B--2---:R-:W-:-:S06]  /*5500*/  IMAD.WIDE R22, R113, 0x8, R20 ;  /* 0x0000000871167825 */ /* 0x004fcc00078e0214 */
[----:B------:R2:W-:Y:S04]  /*5510*/  STG.E.64 desc[UR16][R22.64], R24 ;  /* 0x0000001816007986 */ /* 0x0005e8000c101b10 */
[----:B------:R-:W2:Y:S01]  /*5520*/  LDG.E R115, desc[UR16][R114.64] ;  /* 0x0000001072737981 */ /* 0x000ea2000c1e1900 */
        /* <DEDUP_REMOVED lines=10> */
[----:B--2---:R-:W-:-:S06]  /*55d0*/  IMAD.WIDE R22, R115, 0x8, R20 ;  /* 0x0000000873167825 */ /* 0x004fcc00078e0214 */
[----:B------:R2:W-:Y:S04]  /*55e0*/  STG.E.64 desc[UR16][R22.64], R38 ;  /* 0x0000002616007986 */ /* 0x0005e8000c101b10 */
[----:B------:R-:W2:Y:S01]  /*55f0*/  LDG.E R109, desc[UR16][R108.64] ;  /* 0x000000106c6d7981 */ /* 0x000ea2000c1e1900 */
        /* <DEDUP_REMOVED lines=13> */
[----:B------:R-:W3:Y:S01]  /*56d0*/  LDG.E R111, desc[UR16][R110.64] ;  /* 0x000000106e6f7981 */ /* 0x000ee2000c1e1900 */
[----:B------:R-:W-:-:S08]  /*56e0*/  DFMA R24, R24, -UR40, R48 ;  /* 0x8000002818187c2b */ /* 0x000fd00008000030 */
[----:B------:R-:W-:Y:S02]  /*56f0*/  DFMA R24, R30, -UR42, R24 ;  /* 0x8000002a1e187c2b */ /* 0x000fe40008000018 */
[----:B------:R-:W-:-:S06]  /*5700*/  DADD R30, -R54, R8 ;  /* 0x00000000361e7229 */ /* 0x000fcc0000000108 */
[----:B------:R-:W-:-:S08]  /*5710*/  DFMA R24, R46, -UR26, R24 ;  /* 0x8000001a2e187c2b */ /* 0x000fd00008000018 */
[----:B------:R-:W-:-:S08]  /*5720*/  DFMA R24, R44, -UR32, R24 ;  /* 0x800000202c187c2b */ /* 0x000fd00008000018 */
[----:B------:R-:W-:-:S08]  /*5730*/  DFMA R24, R56, 0.25, R24 ;  /* 0x3fd000003818782b */ /* 0x000fd00000000018 */
[----:B------:R-:W-:Y:S02]  /*5740*/  DFMA R24, R30, 0.125, R24 ;  /* 0x3fc000001e18782b */ /* 0x000fe40000000018 */
[----:B--2---:R-:W-:Y:S01]  /*5750*/  DADD R22, R64, -R60 ;  /* 0x0000000040167229 */ /* 0x004fe2000000083c */
[----:B---3--:R-:W-:-:S05]  /*5760*/  IMAD.WIDE R30, R111, 0x8, R20 ;  /* 0x000000086f1e7825 */ /* 0x008fca00078e0214 */
[----:B------:R2:W-:Y:S04]  /*5770*/  STG.E.64 desc[UR16][R30.64], R24 ;  /* 0x000000181e007986 */ /* 0x0005e8000c101b10 */
[----:B------:R-:W3:Y:S01]  /*5780*/  LDG.E R105, desc[UR16][R104.64] ;  /* 0x0000001068697981 */ /* 0x000ee2000c1e1900 */
[----:B------:R-:W-:Y:S02]  /*5790*/  DADD R26, R36, -R28 ;  /* 0x00000000241a7229 */ /* 0x000fe4000000081c */
[----:B------:R-:W-:Y:S02]  /*57a0*/  DFMA R22, R22, UR30, R48 ;  /* 0x0000001e16167c2b */ /* 0x000fe40008000030 */
[----:B------:R-:W-:-:S06]  /*57b0*/  DADD R8, R54, R8 ;  /* 0x0000000036087229 */ /* 0x000fcc0000000008 */
[----:B------:R-:W-:-:S08]  /*57c0*/  DFMA R22, R26, UR34, R22 ;  /* 0x000000221a167c2b */ /* 0x000fd00008000016 */
[----:B------:R-:W-:-:S08]  /*57d0*/  DFMA R22, R46, -UR26, R22 ;  /* 0x8000001a2e167c2b */ /* 0x000fd00008000016 */
[----:B------:R-:W-:-:S08]  /*57e0*/  DFMA R22, R44, -UR32, R22 ;  /* 0x800000202c167c2b */ /* 0x000fd00008000016 */
[----:B------:R-:W-:-:S08]  /*57f0*/  DFMA R22, R56, -0.25, R22 ;  /* 0xbfd000003816782b */ /* 0x000fd00000000016 */
[----:B------:R-:W-:Y:S01]  /*5800*/  DFMA R22, R8, 0.125, R22 ;  /* 0x3fc000000816782b */ /* 0x000fe20000000016 */
[----:B--2---:R-:W2:Y:S01]  /*5810*/  MUFU.RCP64H R31, R135 ;  /* 0x00000087001f7308 */ /* 0x004ea20000001800 */
[----:B------:R-:W-:Y:S02]  /*5820*/  IMAD.MOV.U32 R30, RZ, RZ, 0x1 ;  /* 0x00000001ff1e7424 */ /* 0x000fe400078e00ff */
[----:B---3--:R-:W-:-:S05]  /*5830*/  IMAD.WIDE R24, R105, 0x8, R20 ;  /* 0x0000000869187825 */ /* 0x008fca00078e0214 */
[----:B------:R3:W-:Y:S04]  /*5840*/  STG.E.64 desc[UR16][R24.64], R22 ;  /* 0x0000001618007986 */ /* 0x0007e8000c101b10 */
[----:B------:R-:W4:Y:S01]  /*5850*/  LDG.E R107, desc[UR16][R106.64] ;  /* 0x000000106a6b7981 */ /* 0x000f22000c1e1900 */
[----:B--2---:R-:W-:Y:S01]  /*5860*/  DFMA R26, -R134, R30, 1 ;  /* 0x3ff00000861a742b */ /* 0x004fe2000000011e */
[----:B------:R-:W-:Y:S01]  /*5870*/  BSSY.RECONVERGENT B2, `(.L_x_279) ;  /* 0x0000029000027945 */ /* 0x000fe20003800200 */
[----:B------:R-:W-:Y:S02]  /*5880*/  DADD R60, -R64, R60 ;  /* 0x00000000403c7229 */ /* 0x000fe4000000013c */
[----:B------:R-:W-:-:S04]  /*5890*/  DADD R28, -R36, R28 ;  /* 0x00000000241c7229 */ /* 0x000fc8000000011c */
[----:B------:R-:W-:Y:S01]  /*58a0*/  DFMA R32, R26, R26, R26 ;  /* 0x0000001a1a20722b */ /* 0x000fe2000000001a */
[----:B---3--:R-:W2:Y:S01]  /*58b0*/  LDC.64 R24, c[0x0][0x430] ;  /* 0x00010c00ff187b82 */ /* 0x008ea20000000a00 */
[----:B------:R-:W-:Y:S02]  /*58c0*/  DFMA R60, R60, UR30, R48 ;  /* 0x0000001e3c3c7c2b */ /* 0x000fe40008000030 */
[----:B------:R-:W-:-:S04]  /*58d0*/  DADD R26, R150, R150 ;  /* 0x00000000961a7229 */ /* 0x000fc80000000096 */
[----:B------:R-:W-:Y:S02]  /*58e0*/  DFMA R32, R30, R32, R30 ;  /* 0x000000201e20722b */ /* 0x000fe4000000001e */
[----:B------:R-:W-:Y:S02]  /*58f0*/  DFMA R60, R28, UR34, R60 ;  /* 0x000000221c3c7c2b */ /* 0x000fe4000800003c */
[----:B------:R-:W-:Y:S02]  /*5900*/  DADD R28, R148, R148 ;  /* 0x00000000941c7229 */ /* 0x000fe40000000094 */
[----:B------:R-:W-:Y:S02]  /*5910*/  DMUL R144, R144, R26 ;  /* 0x0000001a90907228 */ /* 0x000fe40000000000 */
[----:B------:R-:W-:Y:S02]  /*5920*/  DFMA R22, -R134, R32, 1 ;  /* 0x3ff000008616742b */ /* 0x000fe40000000120 */
[----:B------:R-:W-:-:S04]  /*5930*/  DFMA R60, R46, -UR26, R60 ;  /* 0x8000001a2e3c7c2b */ /* 0x000fc8000800003c */
[----:B------:R-:W-:Y:S02]  /*5940*/  DFMA R152, R146, R28, -R144 ;  /* 0x0000001c9298722b */ /* 0x000fe40000000890 */
[----:B------:R-:W-:Y:S01]  /*5950*/  DFMA R36, R32, R22, R32 ;  /* 0x000000162024722b */ /* 0x000fe20000000020 */
[----:B--2---:R-:W-:Y:S01]  /*5960*/  IMAD.WIDE R24, R18, 0x8, R24 ;  /* 0x0000000812187825 */ /* 0x004fe200078e0218 */
[----:B------:R-:W-:-:S03]  /*5970*/  DFMA R60, R44, -UR32, R60 ;  /* 0x800000202c3c7c2b */ /* 0x000fc6000800003c */
[----:B0-----:R-:W-:-:S03]  /*5980*/  IMAD.WIDE R30, R19, 0x8, R24 ;  /* 0x00000008131e7825 */ /* 0x001fc600078e0218 */
[----:B------:R-:W-:Y:S01]  /*5990*/  DMUL R22, R36, R152 ;  /* 0x0000009824167228 */ /* 0x000fe20000000000 */
[----:B------:R-:W-:Y:S01]  /*59a0*/  FSETP.GEU.AND P2, PT, |R153|, 6.5827683646048100446e-37, PT ;  /* 0x036000009900780b */ /* 0x000fe20003f4e200 */
[----:B------:R-:W-:-:S06]  /*59b0*/  DFMA R60, R56, -0.25, R60 ;  /* 0xbfd00000383c782b */ /* 0x000fcc000000003c */
[----:B------:R-:W-:Y:S02]  /*59c0*/  DFMA R32, -R134, R22, R152 ;  /* 0x000000168620722b */ /* 0x000fe40000000198 */
[----:B------:R-:W-:Y:S01]  /*59d0*/  DFMA R60, R8, -0.125, R60 ;  /* 0xbfc00000083c782b */ /* 0x000fe2000000003c */
[----:B------:R-:W-:-:S05]  /*59e0*/  IMAD.WIDE R8, R19, 0x8, R30 ;  /* 0x0000000813087825 */ /* 0x000fca00078e021e */
[----:B------:R-:W-:Y:S01]  /*59f0*/  DFMA R22, R36, R32, R22 ;  /* 0x000000202416722b */ /* 0x000fe20000000016 */
[----:B-1----:R-:W-:-:S09]  /*5a00*/  IMAD.WIDE R32, R18, 0x8, R34 ;  /* 0x0000000812207825 */ /* 0x002fd200078e0222 */
[----:B------:R-:W-:-:S05]  /*5a10*/  FFMA R19, RZ, R135, R23 ;  /* 0x00000087ff137223 */ /* 0x000fca0000000017 */
[----:B------:R-:W-:Y:S01]  /*5a20*/  FSETP.GT.AND P0, PT, |R19|, 1.469367938527859385e-39, PT ;  /* 0x001000001300780b */ /* 0x000fe20003f04200 */
[----:B----4-:R-:W-:-:S05]  /*5a30*/  IMAD.WIDE R20, R107, 0x8, R20 ;  /* 0x000000086b147825 */ /* 0x010fca00078e0214 */
[----:B------:R0:W-:Y:S04]  /*5a40*/  STG.E.64 desc[UR16][R20.64], R60 ;  /* 0x0000003c14007986 */ /* 0x0001e8000c101b10 */
[----:B------:R0:W-:Y:S04]  /*5a50*/  STG.E.64 desc[UR16][R24.64], R6 ;  /* 0x0000000618007986 */ /* 0x0001e8000c101b10 */
[----:B------:R0:W-:Y:S04]  /*5a60*/  STG.E.64 desc[UR16][R30.64], R4 ;  /* 0x000000041e007986 */ /* 0x0001e8000c101b10 */
[----:B------:R0:W-:Y:S04]  /*5a70*/  STG.E.64 desc[UR16][R8.64], R2 ;  /* 0x0000000208007986 */ /* 0x0001e8000c101b10 */
[----:B------:R0:W-:Y:S01]  /*5a80*/  STG.E.64 desc[UR16][R32.64], R10 ;  /* 0x0000000a20007986 */ /* 0x0001e2000c101b10 */
[----:B------:R-:W-:Y:S05]  /*5a90*/  @P0 BRA P2, `(.L_x_280) ;  /* 0x0000000000180947 */ /* 0x000fea0001000000 */
[----:B------:R-:W-:Y:S01]  /*5aa0*/  IMAD.MOV.U32 R19, RZ, RZ, R153 ;  /* 0x000000ffff137224 */ /* 0x000fe200078e0099 */
[----:B------:R-:W-:Y:S01]  /*5ab0*/  MOV R22, R134 ;  /* 0x0000008600167202 */ /* 0x000fe20000000f00 */
[----:B------:R-:W-:Y:S01]  /*5ac0*/  IMAD.MOV.U32 R23, RZ, RZ, R135 ;  /* 0x000000ffff177224 */ /* 0x000fe200078e0087 */
[----:B0-----:R-:W-:-:S07]  /*5ad0*/  MOV R20, 0x5af0 ;  /* 0x00005af000147802 */ /* 0x001fce0000000f00 */
[----:B------:R-:W-:Y:S05]  /*5ae0*/  CALL.REL.NOINC `($__internal_8_$__cuda_sm20_div_rn_f64_full) ;  /* 0x0000001400dc7944 */ /* 0x000fea0003c00000 */
[----:B------:R-:W-:-:S07]  /*5af0*/  IMAD.MOV.U32 R23, RZ, RZ, R19 ;  /* 0x000000ffff177224 */ /* 0x000fce00078e0013 */
.L_x_280:
[----:B------:R-:W-:Y:S05]  /*5b00*/  BSYNC.RECONVERGENT B2 ;  /* 0x0000000000027941 */ /* 0x000fea0003800200 */
.L_x_279:
[----:B0-----:R-:W0:Y:S01]  /*5b10*/  MUFU.RCP64H R9, R135 ;  /* 0x0000008700097308 */ /* 0x001e220000001800 */
        /* <DEDUP_REMOVED lines=22> */
.L_x_282:
[----:B------:R-:W-:Y:S05]  /*5c80*/  BSYNC.RECONVERGENT B2 ;  /* 0x0000000000027941 */ /* 0x000fea0003800200 */
.L_x_281:
[----:B------:R-:W0:Y:S01]  /*5c90*/  MUFU.RCP64H R11, R135 ;  /* 0x00000087000b7308 */ /* 0x000e220000001800 */
[----:B------:R-:W-:Y:S01]  /*5ca0*/  IMAD.MOV.U32 R10, RZ, RZ, 0x1 ;  /* 0x00000001ff0a7424 */ /* 0x000fe200078e00ff */
[----:B------:R-:W-:Y:S01]  /*5cb0*/  DMUL R140, R140, R26 ;  /* 0x0000001a8c8c7228 */ /* 0x000fe20000000000 */
[----:B------:R-:W-:Y:S07]  /*5cc0*/  BSSY.RECONVERGENT B2, `(.L_x_283) ;  /* 0x0000014000027945 */ /* 0x000fee0003800200 */
[----:B------:R-:W-:-:S02]  /*5cd0*/  DFMA R152, R142, R28, -R140 ;  /* 0x0000001c8e98722b */ /* 0x000fc4000000088c */
        /* <DEDUP_REMOVED lines=18> */
.L_x_284:
[----:B------:R-:W-:Y:S05]  /*5e00*/  BSYNC.RECONVERGENT B2 ;  /* 0x0000000000027941 */ /* 0x000fea0003800200 */
.L_x_283:
        /* <DEDUP_REMOVED lines=23> */
.L_x_286:
[----:B------:R-:W-:Y:S05]  /*5f80*/  BSYNC.RECONVERGENT B2 ;  /* 0x0000000000027941 */ /* 0x000fea0003800200 */
.L_x_285:
        /* <DEDUP_REMOVED lines=23> */
.L_x_288:
[----:B------:R-:W-:Y:S05]  /*6100*/  BSYNC.RECONVERGENT B2 ;  /* 0x0000000000027941 */ /* 0x000fea0003800200 */
.L_x_287:
        /* <DEDUP_REMOVED lines=23> */
.L_x_290:
[----:B------:R-:W-:Y:S05]  /*6280*/  BSYNC.RECONVERGENT B2 ;  /* 0x0000000000027941 */ /* 0x000fea0003800200 */
.L_x_289:
[----:B------:R-:W-:Y:S01]  /*6290*/  DMUL R20, R10, R10 ;  /* 0x0000000a0a147228 */ /* 0x000fe20000000000 */
[----:B------:R-:W-:Y:S01]  /*62a0*/  IMAD.MOV.U32 R22, RZ, RZ, 0x0 ;  /* 0x00000000ff167424 */ /* 0x000fe200078e00ff */
[----:B------:R-:W-:Y:S01]  /*62b0*/  MOV R23, 0x3fd80000 ;  /* 0x3fd8000000177802 */ /* 0x000fe20000000f00 */
[----:B------:R-:W-:Y:S05]  /*62c0*/  BSSY.RECONVERGENT B1, `(.L_x_291) ;  /* 0x000001a000017945 */ /* 0x000fea0003800200 */
[----:B------:R-:W-:-:S08]  /*62d0*/  DFMA R20, R8, R8, R20 ;  /* 0x000000080814722b */ /* 0x000fd00000000014 */
        /* <DEDUP_REMOVED lines=19> */
[----:B------:R-:W-:Y:S02]  /*6410*/  MOV R153, R33 ;  /* 0x0000002100997202 */ /* 0x000fe40000000f00 */
[----:B------:R-:W-:-:S07]  /*6420*/  MOV R154, 0x6440 ;  /* 0x00006440009a7802 */ /* 0x000fce0000000f00 */
[----:B------:R-:W-:Y:S05]  /*6430*/  CALL.REL.NOINC `($__internal_9_$__cuda_sm20_dsqrt_rn_f64_mediumpath_v1) ;  /* 0x0000001400147944 */ /* 0x000fea0003c00000 */
[----:B------:R-:W-:Y:S01]  /*6440*/  IMAD.MOV.U32 R30, RZ, RZ, R20 ;  /* 0x000000ffff1e7224 */ /* 0x000fe200078e0014 */
[----:B------:R-:W-:-:S07]  /*6450*/  MOV R31, R21 ;  /* 0x00000015001f7202 */ /* 0x000fce0000000f00 */
.L_x_292:
[----:B------:R-:W-:Y:S05]  /*6460*/  BSYNC.RECONVERGENT B1 ;  /* 0x0000000000017941 */ /* 0x000fea0003800200 */
.L_x_291:
[----:B------:R-:W0:Y:S01]  /*6470*/  MUFU.RCP64H R21, R31 ;  /* 0x0000001f00157308 */ /* 0x000e220000001800 */
[----:B------:R-:W-:Y:S01]  /*6480*/  IMAD.MOV.U32 R20, RZ, RZ, 0x1 ;  /* 0x00000001ff147424 */ /* 0x000fe200078e00ff */
[----:B------:R-:W-:Y:S01]  /*6490*/  FSETP.GEU.AND P3, PT, |R9|, 6.5827683646048100446e-37, PT ;  /* 0x036000000900780b */ /* 0x000fe20003f6e200 */
[----:B------:R-:W-:Y:S01]  /*64a0*/  BSSY.RECONVERGENT B2, `(.L_x_293) ;  /* 0x0000015000027945 */ /* 0x000fe20003800200 */
[----:B------:R-:W-:-:S03]  /*64b0*/  DSETP.NEU.AND P2, PT, R32, RZ, PT ;  /* 0x000000ff2000722a */ /* 0x000fc60003f4d000 */
        /* <DEDUP_REMOVED lines=17> */
[----:B------:R-:W-:Y:S01]  /*65d0*/  MOV R28, R22 ;  /* 0x00000016001c7202 */ /* 0x000fe20000000f00 */
[----:B------:R-:W-:-:S07]  /*65e0*/  IMAD.MOV.U32 R29, RZ, RZ, R19 ;  /* 0x000000ffff1d7224 */ /* 0x000fce00078e0013 */
.L_x_294:
[----:B------:R-:W-:Y:S05]  /*65f0*/  BSYNC.RECONVERGENT B2 ;  /* 0x0000000000027941 */ /* 0x000fea0003800200 */
.L_x_293:
[----:B------:R-:W0:Y:S01]  /*6600*/  MUFU.RCP64H R9, R31 ;  /* 0x0000001f00097308 */ /* 0x000e220000001800 */
[----:B------:R-:W-:Y:S01]  /*6610*/  HFMA2 R8, -RZ, RZ, 0, 5.9604644775390625e-08 ;  /* 0x00000001ff087431 */ /* 0x000fe200000001ff */
        /* <DEDUP_REMOVED lines=18> */
[----:B------:R-:W-:Y:S05]  /*6740*/  CALL.REL.NOINC `($__internal_8_$__cuda_sm20_div_rn_f64_full) ;  /* 0x0000000800c47944 */ /* 0x000fea0003c00000 */
[----:B------:R-:W-:Y:S01]  /*6750*/  IMAD.MOV.U32 R8, RZ, RZ, R22 ;  /* 0x000000ffff087224 */ /* 0x000fe200078e0016 */
[----:B------:R-:W-:-:S07]  /*6760*/  MOV R9, R19 ;  /* 0x0000001300097202 */ /* 0x000fce0000000f00 */
.L_x_296:
[----:B------:R-:W-:Y:S05]  /*6770*/  BSYNC.RECONVERGENT B2 ;  /* 0x0000000000027941 */ /* 0x000fea0003800200 */
.L_x_295:
        /* <DEDUP_REMOVED lines=21> */
[----:B------:R-:W-:-:S07]  /*68d0*/  MOV R23, R19 ;  /* 0x0000001300177202 */ /* 0x000fce0000000f00 */
.L_x_298:
[----:B------:R-:W-:Y:S05]  /*68e0*/  BSYNC.RECONVERGENT B2 ;  /* 0x0000000000027941 */ /* 0x000fea0003800200 */
.L_x_297:
[----:B------:R-:W0:Y:S01]  /*68f0*/  MUFU.RCP64H R11, R135 ;  /* 0x00000087000b7308 */ /* 0x000e220000001800 */
[----:B------:R-:W-:Y:S01]  /*6900*/  VIADD R10, R135, 0x300402 ;  /* 0x00300402870a7836 */ /* 0x000fe20000000000 */
[----:B------:R-:W-:Y:S01]  /*6910*/  BSSY.RECONVERGENT B1, `(.L_x_299) ;  /* 0x0000014000017945 */ /* 0x000fe20003800200 */
[----:B------:R-:W-:Y:S02]  /*6920*/  FSEL R28, R28, RZ, P2 ;  /* 0x000000ff1c1c7208 */ /* 0x000fe40001000000 */
[----:B------:R-:W-:Y:S02]  /*6930*/  FSEL R29, R29, RZ, P2 ;  /* 0x000000ff1d1d7208 */ /* 0x000fe40001000000 */
[----:B------:R-:W-:Y:S02]  /*6940*/  FSETP.GEU.AND P0, PT, |R10|, 5.8789094863358348022e-39, PT ;  /* 0x004004020a00780b */ /* 0x000fe40003f0e200 */
[----:B------:R-:W-:Y:S02]  /*6950*/  FSEL R32, R8, RZ, P2 ;  /* 0x000000ff08207208 */ /* 0x000fe40001000000 */
[----:B------:R-:W-:-:S02]  /*6960*/  FSEL R33, R9, RZ, P2 ;  /* 0x000000ff09217208 */ /* 0x000fc40001000000 */
[----:B------:R-:W-:Y:S02]  /*6970*/  FSEL R34, R22, RZ, P2 ;  /* 0x000000ff16227208 */ /* 0x000fe40001000000 */
[----:B------:R-:W-:Y:S01]  /*6980*/  FSEL R35, R23, RZ, P2 ;  /* 0x000000ff17237208 */ /* 0x000fe20001000000 */
        /* <DEDUP_REMOVED lines=9> */
[----:B------:R-:W-:Y:S02]  /*6a20*/  IADD3 R19, PT, PT, R8, -0x100000, RZ ;  /* 0xfff0000008137810 */ /* 0x000fe40007ffe0ff */
[----:B------:R-:W-:-:S07]  /*6a30*/  MOV R24, 0x6a50 ;  /* 0x00006a5000187802 */ /* 0x000fce0000000f00 */
[----:B------:R-:W-:Y:S05]  /*6a40*/  CALL.REL.NOINC `($__internal_7_$__cuda_sm20_dblrcp_rn_slowpath_v3) ;  /* 0x0000000400587944 */ /* 0x000fea0003c00000 */
.L_x_300:
[----:B------:R-:W-:Y:S05]  /*6a50*/  BSYNC.RECONVERGENT B1 ;  /* 0x0000000000017941 */ /* 0x000fea0003800200 */
.L_x_299:
[----:B------:R-:W-:Y:S01]  /*6a60*/  UMOV UR26, 0x66666666 ;  /* 0x66666666001a7882 */ /* 0x000fe20000000000 */
[----:B------:R-:W-:Y:S01]  /*6a70*/  UMOV UR27, 0x3fee6666 ;  /* 0x3fee6666001b7882 */ /* 0x000fe20000000000 */
[C---:B------:R-:W-:Y:S01]  /*6a80*/  DMUL R10, R150.reuse, R148 ;  /* 0x00000094960a7228 */ /* 0x040fe20000000000 */
[----:B------:R-:W-:Y:S01]  /*6a90*/  IMAD.MOV.U32 R40, RZ, RZ, 0x0 ;  /* 0x00000000ff287424 */ /* 0x000fe200078e00ff */
[----:B------:R-:W-:Y:S01]  /*6aa0*/  DMUL R8, R150, UR26 ;  /* 0x0000001a96087c28 */ /* 0x000fe20008000000 */
[----:B------:R-:W-:Y:S01]  /*6ab0*/  UMOV UR26, 0x1c71c71c ;  /* 0x1c71c71c001a7882 */ /* 0x000fe20000000000 */
[----:B------:R-:W-:Y:S01]  /*6ac0*/  UMOV UR27, 0x3fbc71c7 ;  /* 0x3fbc71c7001b7882 */ /* 0x000fe20000000000 */
[----:B------:R-:W-:Y:S01]  /*6ad0*/  MOV R41, 0x3ff00000 ;  /* 0x3ff0000000297802 */ /* 0x000fe20000000f00 */
[----:B------:R-:W0:Y:S02]  /*6ae0*/  LDC.64 R52, c[0x0][0x390] ;  /* 0x0000e400ff347b82 */ /* 0x000e240000000a00 */
[----:B------:R-:W-:-:S02]  /*6af0*/  DMUL R10, R10, R20 ;  /* 0x000000140a0a7228 */ /* 0x000fc40000000000 */
[----:B------:R-:W-:Y:S02]  /*6b00*/  DMUL R8, R148, R8 ;  /* 0x0000000894087228 */ /* 0x000fe40000000000 */
[C-C-:B------:R-:W-:Y:S02]  /*6b10*/  DFMA R24, R4.reuse, 4.5, R40.reuse ;  /* 0x401200000418782b */ /* 0x140fe40000000028 */
[--C-:B------:R-:W-:Y:S01]  /*6b20*/  DFMA R26, R4, -4.5, R40.reuse ;  /* 0xc0120000041a782b */ /* 0x100fe20000000028 */
[----:B------:R-:W1:Y:S01]  /*6b30*/  LDC.64 R54, c[0x0][0x398] ;  /* 0x0000e600ff367b82 */ /* 0x000e620000000a00 */
[----:B------:R-:W-:Y:S02]  /*6b40*/  DSETP.GT.AND P0, PT, R10, RZ, PT ;  /* 0x000000ff0a00722a */ /* 0x000fe40003f04000 */
[----:B------:R-:W-:Y:S02]  /*6b50*/  DMUL R8, R8, R20 ;  /* 0x0000001408087228 */ /* 0x000fe40000000000 */
[----:B------:R-:W-:-:S02]  /*6b60*/  DFMA R20, R6, 4.5, R40 ;  /* 0x401200000614782b */ /* 0x000fc40000000028 */
[--C-:B------:R-:W-:Y:S02]  /*6b70*/  DFMA R6, R6, -4.5, R40.reuse ;  /* 0xc01200000606782b */ /* 0x100fe40000000028 */
[--C-:B------:R-:W-:Y:S02]  /*6b80*/  DFMA R30, R2, 4.5, R40.reuse ;  /* 0x40120000021e782b */ /* 0x100fe40000000028 */
[----:B------:R-:W-:Y:S02]  /*6b90*/  DMUL R8, R8, UR26 ;  /* 0x0000001a08087c28 */ /* 0x000fe40008000000 */
[----:B------:R-:W-:Y:S02]  /*6ba0*/  DFMA R40, R2, -4.5, R40 ;  /* 0xc01200000228782b */ /* 0x000fe40000000028 */
[----:B------:R-:W-:Y:S01]  /*6bb0*/  DMUL R6, R6, UR26 ;  /* 0x0000001a06067c28 */ /* 0x000fe20008000000 */
[----:B0-----:R-:W-:Y:S01]  /*6bc0*/  IMAD.WIDE R42, R14, 0x8, R52 ;  /* 0x000000080e2a7825 */ /* 0x001fe200078e0234 */
[----:B------:R-:W-:-:S02]  /*6bd0*/  DMUL R20, R20, UR26 ;  /* 0x0000001a14147c28 */ /* 0x000fc40008000000 */
[C---:B------:R-:W-:Y:S01]  /*6be0*/  DMUL R4, R8.reuse, R28 ;  /* 0x0000001c08047228 */ /* 0x040fe20000000000 */
[----:B------:R-:W-:Y:S01]  /*6bf0*/  IMAD.WIDE R50, R0, 0x8, R52 ;  /* 0x0000000800327825 */ /* 0x000fe200078e0234 */
[C---:B------:R-:W-:Y:S02]  /*6c00*/  DMUL R22, R8.reuse, R32 ;  /* 0x0000002008167228 */ /* 0x040fe40000000000 */
[----:B------:R-:W-:Y:S02]  /*6c10*/  DMUL R28, R8, R34 ;  /* 0x00000022081c7228 */ /* 0x000fe40000000000 */
[----:B------:R-:W-:Y:S02]  /*6c20*/  DMUL R24, R24, UR26 ;  /* 0x0000001a18187c28 */ /* 0x000fe40008000000 */
[----:B------:R-:W-:Y:S02]  /*6c30*/  DMUL R26, R26, UR26 ;  /* 0x0000001a1a1a7c28 */ /* 0x000fe40008000000 */
[----:B------:R-:W-:Y:S01]  /*6c40*/  FSEL R2, R4, RZ, P0 ;  /* 0x000000ff04027208 */ /* 0x000fe20000000000 */
[----:B------:R-:W-:Y:S01]  /*6c50*/  DMUL R30, R30, UR26 ;  /* 0x0000001a1e1e7c28 */ /* 0x000fe20008000000 */
[----:B------:R-:W-:Y:S01]  /*6c60*/  FSEL R3, R5, RZ, P0 ;  /* 0x000000ff05037208 */ /* 0x000fe20000000000 */
[----:B------:R-:W-:Y:S01]  /*6c70*/  DMUL R40, R40, UR26 ;  /* 0x0000001a28287c28 */ /* 0x000fe20008000000 */
[----:B------:R-:W-:Y:S01]  /*6c80*/  FSEL R4, R22, RZ, P0 ;  /* 0x000000ff16047208 */ /* 0x000fe20000000000 */
[----:B------:R-:W-:Y:S01]  /*6c90*/  UMOV UR26, 0x55555555 ;  /* 0x55555555001a7882 */ /* 0x000fe20000000000 */
[----:B------:R-:W-:Y:S01]  /*6ca0*/  FSEL R5, R23, RZ, P0 ;  /* 0x000000ff17057208 */ /* 0x000fe20000000000 */
[----:B------:R-:W-:Y:S01]  /*6cb0*/  UMOV UR27, 0x3fd55555 ;  /* 0x3fd55555001b7882 */ /* 0x000fe20000000000 */
[----:B------:R-:W-:-:S02]  /*6cc0*/  DFMA R10, R150, R6, -R2 ;  /* 0x00000006960a722b */ /* 0x000fc40000000802 */
[--C-:B------:R-:W-:Y:S01]  /*6cd0*/  DFMA R22, R148, R6, R2.reuse ;  /* 0x000000069416722b */ /* 0x100fe20000000002 */
[----:B------:R-:W-:Y:S01]  /*6ce0*/  FSEL R6, R28, RZ, P0 ;  /* 0x000000ff1c067208 */ /* 0x000fe20000000000 */
[-CC-:B------:R-:W-:Y:S01]  /*6cf0*/  DFMA R8, R150, R20.reuse, R2.reuse ;  /* 0x000000149608722b */ /* 0x180fe20000000002 */
[----:B------:R-:W-:Y:S01]  /*6d00*/  FSEL R7, R29, RZ, P0 ;  /* 0x000000ff1d077208 */ /* 0x000fe20000000000 */
[C---:B------:R-:W-:Y:S01]  /*6d10*/  DFMA R20, R148.reuse, R20, -R2 ;  /* 0x000000149414722b */ /* 0x040fe20000000802 */
[----:B------:R-:W-:Y:S01]  /*6d20*/  IMAD.WIDE R28, R16, 0x8, R52 ;  /* 0x00000008101c7825 */ /* 0x000fe200078e0234 */
[C-C-:B------:R-:W-:Y:S02]  /*6d30*/  DFMA R34, R148.reuse, R24, -R4.reuse ;  /* 0x000000189422722b */ /* 0x140fe40000000804 */
[----:B------:R-:W-:Y:S02]  /*6d40*/  DFMA R38, R148, R26, R4 ;  /* 0x0000001a9426722b */ /* 0x000fe40000000004 */
[----:B------:R-:W-:-:S02]  /*6d50*/  DMUL R2, R150, UR26 ;  /* 0x0000001a96027c28 */ /* 0x000fc40008000000 */
[C-C-:B------:R-:W-:Y:S02]  /*6d60*/  DFMA R46, R148.reuse, R30, -R6.reuse ;  /* 0x0000001e942e722b */ /* 0x140fe40000000806 */
[----:B------:R-:W-:Y:S02]  /*6d70*/  DFMA R48, R148, R40, R6 ;  /* 0x000000289430722b */ /* 0x000fe40000000006 */
[C-C-:B------:R-:W-:Y:S02]  /*6d80*/  DFMA R32, R150.reuse, R24, R4.reuse ;  /* 0x000000189620722b */ /* 0x140fe40000000004 */
[C---:B------:R-:W-:Y:S01]  /*6d90*/  DFMA R36, R150.reuse, R26, -R4 ;  /* 0x0000001a9624722b */ /* 0x040fe20000000804 */
[--C-:B------:R-:W-:Y:S01]  /*6da0*/  IMAD.WIDE R24, R15, 0x8, R52.reuse ;  /* 0x000000080f187825 */ /* 0x100fe200078e0234 */
[--C-:B------:R-:W-:Y:S02]  /*6db0*/  DFMA R44, R150, R30, R6.reuse ;  /* 0x0000001e962c722b */ /* 0x100fe40000000006 */
[----:B------:R-:W-:Y:S01]  /*6dc0*/  DMUL R148, R148, UR26 ;  /* 0x0000001a94947c28 */ /* 0x000fe20008000000 */
[----:B------:R-:W-:Y:S01]  /*6dd0*/  IMAD.WIDE R4, R18, 0x8, R52 ;  /* 0x0000000812047825 */ /* 0x000fe200078e0234 */
[----:B------:R-:W-:-:S03]  /*6de0*/  DFMA R150, R150, R40, -R6 ;  /* 0x000000289696722b */ /* 0x000fc60000000806 */
[--C-:B-1----:R-:W-:Y:S01]  /*6df0*/  IMAD.WIDE R6, R18, 0x8, R54.reuse ;  /* 0x0000000812067825 */ /* 0x102fe200078e0236 */
[----:B------:R0:W-:Y:S03]  /*6e00*/  STG.E.64 desc[UR16][R4.64], R2 ;  /* 0x0000000204007986 */ /* 0x0001e6000c101b10 */
[--C-:B------:R-:W-:Y:S01]  /*6e10*/  IMAD.WIDE R26, R15, 0x8, R54.reuse ;  /* 0x000000080f1a7825 */ /* 0x100fe200078e0236 */
[----:B------:R1:W-:Y:S03]  /*6e20*/  STG.E.64 desc[UR16][R6.64], R148 ;  /* 0x0000009406007986 */ /* 0x0003e6000c101b10 */
[----:B------:R-:W-:Y:S01]  /*6e30*/  IMAD.WIDE R30, R16, 0x8, R54 ;  /* 0x00000008101e7825 */ /* 0x000fe200078e0236 */
[----:B------:R1:W-:Y:S03]  /*6e40*/  STG.E.64 desc[UR16][R24.64], R8 ;  /* 0x0000000818007986 */ /* 0x0003e6000c101b10 */
[C---:B------:R-:W-:Y:S01]  /*6e50*/  IMAD.WIDE R40, R13.reuse, 0x8, R52 ;  /* 0x000000080d287825 */ /* 0x040fe200078e0234 */
[----:B------:R1:W-:Y:S03]  /*6e60*/  STG.E.64 desc[UR16][R26.64], R20 ;  /* 0x000000141a007986 */ /* 0x0003e6000c101b10 */
[--C-:B0-----:R-:W-:Y:S01]  /*6e70*/  IMAD.WIDE R2, R13, 0x8, R54.reuse ;  /* 0x000000080d027825 */ /* 0x101fe200078e0236 */
[----:B------:R1:W-:Y:S03]  /*6e80*/  STG.E.64 desc[UR16][R28.64], R10 ;  /* 0x0000000a1c007986 */ /* 0x0003e6000c101b10 */
[--C-:B------:R-:W-:Y:S01]  /*6e90*/  IMAD.WIDE R14, R14, 0x8, R54.reuse ;  /* 0x000000080e0e7825 */ /* 0x100fe200078e0236 */
[----:B------:R1:W-:Y:S03]  /*6ea0*/  STG.E.64 desc[UR16][R30.64], R22 ;  /* 0x000000161e007986 */ /* 0x0003e6000c101b10 */
[----:B------:R-:W-:Y:S01]  /*6eb0*/  IMAD.WIDE R4, R0, 0x8, R54 ;  /* 0x0000000800047825 */ /* 0x000fe200078e0236 */
[----:B------:R1:W-:Y:S03]  /*6ec0*/  STG.E.64 desc[UR16][R40.64], R32 ;  /* 0x0000002028007986 */ /* 0x0003e6000c101b10 */
[C---:B------:R-:W-:Y:S01]  /*6ed0*/  IMAD.WIDE R52, R12.reuse, 0x8, R52 ;  /* 0x000000080c347825 */ /* 0x040fe200078e0234 */
[----:B------:R1:W-:Y:S03]  /*6ee0*/  STG.E.64 desc[UR16][R2.64], R34 ;  /* 0x0000002202007986 */ /* 0x0003e6000c101b10 */
[----:B------:R-:W-:Y:S01]  /*6ef0*/  IMAD.WIDE R12, R12, 0x8, R54 ;  /* 0x000000080c0c7825 */ /* 0x000fe200078e0236 */
[----:B------:R1:W-:Y:S04]  /*6f00*/  STG.E.64 desc[UR16][R42.64], R36 ;  /* 0x000000242a007986 */ /* 0x0003e8000c101b10 */
[----:B------:R1:W-:Y:S04]  /*6f10*/  STG.E.64 desc[UR16][R14.64], R38 ;  /* 0x000000260e007986 */ /* 0x0003e8000c101b10 */
[----:B------:R1:W-:Y:S04]  /*6f20*/  STG.E.64 desc[UR16][R50.64], R44 ;  /* 0x0000002c32007986 */ /* 0x0003e8000c101b10 */
[----:B------:R1:W-:Y:S04]  /*6f30*/  STG.E.64 desc[UR16][R4.64], R46 ;  /* 0x0000002e04007986 */ /* 0x0003e8000c101b10 */
[----:B------:R1:W-:Y:S04]  /*6f40*/  STG.E.64 desc[UR16][R52.64], R150 ;  /* 0x0000009634007986 */ /* 0x0003e8000c101b10 */
[----:B------:R1:W-:Y:S02]  /*6f50*/  STG.E.64 desc[UR16][R12.64], R48 ;  /* 0x000000300c007986 */ /* 0x0003e4000c101b10 */
.L_x_218:
[----:B0-----:R-:W-:Y:S05]  /*6f60*/  BSYNC.RECONVERGENT B0 ;  /* 0x0000000000007941 */ /* 0x001fea0003800200 */
.L_x_217:
[----:B------:R-:W0:Y:S02]  /*6f70*/  LDCU UR26, c[0x0][0x360] ;  /* 0x00006c00ff1a77ac */ /* 0x000e240008000800 */
[----:B0-----:R-:W-:Y:S01]  /*6f80*/  VIADD R18, R18, UR26 ;  /* 0x0000001a12127c36 */ /* 0x001fe20008000000 */
[----:B------:R-:W-:Y:S06]  /*6f90*/  @P1 BRA `(.L_x_301) ;  /* 0xffffff9000781947 */ /* 0x000fec000383ffff */
[----:B------:R-:W-:Y:S05]  /*6fa0*/  EXIT ;  /* 0x000000000000794d */ /* 0x000fea0003800000 */
        .weak           $__internal_7_$__cuda_sm20_dblrcp_rn_slowpath_v3
        .type           $__internal_7_$__cuda_sm20_dblrcp_rn_slowpath_v3,@function
        .size           $__internal_7_$__cuda_sm20_dblrcp_rn_slowpath_v3,($__internal_8_$__cuda_sm20_div_rn_f64_full - $__internal_7_$__cuda_sm20_dblrcp_rn_slowpath_v3)
$__internal_7_$__cuda_sm20_dblrcp_rn_slowpath_v3:
[----:B------:R-:W-:Y:S01]  /*6fb0*/  DSETP.GTU.AND P0, PT, |R22|, +INF , PT ;  /* 0x7ff000001600742a */ /* 0x000fe20003f0c200 */
[----:B------:R-:W-:-:S13]  /*6fc0*/  BSSY.RECONVERGENT B2, `(.L_x_302) ;  /* 0x0000024000027945 */ /* 0x000fda0003800200 */
        /* <DEDUP_REMOVED lines=23> */
.L_x_305:
        /* <DEDUP_REMOVED lines=10> */
.L_x_303:
[----:B------:R-:W-:Y:S02]  /*71e0*/  LOP3.LUT R9, R23, 0x80000, RZ, 0xfc, !PT ;  /* 0x0008000017097812 */ /* 0x000fe400078efcff */
[----:B------:R-:W-:-:S07]  /*71f0*/  MOV R8, R22 ;  /* 0x0000001600087202 */ /* 0x000fce0000000f00 */
.L_x_304:
[----:B------:R-:W-:Y:S05]  /*7200*/  BSYNC.RECONVERGENT B2 ;  /* 0x0000000000027941 */ /* 0x000fea0003800200 */
.L_x_302:
[----:B------:R-:W-:Y:S01]  /*7210*/  MOV R21, R9 ;  /* 0x0000000900157202 */ /* 0x000fe20000000f00 */
[----:B------:R-:W-:Y:S02]  /*7220*/  HFMA2 R9, -RZ, RZ, 0, 0 ;  /* 0x00000000ff097431 */ /* 0x000fe400000001ff */
[----:B------:R-:W-:Y:S02]  /*7230*/  IMAD.MOV.U32 R20, RZ, RZ, R8 ;  /* 0x000000ffff147224 */ /* 0x000fe400078e0008 */
[----:B------:R-:W-:-:S04]  /*7240*/  IMAD.MOV.U32 R8, RZ, RZ, R24 ;  /* 0x000000ffff087224 */ /* 0x000fc800078e0018 */
[----:B------:R-:W-:Y:S05]  /*7250*/  RET.REL.NODEC R8 `(_Z37dvc_ScaLBL_D3Q19_AAodd_GreyscaleColorPiPdS0_S0_S0_S0_S0_S0_iiiddddddddddS0_S0_S0_S0_) ;  /* 0xffffff8c08687950 */ /* 0x000fea0003c3ffff */
        .weak           $__internal_8_$__cuda_sm20_div_rn_f64_full
        .type           $__internal_8_$__cuda_sm20_div_rn_f64_full,@function
        .size           $__internal_8_$__cuda_sm20_div_rn_f64_full,($__internal_9_$__cuda_sm20_dsqrt_rn_f64_mediumpath_v1 - $__internal_8_$__cuda_sm20_div_rn_f64_full)
$__internal_8_$__cuda_sm20_div_rn_f64_full:
[C---:B------:R-:W-:Y:S01]  /*7260*/  FSETP.GEU.AND P0, PT, |R23|.reuse, 1.469367938527859385e-39, PT ;  /* 0x001000001700780b */ /* 0x040fe20003f0e200 */
[----:B------:R-:W-:Y:S01]  /*7270*/  IMAD.MOV.U32 R158, RZ, RZ, R152 ;  /* 0x000000ffff9e7224 */ /* 0x000fe200078e0098 */
[----:B------:R-:W-:Y:S01]  /*7280*/  LOP3.LUT R24, R23, 0x800fffff, RZ, 0xc0, !PT ;  /* 0x800fffff17187812 */ /* 0x000fe200078ec0ff */
[----:B------:R-:W-:Y:S01]  /*7290*/  IMAD.MOV.U32 R21, RZ, RZ, 0x1ca00000 ;  /* 0x1ca00000ff157424 */ /* 0x000fe200078e00ff */
[----:B------:R-:W-:Y:S01]  /*72a0*/  MOV R156, 0x1 ;  /* 0x00000001009c7802 */ /* 0x000fe20000000f00 */
[----:B------:R-:W-:Y:S01]  /*72b0*/  BSSY.RECONVERGENT B1, `(.L_x_306) ;  /* 0x0000059000017945 */ /* 0x000fe20003800200 */
[----:B------:R-:W-:Y:S01]  /*72c0*/  LOP3.LUT R25, R24, 0x3ff00000, RZ, 0xfc, !PT ;  /* 0x3ff0000018197812 */ /* 0x000fe200078efcff */
[----:B------:R-:W-:Y:S01]  /*72d0*/  IMAD.MOV.U32 R24, RZ, RZ, R22 ;  /* 0x000000ffff187224 */ /* 0x000fe200078e0016 */
[----:B------:R-:W-:Y:S02]  /*72e0*/  MOV R159, R19 ;  /* 0x00000013009f7202 */ /* 0x000fe40000000f00 */
[----:B------:R-:W-:-:S02]  /*72f0*/  MOV R160, R158 ;  /* 0x0000009e00a07202 */ /* 0x000fc40000000f00 */
[C---:B------:R-:W-:Y:S01]  /*7300*/  FSETP.GEU.AND P4, PT, |R159|.reuse, 1.469367938527859385e-39, PT ;  /* 0x001000009f00780b */ /* 0x040fe20003f8e200 */
[----:B------:R-:W-:Y:S01]  /*7310*/  @!P0 DMUL R24, R22, 8.98846567431157953865e+307 ;  /* 0x7fe0000016188828 */ /* 0x000fe20000000000 */
[----:B------:R-:W-:-:S05]  /*7320*/  LOP3.LUT R19, R159, 0x7ff00000, RZ, 0xc0, !PT ;  /* 0x7ff000009f137812 */ /* 0x000fca00078ec0ff */
[----:B------:R-:W0:Y:S06]  /*7330*/  MUFU.RCP64H R157, R25 ;  /* 0x00000019009d7308 */ /* 0x000e2c0000001800 */
[----:B------:R-:W-:-:S04]  /*7340*/  @!P4 LOP3.LUT R152, R23, 0x7ff00000, RZ, 0xc0, !PT ;  /* 0x7ff000001798c812 */ /* 0x000fc800078ec0ff */
[----:B------:R-:W-:-:S04]  /*7350*/  @!P4 ISETP.GE.U32.AND P5, PT, R19, R152, PT ;  /* 0x000000981300c20c */ /* 0x000fc80003fa6070 */
[----:B------:R-:W-:Y:S01]  /*7360*/  @!P4 SEL R152, R21, 0x63400000, !P5 ;  /* 0x634000001598c807 */ /* 0x000fe20006800000 */
[----:B0-----:R-:W-:-:S03]  /*7370*/  DFMA R154, R156, -R24, 1 ;  /* 0x3ff000009c9a742b */ /* 0x001fc60000000818 */
[----:B------:R-:W-:-:S05]  /*7380*/  @!P4 LOP3.LUT R152, R152, 0x80000000, R159, 0xf8, !PT ;  /* 0x800000009898c812 */ /* 0x000fca00078ef89f */
[----:B------:R-:W-:-:S08]  /*7390*/  DFMA R154, R154, R154, R154 ;  /* 0x0000009a9a9a722b */ /* 0x000fd0000000009a */
[----:B------:R-:W-:Y:S01]  /*73a0*/  DFMA R156, R156, R154, R156 ;  /* 0x0000009a9c9c722b */ /* 0x000fe2000000009c */
[----:B------:R-:W-:Y:S02]  /*73b0*/  LOP3.LUT R155, R23, 0x7ff00000, RZ, 0xc0, !PT ;  /* 0x7ff00000179b7812 */ /* 0x000fe400078ec0ff */
[----:B------:R-:W-:Y:S02]  /*73c0*/  MOV R154, R19 ;  /* 0x00000013009a7202 */ /* 0x000fe40000000f00 */
[----:B------:R-:W-:-:S03]  /*73d0*/  ISETP.GE.U32.AND P3, PT, R19, R155, PT ;  /* 0x0000009b1300720c */ /* 0x000fc60003f66070 */
[----:B------:R-:W-:Y:S01]  /*73e0*/  DFMA R162, R156, -R24, 1 ;  /* 0x3ff000009ca2742b */ /* 0x000fe20000000818 */
[----:B------:R-:W-:Y:S02]  /*73f0*/  @!P0 LOP3.LUT R155, R25, 0x7ff00000, RZ, 0xc0, !PT ;  /* 0x7ff00000199b8812 */ /* 0x000fe400078ec0ff */
[----:B------:R-:W-:-:S04]  /*7400*/  SEL R153, R21, 0x63400000, !P3 ;  /* 0x6340000015997807 */ /* 0x000fc80005800000 */
[----:B------:R-:W-:Y:S01]  /*7410*/  LOP3.LUT R161, R153, 0x800fffff, R159, 0xf8, !PT ;  /* 0x800fffff99a17812 */ /* 0x000fe200078ef89f */
[----:B------:R-:W-:Y:S01]  /*7420*/  DFMA R162, R156, R162, R156 ;  /* 0x000000a29ca2722b */ /* 0x000fe2000000009c */
[----:B------:R-:W-:Y:S01]  /*7430*/  @!P4 LOP3.LUT R153, R152, 0x100000, RZ, 0xfc, !PT ;  /* 0x001000009899c812 */ /* 0x000fe200078efcff */
[----:B------:R-:W-:-:S06]  /*7440*/  @!P4 IMAD.MOV.U32 R152, RZ, RZ, RZ ;  /* 0x000000ffff98c224 */ /* 0x000fcc00078e00ff */
[----:B------:R-:W-:-:S08]  /*7450*/  @!P4 DFMA R160, R160, 2, -R152 ;  /* 0x40000000a0a0c82b */ /* 0x000fd00000000898 */
[----:B------:R-:W-:Y:S02]  /*7460*/  DMUL R156, R162, R160 ;  /* 0x000000a0a29c7228 */ /* 0x000fe40000000000 */
[----:B------:R-:W-:-:S06]  /*7470*/  @!P4 LOP3.LUT R154, R161, 0x7ff00000, RZ, 0xc0, !PT ;  /* 0x7ff00000a19ac812 */ /* 0x000fcc00078ec0ff */
[----:B------:R-:W-:-:S08]  /*7480*/  DFMA R152, R156, -R24, R160 ;  /* 0x800000189c98722b */ /* 0x000fd000000000a0 */
[----:B------:R-:W-:Y:S01]  /*7490*/  DFMA R152, R162, R152, R156 ;  /* 0x00000098a298722b */ /* 0x000fe2000000009c */
[----:B------:R-:W-:-:S05]  /*74a0*/  VIADD R156, R154, 0xffffffff ;  /* 0xffffffff9a9c7836 */ /* 0x000fca0000000000 */
[----:B------:R-:W-:Y:S02]  /*74b0*/  ISETP.GT.U32.AND P0, PT, R156, 0x7feffffe, PT ;  /* 0x7feffffe9c00780c */ /* 0x000fe40003f04070 */
[----:B------:R-:W-:-:S04]  /*74c0*/  IADD3 R156, PT, PT, R155, -0x1, RZ ;  /* 0xffffffff9b9c7810 */ /* 0x000fc80007ffe0ff */
[----:B------:R-:W-:-:S13]  /*74d0*/  ISETP.GT.U32.OR P0, PT, R156, 0x7feffffe, P0 ;  /* 0x7feffffe9c00780c */ /* 0x000fda0000704470 */
[----:B------:R-:W-:Y:S05]  /*74e0*/  @P0 BRA `(.L_x_307) ;  /* 0x0000000000740947 */ /* 0x000fea0003800000 */
[----:B------:R-:W-:-:S04]  /*74f0*/  LOP3.LUT R154, R23, 0x7ff00000, RZ, 0xc0, !PT ;  /* 0x7ff00000179a7812 */ /* 0x000fc800078ec0ff */
[CC--:B------:R-:W-:Y:S02]  /*7500*/  ISETP.GE.U32.AND P0, PT, R19.reuse, R154.reuse, PT ;  /* 0x0000009a1300720c */ /* 0x0c0fe40003f06070 */
[----:B------:R-:W-:Y:S02]  /*7510*/  VIADDMNMX R19, R19, -R154, 0xb9600000, !PT ;  /* 0xb960000013137446 */ /* 0x000fe4000780099a */
[----:B------:R-:W-:Y:S02]  /*7520*/  SEL R154, R21, 0x63400000, !P0 ;  /* 0x63400000159a7807 */ /* 0x000fe40004000000 */
[----:B------:R-:W-:-:S05]  /*7530*/  VIMNMX R19, PT, PT, R19, 0x46a00000, PT ;  /* 0x46a0000013137848 */ /* 0x000fca0003fe0100 */
[----:B------:R-:W-:Y:S02]  /*7540*/  IMAD.IADD R19, R19, 0x1, -R154 ;  /* 0x0000000113137824 */ /* 0x000fe400078e0a9a */
[----:B------:R-:W-:-:S03]  /*7550*/  IMAD.MOV.U32 R154, RZ, RZ, RZ ;  /* 0x000000ffff9a7224 */ /* 0x000fc600078e00ff */
        /* <DEDUP_REMOVED lines=22> */
.L_x_307:
        /* <DEDUP_REMOVED lines=17> */
.L_x_310:
[----:B------:R-:W-:Y:S01]  /*77d0*/  LOP3.LUT R19, R23, 0x80000, RZ, 0xfc, !PT ;  /* 0x0008000017137812 */ /* 0x000fe200078efcff */
[----:B------:R-:W-:-:S03]  /*77e0*/  IMAD.MOV.U32 R156, RZ, RZ, R22 ;  /* 0x000000ffff9c7224 */ /* 0x000fc600078e0016 */
[----:B------:R-:W-:Y:S01]  /*77f0*/  MOV R157, R19 ;  /* 0x00000013009d7202 */ /* 0x000fe20000000f00 */
[----:B------:R-:W-:Y:S06]  /*7800*/  BRA `(.L_x_308) ;  /* 0x00000000000c7947 */ /* 0x000fec0003800000 */
.L_x_309:
[----:B------:R-:W-:Y:S01]  /*7810*/  LOP3.LUT R19, R159, 0x80000, RZ, 0xfc, !PT ;  /* 0x000800009f137812 */ /* 0x000fe200078efcff */
[----:B------:R-:W-:-:S03]  /*7820*/  IMAD.MOV.U32 R156, RZ, RZ, R158 ;  /* 0x000000ffff9c7224 */ /* 0x000fc600078e009e */
[----:B------:R-:W-:-:S07]  /*7830*/  MOV R157, R19 ;  /* 0x00000013009d7202 */ /* 0x000fce0000000f00 */
.L_x_308:
[----:B------:R-:W-:Y:S05]  /*7840*/  BSYNC.RECONVERGENT B1 ;  /* 0x0000000000017941 */ /* 0x000fea0003800200 */
.L_x_306:
[----:B------:R-:W-:Y:S01]  /*7850*/  IMAD.MOV.U32 R21, RZ, RZ, 0x0 ;  /* 0x00000000ff157424 */ /* 0x000fe200078e00ff */
[----:B------:R-:W-:Y:S01]  /*7860*/  MOV R19, R157 ;  /* 0x0000009d00137202 */ /* 0x000fe20000000f00 */
[----:B------:R-:W-:Y:S02]  /*7870*/  IMAD.MOV.U32 R22, RZ, RZ, R156 ;  /* 0x000000ffff167224 */ /* 0x000fe400078e009c */
[----:B------:R-:W-:Y:S05]  /*7880*/  RET.REL.NODEC R20 `(_Z37dvc_ScaLBL_D3Q19_AAodd_GreyscaleColorPiPdS0_S0_S0_S0_S0_S0_iiiddddddddddS0_S0_S0_S0_) ;  /* 0xffffff8414dc7950 */ /* 0x000fea0003c3ffff */
        .weak           $__internal_9_$__cuda_sm20_dsqrt_rn_f64_mediumpath_v1
        .type           $__internal_9_$__cuda_sm20_dsqrt_rn_f64_mediumpath_v1,@function
        .size           $__internal_9_$__cuda_sm20_dsqrt_rn_f64_mediumpath_v1,(.L_x_445 - $__internal_9_$__cuda_sm20_dsqrt_rn_f64_mediumpath_v1)
$__internal_9_$__cuda_sm20_dsqrt_rn_f64_mediumpath_v1:
[----:B------:R-:W-:Y:S01]  /*7890*/  ISETP.GE.U32.AND P0, PT, R156, -0x3400000, PT ;  /* 0xfcc000009c00780c */ /* 0x000fe20003f06070 */
[----:B------:R-:W-:-:S12]  /*78a0*/  BSSY.RECONVERGENT B2, `(.L_x_311) ;  /* 0x0000023000027945 */ /* 0x000fd80003800200 */
[----:B------:R-:W-:Y:S05]  /*78b0*/  @!P0 BRA `(.L_x_312) ;  /* 0x0000000000208947 */ /* 0x000fea0003800000 */
[----:B------:R-:W-:-:S10]  /*78c0*/  DFMA.RM R22, R24, R20, R22 ;  /* 0x000000141816722b */ /* 0x000fd40000004016 */
[----:B------:R-:W-:-:S04]  /*78d0*/  IADD3 R20, P0, PT, R22, 0x1, RZ ;  /* 0x0000000116147810 */ /* 0x000fc80007f1e0ff */
[----:B------:R-:W-:-:S06]  /*78e0*/  IADD3.X R21, PT, PT, RZ, R23, RZ, P0, !PT ;  /* 0x00000017ff157210 */ /* 0x000fcc00007fe4ff */
[----:B------:R-:W-:-:S08]  /*78f0*/  DFMA.RP R152, -R22, R20, R152 ;  /* 0x000000141698722b */ /* 0x000fd00000008198 */
[----:B------:R-:W-:-:S06]  /*7900*/  DSETP.GT.AND P0, PT, R152, RZ, PT ;  /* 0x000000ff9800722a */ /* 0x000fcc0003f04000 */
[----:B------:R-:W-:Y:S02]  /*7910*/  FSEL R20, R20, R22, P0 ;  /* 0x0000001614147208 */ /* 0x000fe40000000000 */
[----:B------:R-:W-:Y:S01]  /*7920*/  FSEL R21, R21, R23, P0 ;  /* 0x0000001715157208 */ /* 0x000fe20000000000 */
[----:B------:R-:W-:Y:S06]  /*7930*/  BRA `(.L_x_313) ;  /* 0x0000000000647947 */ /* 0x000fec0003800000 */
.L_x_312:
[----:B------:R-:W-:-:S14]  /*7940*/  DSETP.NE.AND P0, PT, R152, RZ, PT ;  /* 0x000000ff9800722a */ /* 0x000fdc0003f05000 */
[----:B------:R-:W-:Y:S05]  /*7950*/  @!P0 BRA `(.L_x_314) ;  /* 0x0000000000588947 */ /* 0x000fea0003800000 */
[----:B------:R-:W-:-:S13]  /*7960*/  ISETP.GE.AND P0, PT, R153, RZ, PT ;  /* 0x000000ff9900720c */ /* 0x000fda0003f06270 */
[----:B------:R-:W-:Y:S01]  /*7970*/  @!P0 IMAD.MOV.U32 R20, RZ, RZ, 0x0 ;  /* 0x00000000ff148424 */ /* 0x000fe200078e00ff */
[----:B------:R-:W-:Y:S01]  /*7980*/  @!P0 MOV R21, 0xfff80000 ;  /* 0xfff8000000158802 */ /* 0x000fe20000000f00 */
[----:B------:R-:W-:Y:S06]  /*7990*/  @!P0 BRA `(.L_x_313) ;  /* 0x00000000004c8947 */ /* 0x000fec0003800000 */
[----:B------:R-:W-:-:S13]  /*79a0*/  ISETP.GT.AND P0, PT, R153, 0x7fefffff, PT ;  /* 0x7fefffff9900780c */ /* 0x000fda0003f04270 */
[----:B------:R-:W-:Y:S05]  /*79b0*/  @P0 BRA `(.L_x_314) ;  /* 0x0000000000400947 */ /* 0x000fea0003800000 */
[----:B------:R-:W-:Y:S01]  /*79c0*/  DMUL R152, R152, 8.11296384146066816958e+31 ;  /* 0x4690000098987828 */ /* 0x000fe20000000000 */
[----:B------:R-:W-:Y:S01]  /*79d0*/  IMAD.MOV.U32 R24, RZ, RZ, RZ ;  /* 0x000000ffff187224 */ /* 0x000fe200078e00ff */
[----:B------:R-:W-:Y:S01]  /*79e0*/  MOV R20, 0x0 ;  /* 0x0000000000147802 */ /* 0x000fe20000000f00 */
[----:B------:R-:W-:-:S03]  /*79f0*/  IMAD.MOV.U32 R21, RZ, RZ, 0x3fd80000 ;  /* 0x3fd80000ff157424 */ /* 0x000fc600078e00ff */
[----:B------:R-:W0:Y:S02]  /*7a00*/  MUFU.RSQ64H R25, R153 ;  /* 0x0000009900197308 */ /* 0x000e240000001c00 */
[----:B0-----:R-:W-:-:S08]  /*7a10*/  DMUL R22, R24, R24 ;  /* 0x0000001818167228 */ /* 0x001fd00000000000 */
[----:B------:R-:W-:-:S08]  /*7a20*/  DFMA R22, R152, -R22, 1 ;  /* 0x3ff000009816742b */ /* 0x000fd00000000816 */
[----:B------:R-:W-:Y:S02]  /*7a30*/  DFMA R20, R22, R20, 0.5 ;  /* 0x3fe000001614742b */ /* 0x000fe40000000014 */
[----:B------:R-:W-:-:S08]  /*7a40*/  DMUL R22, R24, R22 ;  /* 0x0000001618167228 */ /* 0x000fd00000000000 */
[----:B------:R-:W-:-:S08]  /*7a50*/  DFMA R22, R20, R22, R24 ;  /* 0x000000161416722b */ /* 0x000fd00000000018 */
[----:B------:R-:W-:Y:S02]  /*7a60*/  DMUL R20, R152, R22 ;  /* 0x0000001698147228 */ /* 0x000fe40000000000 */
[----:B------:R-:W-:-:S06]  /*7a70*/  IADD3 R23, PT, PT, R23, -0x100000, RZ ;  /* 0xfff0000017177810 */ /* 0x000fcc0007ffe0ff */
[----:B------:R-:W-:-:S08]  /*7a80*/  DFMA R24, R20, -R20, R152 ;  /* 0x800000141418722b */ /* 0x000fd00000000098 */
[----:B------:R-:W-:-:S10]  /*7a90*/  DFMA R20, R22, R24, R20 ;  /* 0x000000181614722b */ /* 0x000fd40000000014 */
[----:B------:R-:W-:Y:S01]  /*7aa0*/  VIADD R21, R21, 0xfcb00000 ;  /* 0xfcb0000015157836 */ /* 0x000fe20000000000 */
[----:B------:R-:W-:Y:S06]  /*7ab0*/  BRA `(.L_x_313) ;  /* 0x0000000000047947 */ /* 0x000fec0003800000 */
.L_x_314:
[----:B------:R-:W-:-:S11]  /*7ac0*/  DADD R20, R152, R152 ;  /* 0x0000000098147229 */ /* 0x000fd60000000098 */
.L_x_313:
[----:B------:R-:W-:Y:S05]  /*7ad0*/  BSYNC.RECONVERGENT B2 ;  /* 0x0000000000027941 */ /* 0x000fea0003800200 */
.L_x_311:
[----:B------:R-:W-:-:S04]  /*7ae0*/  MOV R155, 0x0 ;  /* 0x00000000009b7802 */ /* 0x000fc80000000f00 */
[----:B------:R-:W-:Y:S05]  /*7af0*/  RET.REL.NODEC R154 `(_Z37dvc_ScaLBL_D3Q19_AAodd_GreyscaleColorPiPdS0_S0_S0_S0_S0_S0_iiiddddddddddS0_S0_S0_S0_) ;  /* 0xffffff849a407950 */ /* 0x000fea0003c3ffff */
.L_x_315:
        /* <DEDUP_REMOVED lines=16> */
.L_x_445:


//--------------------- .text._Z38dvc_ScaLBL_D3Q19_AAeven_GreyscaleColorPdS_S_S_S_S_S_iiiddddddddddS_S_S_S_ --------------------------
	.section	.text._Z38dvc_ScaLBL_D3Q19_AAeven_GreyscaleColorPdS_S_S_S_S_S_iiiddddddddddS_S_S_S_,"ax",@progbits
	.align	128
        .global         _Z38dvc_ScaLBL_D3Q19_AAeven_GreyscaleColorPdS_S_S_S_S_S_iiiddddddddddS_S_S_S_
        .type           _Z38dvc_ScaLBL_D3Q19_AAeven_GreyscaleColorPdS_S_S_S_S_S_iiiddddddddddS_S_S_S_,@function
        .size           _Z38dvc_ScaLBL_D3Q19_AAeven_GreyscaleColorPdS_S_S_S_S_S_iiiddddddddddS_S_S_S_,(.L_x_448 - _Z38dvc_ScaLBL_D3Q19_AAeven_GreyscaleColorPdS_S_S_S_S_S_iiiddddddddddS_S_S_S_)
        .other          _Z38dvc_ScaLBL_D3Q19_AAeven_GreyscaleColorPdS_S_S_S_S_S_iiiddddddddddS_S_S_S_,@"STO_CUDA_ENTRY STV_DEFAULT"
_Z38dvc_ScaLBL_D3Q19_AAeven_GreyscaleColorPdS_S_S_S_S_S_iiiddddddddddS_S_S_S_:
.text._Z38dvc_ScaLBL_D3Q19_AAeven_GreyscaleColorPdS_S_S_S_S_S_iiiddddddddddS_S_S_S_:
        /* <DEDUP_REMOVED lines=13> */
[----:B------:R-:W4:Y:S04]  /*00d0*/  LDCU.64 UR16, c[0x0][0x410] ;  /* 0x00008200ff1077ac */ /* 0x000f280008000a00 */
[----:B------:R-:W-:Y:S01]  /*00e0*/  IMAD.MOV R22, RZ, RZ, -R0 ;  /* 0x000000ffff167224 */ /* 0x000fe200078e0a00 */
[----:B------:R-:W0:Y:S01]  /*00f0*/  LDCU UR30, c[0x0][0x3bc] ;  /* 0x00007780ff1e77ac */ /* 0x000e220008000800 */
[----:B------:R-:W0:Y:S01]  /*0100*/  LDCU.64 UR18, c[0x0][0x3f0] ;  /* 0x00007e00ff1277ac */ /* 0x000e220008000a00 */
[----:B------:R-:W0:Y:S01]  /*0110*/  LDCU.64 UR20, c[0x0][0x3d0] ;  /* 0x00007a00ff1477ac */ /* 0x000e220008000a00 */
[----:B------:R-:W0:Y:S02]  /*0120*/  LDCU.64 UR22, c[0x0][0x3e0] ;  /* 0x00007c00ff1677ac */ /* 0x000e240008000a00 */
[----:B0-----:R-:W-:Y:S01]  /*0130*/  IMAD R3, R3, UR4, RZ ;  /* 0x0000000403037c24 */ /* 0x001fe2000f8e02ff */
[----:B------:R-:W0:Y:S03]  /*0140*/  LDCU.64 UR24, c[0x0][0x400] ;  /* 0x00008000ff1877ac */ /* 0x000e260008000a00 */
[----:B------:R-:W-:Y:S01]  /*0150*/  IMAD R3, R0, R3, R3 ;  /* 0x0000000300037224 */ /* 0x000fe200078e0203 */
[----:B------:R-:W0:Y:S04]  /*0160*/  LDCU.64 UR26, c[0x0][0x408] ;  /* 0x00008100ff1a77ac */ /* 0x000e280008000a00 */
[----:B-1----:R-:W-:Y:S01]  /*0170*/  IADD3 R23, PT, PT, R3, UR8, R2 ;  /* 0x0000000803177c10 */ /* 0x002fe2000fffe002 */
[----:B------:R-:W1:Y:S03]  /*0180*/  LDCU.128 UR4, c[0x0][0x400] ;  /* 0x00008000ff0477ac */ /* 0x000e660008000c00 */
[C---:B------:R-:W-:Y:S01]  /*0190*/  LEA R19, R4.reuse, R23, 0x4 ;  /* 0x0000001704137211 */ /* 0x040fe200078e20ff */
[C-C-:B------:R-:W-:Y:S01]  /*01a0*/  IMAD R21, R4.reuse, 0x8, R23.reuse ;  /* 0x0000000804157824 */ /* 0x140fe200078e0217 */
[----:B------:R-:W0:Y:S01]  /*01b0*/  LDCU.64 UR28, c[0x0][0x410] ;  /* 0x00008200ff1c77ac */ /* 0x000e220008000a00 */
[----:B------:R-:W-:-:S02]  /*01c0*/  IMAD R20, R4, 0xc, R23 ;  /* 0x0000000c04147824 */ /* 0x000fc400078e0217 */
[C-C-:B------:R-:W-:Y:S01]  /*01d0*/  IMAD R18, R4.reuse, 0x4, R23.reuse ;  /* 0x0000000404127824 */ /* 0x140fe200078e0217 */
[----:B------:R-:W0:Y:S01]  /*01e0*/  LDCU.128 UR8, c[0x0][0x400] ;  /* 0x00008000ff0877ac */ /* 0x000e220008000c00 */
[C-C-:B------:R-:W-:Y:S02]  /*01f0*/  IMAD R17, R4.reuse, 0x6, R23.reuse ;  /* 0x0000000604117824 */ /* 0x140fe400078e0217 */
[C-C-:B------:R-:W-:Y:S02]  /*0200*/  IMAD R16, R4.reuse, 0xa, R23.reuse ;  /* 0x0000000a04107824 */ /* 0x140fe400078e0217 */
[C-C-:B------:R-:W-:Y:S02]  /*0210*/  IMAD R15, R4.reuse, 0xe, R23.reuse ;  /* 0x0000000e040f7824 */ /* 0x140fe400078e0217 */
[C-C-:B------:R-:W-:Y:S02]  /*0220*/  IMAD R14, R4.reuse, 0x12, R23.reuse ;  /* 0x00000012040e7824 */ /* 0x140fe400078e0217 */
[----:B-1234-:R-:W-:-:S07]  /*0230*/  IMAD R13, R4, 0x2, R23 ;  /* 0x00000002040d7824 */ /* 0x01efce00078e0217 */
.L_x_400:
        /* <DEDUP_REMOVED lines=45> */
[----:B0----5:R-:W-:Y:S05]  /*0510*/  CALL.REL.NOINC `($__internal_11_$__cuda_sm20_div_rn_f64_full) ;  /* 0x0000006800747944 */ /* 0x021fea0003c00000 */
[----:B------:R-:W-:Y:S01]  /*0520*/  IMAD.MOV.U32 R6, RZ, RZ, R0 ;  /* 0x000000ffff067224 */ /* 0x000fe200078e0000 */
[----:B------:R-:W-:-:S07]  /*0530*/  MOV R7, R151 ;  /* 0x0000009700077202 */ /* 0x000fce0000000f00 */
.L_x_319:
[----:B0-----:R-:W-:Y:S05]  /*0540*/  BSYNC.RECONVERGENT B2 ;  /* 0x0000000000027941 */ /* 0x001fea0003800200 */
.L_x_318:
[----:B------:R-:W0:Y:S01]  /*0550*/  LDC.64 R8, c[0x0][0x3c8] ;  /* 0x0000f200ff087b82 */ /* 0x000e220000000a00 */
[----:B------:R-:W-:Y:S01]  /*0560*/  DADD R4, -R6, 1 ;  /* 0x3ff0000006047429 */ /* 0x000fe20000000100 */
[----:B------:R-:W-:Y:S06]  /*0570*/  BSSY.RECONVERGENT B1, `(.L_x_320) ;  /* 0x0000014000017945 */ /* 0x000fec0003800200 */
[----:B------:R-:W1:Y:S01]  /*0580*/  LDC.64 R10, c[0x0][0x3e8] ;  /* 0x0000fa00ff0a7b82 */ /* 0x000e620000000a00 */
[----:B------:R-:W-:Y:S02]  /*0590*/  DMUL R4, R4, 0.5 ;  /* 0x3fe0000004047828 */ /* 0x000fe40000000000 */
[----:B0-----:R-:W-:-:S08]  /*05a0*/  DADD R2, -R8, UR20 ;  /* 0x0000001408027e29 */ /* 0x001fd00008000100 */
[----:B------:R-:W-:Y:S02]  /*05b0*/  DFMA R48, R4, R2, R8 ;  /* 0x000000020430722b */ /* 0x000fe40000000008 */
[----:B-1----:R-:W-:-:S04]  /*05c0*/  DADD R44, -R10, UR18 ;  /* 0x000000120a2c7e29 */ /* 0x002fc80008000100 */
[----:B------:R-:W0:Y:S04]  /*05d0*/  MUFU.RCP64H R3, R49 ;  /* 0x0000003100037308 */ /* 0x000e280000001800 */
[----:B------:R-:W-:Y:S01]  /*05e0*/  VIADD R2, R49, 0x300402 ;  /* 0x0030040231027836 */ /* 0x000fe20000000000 */
[----:B------:R-:W-:-:S04]  /*05f0*/  DFMA R44, R4, R44, R10 ;  /* 0x0000002c042c722b */ /* 0x000fc8000000000a */
[----:B------:R-:W-:Y:S01]  /*0600*/  FSETP.GEU.AND P0, PT, |R2|, 5.8789094863358348022e-39, PT ;  /* 0x004004020200780b */ /* 0x000fe20003f0e200 */
[----:B0-----:R-:W-:-:S08]  /*0610*/  DFMA R8, -R48, R2, 1 ;  /* 0x3ff000003008742b */ /* 0x001fd00000000102 */
[----:B------:R-:W-:-:S08]  /*0620*/  DFMA R8, R8, R8, R8 ;  /* 0x000000080808722b */ /* 0x000fd00000000008 */
[----:B------:R-:W-:-:S08]  /*0630*/  DFMA R8, R2, R8, R2 ;  /* 0x000000080208722b */ /* 0x000fd00000000002 */
[----:B------:R-:W-:-:S08]  /*0640*/  DFMA R46, -R48, R8, 1 ;  /* 0x3ff00000302e742b */ /* 0x000fd00000000108 */
[----:B------:R-:W-:Y:S01]  /*0650*/  DFMA R46, R8, R46, R8 ;  /* 0x0000002e082e722b */ /* 0x000fe20000000008 */
[----:B------:R-:W-:Y:S10]  /*0660*/  @P0 BRA `(.L_x_321) ;  /* 0x0000000000100947 */ /* 0x000ff40003800000 */
[----:B------:R-:W-:-:S05]  /*0670*/  LOP3.LUT R0, R49, 0x7fffffff, RZ, 0xc0, !PT ;  /* 0x7fffffff31007812 */ /* 0x000fca00078ec0ff */
[----:B------:R-:W-:Y:S01]  /*0680*/  VIADD R47, R0, 0xfff00000 ;  /* 0xfff00000002f7836 */ /* 0x000fe20000000000 */
[----:B------:R-:W-:-:S07]  /*0690*/  MOV R0, 0x6b0 ;  /* 0x000006b000007802 */ /* 0x000fce0000000f00 */
[----:B-----5:R-:W-:Y:S05]  /*06a0*/  CALL.REL.NOINC `($__internal_10_$__cuda_sm20_dblrcp_rn_slowpath_v3) ;  /* 0x0000006400647944 */ /* 0x020fea0003c00000 */
.L_x_321:
[----:B------:R-:W-:Y:S05]  /*06b0*/  BSYNC.RECONVERGENT B1 ;  /* 0x0000000000017941 */ /* 0x000fea0003800200 */
.L_x_320:
        /* <DEDUP_REMOVED lines=20> */
[----:B-----5:R-:W-:Y:S05]  /*0800*/  CALL.REL.NOINC `($__internal_11_$__cuda_sm20_div_rn_f64_full) ;  /* 0x0000006400b87944 */ /* 0x020fea0003c00000 */
[----:B------:R-:W-:Y:S01]  /*0810*/  IMAD.MOV.U32 R2, RZ, RZ, R0 ;  /* 0x000000ffff027224 */ /* 0x000fe200078e0000 */
[----:B------:R-:W-:-:S07]  /*0820*/  MOV R3, R151 ;  /* 0x0000009700037202 */ /* 0x000fce0000000f00 */
.L_x_323:
[----:B------:R-:W-:Y:S05]  /*0830*/  BSYNC.RECONVERGENT B2 ;  /* 0x0000000000027941 */ /* 0x000fea0003800200 */
.L_x_322:
        /* <DEDUP_REMOVED lines=21> */
[----:B------:R-:W-:Y:S01]  /*0990*/  IMAD.MOV.U32 R0, RZ, RZ, RZ ;  /* 0x000000ffff007224 */ /* 0x000fe200078e00ff */
[----:B------:R-:W-:Y:S01]  /*09a0*/  MOV R150, 0x9d0 ;  /* 0x000009d000967802 */ /* 0x000fe20000000f00 */
[----:B------:R-:W-:-:S07]  /*09b0*/  IMAD.MOV.U32 R151, RZ, RZ, 0x40080000 ;  /* 0x40080000ff977424 */ /* 0x000fce00078e00ff */
[----:B-----5:R-:W-:Y:S05]  /*09c0*/  CALL.REL.NOINC `($__internal_11_$__cuda_sm20_div_rn_f64_full) ;  /* 0x0000006400487944 */ /* 0x020fea0003c00000 */
[----:B------:R-:W-:Y:S01]  /*09d0*/  MOV R10, R0 ;  /* 0x00000000000a7202 */ /* 0x000fe20000000f00 */
[----:B------:R-:W-:-:S07]  /*09e0*/  IMAD.MOV.U32 R11, RZ, RZ, R151 ;  /* 0x000000ffff0b7224 */ /* 0x000fce00078e0097 */
.L_x_325:
[----:B------:R-:W-:Y:S05]  /*09f0*/  BSYNC.RECONVERGENT B2 ;  /* 0x0000000000027941 */ /* 0x000fea0003800200 */
.L_x_324:
[----:B------:R-:W0:Y:S08]  /*0a00*/  LDC.64 R82, c[0x0][0x380] ;  /* 0x0000e000ff527b82 */ /* 0x000e300000000a00 */
[----:B------:R-:W1:Y:S08]  /*0a10*/  LDC R93, c[0x0][0x3c0] ;  /* 0x0000f000ff5d7b82 */ /* 0x000e700000000800 */
[----:B------:R-:W2:Y:S01]  /*0a20*/  LDC.64 R4, c[0x0][0x420] ;  /* 0x00010800ff047b82 */ /* 0x000ea20000000a00 */
[----:B0-----:R-:W-:-:S07]  /*0a30*/  IMAD.WIDE R48, R13, 0x8, R82 ;  /* 0x000000080d307825 */ /* 0x001fce00078e0252 */
[----:B------:R-:W0:Y:S01]  /*0a40*/  LDC.64 R86, c[0x0][0x3b0] ;  /* 0x0000ec00ff567b82 */ /* 0x000e220000000a00 */
[--C-:B------:R-:W-:Y:S01]  /*0a50*/  IMAD.WIDE R50, R23, 0x8, R82.reuse ;  /* 0x0000000817327825 */ /* 0x100fe200078e0252 */
[----:B------:R-:W3:Y:S03]  /*0a60*/  LDG.E.64 R114, desc[UR12][R48.64] ;  /* 0x0000000c30727981 */ /* 0x000ee6000c1e1b00 */
[----:B------:R-:W-:Y:S01]  /*0a70*/  IMAD.WIDE R52, R18, 0x8, R82 ;  /* 0x0000000812347825 */ /* 0x000fe200078e0252 */
[----:B------:R-:W4:Y:S02]  /*0a80*/  LDG.E.64 R98, desc[UR12][R50.64] ;  /* 0x0000000c32627981 */ /* 0x000f24000c1e1b00 */
[----:B------:R-:W0:Y:S01]  /*0a90*/  LDC.64 R88, c[0x0][0x418] ;  /* 0x00010600ff587b82 */ /* 0x000e220000000a00 */
        /* <DEDUP_REMOVED lines=24> */
[----:B------:R-:W-:Y:S01]  /*0c20*/  IMAD.WIDE R78, R93, 0x8, R70 ;  /* 0x000000085d4e7825 */ /* 0x000fe200078e0246 */
[----:B------:R-:W4:Y:S03]  /*0c30*/  LDG.E.64 R108, desc[UR12][R76.64] ;  /* 0x0000000c4c6c7981 */ /* 0x000f26000c1e1b00 */
[----:B--2---:R-:W-:Y:S01]  /*0c40*/  IMAD.WIDE R4, R23, 0x8, R4 ;  /* 0x0000000817047825 */ /* 0x004fe200078e0204 */
[----:B------:R-:W2:Y:S03]  /*0c50*/  LDG.E.64 R136, desc[UR12][R78.64] ;  /* 0x0000000c4e887981 */ /* 0x000ea6000c1e1b00 */
[----:B------:R-:W-:Y:S02]  /*0c60*/  IMAD.WIDE R80, R93, 0x8, R74 ;  /* 0x000000085d507825 */ /* 0x000fe400078e024a */
[----:B------:R-:W2:Y:S04]  /*0c70*/  LDG.E.64 R4, desc[UR12][R4.64] ;  /* 0x0000000c04047981 */ /* 0x000ea8000c1e1b00 */
[----:B------:R-:W2:Y:S01]  /*0c80*/  LDG.E.64 R140, desc[UR12][R80.64] ;  /* 0x0000000c508c7981 */ /* 0x000ea2000c1e1b00 */
[----:B------:R-:W-:-:S05]  /*0c90*/  IMAD.WIDE R82, R14, 0x8, R82 ;  /* 0x000000080e527825 */ /* 0x000fca00078e0252 */
[----:B------:R-:W2:Y:S01]  /*0ca0*/  LDG.E.64 R126, desc[UR12][R82.64] ;  /* 0x0000000c527e7981 */ /* 0x000ea2000c1e1b00 */
[----:B------:R-:W-:-:S04]  /*0cb0*/  IMAD.WIDE R84, R93, 0x8, R76 ;  /* 0x000000085d547825 */ /* 0x000fc800078e024c */
[----:B0-----:R-:W-:Y:S01]  /*0cc0*/  IMAD.WIDE R86, R23, 0x8, R86 ;  /* 0x0000000817567825 */ /* 0x001fe200078e0256 */
[----:B------:R-:W2:Y:S03]  /*0cd0*/  LDG.E.64 R8, desc[UR12][R84.64] ;  /* 0x0000000c54087981 */ /* 0x000ea6000c1e1b00 */
[----:B------:R-:W-:Y:S02]  /*0ce0*/  IMAD.WIDE R90, R93, 0x8, R86 ;  /* 0x000000085d5a7825 */ /* 0x000fe400078e0256 */
[----:B------:R-:W5:Y:S02]  /*0cf0*/  LDG.E.64 R86, desc[UR12][R86.64] ;  /* 0x0000000c56567981 */ /* 0x000f64000c1e1b00 */
[----:B------:R-:W-:-:S04]  /*0d00*/  IMAD.WIDE R88, R23, 0x8, R88 ;  /* 0x0000000817587825 */ /* 0x000fc800078e0258 */
[----:B------:R-:W-:Y:S02]  /*0d10*/  IMAD.WIDE R92, R93, 0x8, R90 ;  /* 0x000000085d5c7825 */ /* 0x000fe400078e025a */
[----:B------:R-:W5:Y:S04]  /*0d20*/  LDG.E.64 R88, desc[UR12][R88.64] ;  /* 0x0000000c58587981 */ /* 0x000f68000c1e1b00 */
        /* <DEDUP_REMOVED lines=9> */
[C---:B---3--:R-:W-:Y:S02]  /*0dc0*/  DMUL R102, R114.reuse, 11 ;  /* 0x4026000072667828 */ /* 0x048fe40000000000 */
[----:B------:R-:W-:-:S06]  /*0dd0*/  DMUL R120, R114, -4 ;  /* 0xc010000072787828 */ /* 0x000fcc0000000000 */
[C---:B----4-:R-:W-:Y:S02]  /*0de0*/  DFMA R104, R98.reuse, -30, -R102 ;  /* 0xc03e00006268782b */ /* 0x050fe40000000866 */
[----:B------:R-:W-:Y:S02]  /*0df0*/  DFMA R124, R98, 12, R120 ;  /* 0x40280000627c782b */ /* 0x000fe40000000078 */
[C---:B------:R-:W-:Y:S02]  /*0e00*/  DADD R128, R100.reuse, R100 ;  /* 0x0000000064807229 */ /* 0x040fe40000000064 */
[C-C-:B------:R-:W-:Y:S02]  /*0e10*/  DFMA R134, R100.reuse, -4, R120.reuse ;  /* 0xc01000006486782b */ /* 0x140fe40000000078 */
[C---:B------:R-:W-:Y:S02]  /*0e20*/  DFMA R102, R100.reuse, 4, R120 ;  /* 0x401000006466782b */ /* 0x040fe40000000078 */
[----:B------:R-:W-:-:S02]  /*0e30*/  DFMA R98, R100, -11, R104 ;  /* 0xc02600006462782b */ /* 0x000fc40000000068 */
[----:B------:R-:W-:Y:S02]  /*0e40*/  DADD R120, R114, R100 ;  /* 0x0000000072787229 */ /* 0x000fe40000000064 */
[----:B------:R-:W-:Y:S02]  /*0e50*/  DFMA R104, R100, -4, R124 ;  /* 0xc01000006468782b */ /* 0x000fe4000000007c */
[----:B------:R-:W-:Y:S02]  /*0e60*/  DFMA R124, R114, 2, R128 ;  /* 0x40000000727c782b */ /* 0x000fe40000000080 */
[----:B------:R-:W-:Y:S02]  /*0e70*/  DADD R122, R94, R94 ;  /* 0x000000005e7a7229 */ /* 0x000fe4000000005e */
[C---:B------:R-:W-:Y:S02]  /*0e80*/  DFMA R134, R106.reuse, 2, R134 ;  /* 0x400000006a86782b */ /* 0x040fe40000000086 */
[----:B------:R-:W-:-:S02]  /*0e90*/  DFMA R128, R106, -11, R98 ;  /* 0xc02600006a80782b */ /* 0x000fc40000000062 */
[----:B------:R-:W-:Y:S02]  /*0ea0*/  DMUL R116, R106, 4 ;  /* 0x401000006a747828 */ /* 0x000fe40000000000 */
[----:B------:R-:W-:Y:S02]  /*0eb0*/  DADD R120, R120, R106 ;  /* 0x0000000078787229 */ /* 0x000fe4000000006a */
[----:B------:R-:W-:Y:S02]  /*0ec0*/  DFMA R104, R106, -4, R104 ;  /* 0xc01000006a68782b */ /* 0x000fe40000000068 */
[----:B------:R-:W-:Y:S02]  /*0ed0*/  DADD R148, R124, -R106 ;  /* 0x000000007c947229 */ /* 0x000fe4000000086a */
[----:B------:R-:W-:Y:S02]  /*0ee0*/  DADD R100, R114, -R100 ;  /* 0x0000000072647229 */ /* 0x000fe40000000864 */
[----:B------:R-:W-:-:S02]  /*0ef0*/  DADD R134, R134, R122 ;  /* 0x0000000086867229 */ /* 0x000fc4000000007a */
[C---:B------:R-:W-:Y:S02]  /*0f00*/  DADD R114, R106.reuse, -R94 ;  /* 0x000000006a727229 */ /* 0x040fe4000000085e */
[C---:B------:R-:W-:Y:S02]  /*0f10*/  DFMA R122, R106.reuse, -2, -R122 ;  /* 0xc00000006a7a782b */ /* 0x040fe4000000087a */
[----:B------:R-:W-:Y:S02]  /*0f20*/  DADD R106, R106, R94 ;  /* 0x000000006a6a7229 */ /* 0x000fe4000000005e */
[C---:B------:R-:W-:Y:S02]  /*0f30*/  DFMA R124, R94.reuse, -11, R128 ;  /* 0xc02600005e7c782b */ /* 0x040fe40000000080 */
[----:B------:R-:W-:Y:S02]  /*0f40*/  DFMA R116, R94, 4, -R116 ;  /* 0x401000005e74782b */ /* 0x000fe40000000874 */
[----:B------:R-:W-:-:S02]  /*0f50*/  DADD R98, R120, R94 ;  /* 0x0000000078627229 */ /* 0x000fc4000000005e */
[----:B------:R-:W-:Y:S02]  /*0f60*/  DFMA R128, R94, -4, R104 ;  /* 0xc01000005e80782b */ /* 0x000fe40000000068 */
[----:B------:R-:W-:Y:S02]  /*0f70*/  DADD R94, R148, -R94 ;  /* 0x00000000945e7229 */ /* 0x000fe4000000085e */
[----:B------:R-:W-:Y:S02]  /*0f80*/  DADD R104, R106, -R118 ;  /* 0x000000006a687229 */ /* 0x000fe40000000876 */
[C---:B------:R-:W-:Y:S02]  /*0f90*/  DFMA R106, R118.reuse, 2, R122 ;  /* 0x40000000766a782b */ /* 0x040fe4000000007a */
[----:B------:R-:W-:Y:S02]  /*0fa0*/  DMUL R120, R118, 4 ;  /* 0x4010000076787828 */ /* 0x000fe40000000000 */
        /* <DEDUP_REMOVED lines=93> */
[----:B------:R-:W-:-:S06]  /*1580*/  DADD R134, R134, R130 ;  /* 0x0000000086867229 */ /* 0x000fcc0000000082 */
[--C-:B------:R-:W-:Y:S02]  /*1590*/  DADD R138, R138, R130.reuse ;  /* 0x000000008a8a7229 */ /* 0x100fe40000000082 */
[--C-:B------:R-:W-:Y:S02]  /*15a0*/  DADD R96, R96, -R130.reuse ;  /* 0x0000000060607229 */ /* 0x100fe40000000882 */
[--C-:B------:R-:W-:Y:S02]  /*15b0*/  DADD R112, R112, -R130.reuse ;  /* 0x0000000070707229 */ /* 0x100fe40000000882 */
[--C-:B------:R-:W-:Y:S02]  /*15c0*/  DADD R118, R118, -R130.reuse ;  /* 0x0000000076767229 */ /* 0x100fe40000000882 */
[--C-:B------:R-:W-:Y:S02]  /*15d0*/  DADD R120, R120, -R130.reuse ;  /* 0x0000000078787229 */ /* 0x100fe40000000882 */
[----:B------:R-:W-:-:S02]  /*15e0*/  DADD R98, R98, -R130 ;  /* 0x0000000062627229 */ /* 0x000fc40000000882 */
[--C-:B------:R-:W-:Y:S02]  /*15f0*/  DADD R100, R100, R130.reuse ;  /* 0x0000000064647229 */ /* 0x100fe40000000082 */
[--C-:B------:R-:W-:Y:S02]  /*1600*/  DADD R102, R102, R130.reuse ;  /* 0x0000000066667229 */ /* 0x100fe40000000082 */
[--C-:B------:R-:W-:Y:S02]  /*1610*/  DADD R104, R104, -R130.reuse ;  /* 0x0000000068687229 */ /* 0x100fe40000000882 */
[--C-:B------:R-:W-:Y:S02]  /*1620*/  DADD R106, R106, -R130.reuse ;  /* 0x000000006a6a7229 */ /* 0x100fe40000000882 */
[----:B------:R-:W-:Y:S02]  /*1630*/  DADD R122, R122, R130 ;  /* 0x000000007a7a7229 */ /* 0x000fe40000000082 */
[----:B------:R-:W-:-:S02]  /*1640*/  DFMA R124, R130, 8, R124 ;  /* 0x40200000827c782b */ /* 0x000fc4000000007c */
[----:B------:R-:W-:Y:S02]  /*1650*/  DADD R128, R128, R130 ;  /* 0x0000000080807229 */ /* 0x000fe40000000082 */
[----:B------:R-:W-:Y:S02]  /*1660*/  DADD R130, R108, R108 ;  /* 0x000000006c827229 */ /* 0x000fe4000000006c */
[--C-:B--2---:R-:W-:Y:S02]  /*1670*/  DADD R134, R134, R136.reuse ;  /* 0x0000000086867229 */ /* 0x104fe40000000088 */
[--C-:B------:R-:W-:Y:S02]  /*1680*/  DADD R138, R138, R136.reuse ;  /* 0x000000008a8a7229 */ /* 0x100fe40000000088 */
[----:B------:R-:W-:Y:S02]  /*1690*/  DMUL R152, R24, R4 ;  /* 0x0000000418987228 */ /* 0x000fe40000000000 */
[----:B------:R-:W-:-:S02]  /*16a0*/  DADD R96, R96, -R136 ;  /* 0x0000000060607229 */ /* 0x000fc40000000888 */
[--C-:B------:R-:W-:Y:S02]  /*16b0*/  DADD R112, R112, R136.reuse ;  /* 0x0000000070707229 */ /* 0x100fe40000000088 */
[--C-:B------:R-:W-:Y:S02]  /*16c0*/  DADD R118, R118, R136.reuse ;  /* 0x0000000076767229 */ /* 0x100fe40000000088 */
[--C-:B------:R-:W-:Y:S02]  /*16d0*/  DADD R120, R120, R136.reuse ;  /* 0x0000000078787229 */ /* 0x100fe40000000088 */
[--C-:B------:R-:W-:Y:S02]  /*16e0*/  DADD R98, R98, R136.reuse ;  /* 0x0000000062627229 */ /* 0x100fe40000000088 */
[--C-:B------:R-:W-:Y:S02]  /*16f0*/  DADD R100, R100, -R136.reuse ;  /* 0x0000000064647229 */ /* 0x100fe40000000888 */
[----:B------:R-:W-:-:S02]  /*1700*/  DADD R102, R102, -R136 ;  /* 0x0000000066667229 */ /* 0x000fc40000000888 */
[--C-:B------:R-:W-:Y:S02]  /*1710*/  DADD R104, R104, -R136.reuse ;  /* 0x0000000068687229 */ /* 0x100fe40000000888 */
[--C-:B------:R-:W-:Y:S02]  /*1720*/  DADD R106, R106, -R136.reuse ;  /* 0x000000006a6a7229 */ /* 0x100fe40000000888 */
[----:B------:R-:W-:Y:S02]  /*1730*/  DADD R122, R122, R136 ;  /* 0x000000007a7a7229 */ /* 0x000fe40000000088 */
[----:B------:R-:W-:Y:S02]  /*1740*/  DFMA R124, R136, 8, R124 ;  /* 0x40200000887c782b */ /* 0x000fe4000000007c */
[----:B------:R-:W-:Y:S02]  /*1750*/  DADD R136, R128, R136 ;  /* 0x0000000080887229 */ /* 0x000fe40000000088 */
[----:B------:R-:W-:-:S02]  /*1760*/  DADD R128, R134, -R130 ;  /* 0x0000000086807229 */ /* 0x000fc40000000882 */
[----:B------:R-:W-:Y:S02]  /*1770*/  DADD R130, R138, -R130 ;  /* 0x000000008a827229 */ /* 0x000fe40000000882 */
[----:B------:R-:W-:Y:S02]  /*1780*/  DADD R134, R140, R140 ;  /* 0x000000008c867229 */ /* 0x000fe4000000008c */
[----:B------:R-:W-:Y:S02]  /*1790*/  DMUL R138, R132, R152 ;  /* 0x00000098848a7228 */ /* 0x000fe40000000000 */
[----:B------:R-:W-:-:S04]  /*17a0*/  DADD R110, R110, R108 ;  /* 0x000000006e6e7229 */ /* 0x000fc8000000006c */
[--C-:B------:R-:W-:Y:S02]  /*17b0*/  DADD R128, R128, -R134.reuse ;  /* 0x0000000080807229 */ /* 0x100fe40000000886 */
[----:B------:R-:W-:Y:S02]  /*17c0*/  DADD R130, R130, -R134 ;  /* 0x0000000082827229 */ /* 0x000fe40000000886 */
[----:B------:R-:W-:Y:S02]  /*17d0*/  DFMA R134, -R40, R138, R152 ;  /* 0x0000008a2886722b */ /* 0x000fe40000000198 */
[--C-:B------:R-:W-:Y:S02]  /*17e0*/  DADD R112, R112, -R108.reuse ;  /* 0x0000000070707229 */ /* 0x100fe4000000086c */
[--C-:B------:R-:W-:Y:S02]  /*17f0*/  DADD R114, R114, R108.reuse ;  /* 0x0000000072727229 */ /* 0x100fe4000000006c */
[----:B------:R-:W-:-:S02]  /*1800*/  DADD R116, R116, R108 ;  /* 0x0000000074747229 */ /* 0x000fc4000000006c */
[--C-:B------:R-:W-:Y:S02]  /*1810*/  DADD R118, R118, R108.reuse ;  /* 0x0000000076767229 */ /* 0x100fe4000000006c */
[--C-:B------:R-:W-:Y:S02]  /*1820*/  DADD R120, R120, R108.reuse ;  /* 0x0000000078787229 */ /* 0x100fe4000000006c */
[----:B------:R-:W-:Y:S02]  /*1830*/  DADD R122, R122, R108 ;  /* 0x000000007a7a7229 */ /* 0x000fe4000000006c */
[----:B------:R-:W-:Y:S02]  /*1840*/  DFMA R124, R108, 8, R124 ;  /* 0x402000006c7c782b */ /* 0x000fe4000000007c */
[----:B------:R-:W-:Y:S02]  /*1850*/  DADD R136, R136, R108 ;  /* 0x0000000088887229 */ /* 0x000fe4000000006c */
[----:B------:R-:W-:-:S02]  /*1860*/  DFMA R138, R132, R134, R138 ;  /* 0x00000086848a722b */ /* 0x000fc4000000008a */
[--C-:B------:R-:W-:Y:S02]  /*1870*/  DADD R108, R108, R140.reuse ;  /* 0x000000006c6c7229 */ /* 0x100fe4000000008c */
[--C-:B------:R-:W-:Y:S02]  /*1880*/  DADD R110, R110, -R140.reuse ;  /* 0x000000006e6e7229 */ /* 0x100fe4000000088c */
[--C-:B------:R-:W-:Y:S02]  /*1890*/  DADD R112, R112, R140.reuse ;  /* 0x0000000070707229 */ /* 0x100fe4000000008c */
[--C-:B------:R-:W-:Y:S02]  /*18a0*/  DADD R114, R114, -R140.reuse ;  /* 0x0000000072727229 */ /* 0x100fe4000000088c */
[--C-:B------:R-:W-:Y:S02]  /*18b0*/  DADD R116, R116, -R140.reuse ;  /* 0x0000000074747229 */ /* 0x100fe4000000088c */
[----:B------:R-:W-:-:S02]  /*18c0*/  DADD R118, R118, -R140 ;  /* 0x0000000076767229 */ /* 0x000fc4000000088c */
[--C-:B------:R-:W-:Y:S02]  /*18d0*/  DADD R120, R120, -R140.reuse ;  /* 0x0000000078787229 */ /* 0x100fe4000000088c */
[----:B------:R-:W-:Y:S02]  /*18e0*/  DADD R122, R122, R140 ;  /* 0x000000007a7a7229 */ /* 0x000fe4000000008c */
[----:B------:R-:W-:Y:S02]  /*18f0*/  DFMA R124, R140, 8, R124 ;  /* 0x402000008c7c782b */ /* 0x000fe4000000007c */
[----:B------:R-:W-:Y:S01]  /*1900*/  DADD R140, R136, R140 ;  /* 0x00000000888c7229 */ /* 0x000fe2000000008c */
[----:B------:R-:W-:Y:S01]  /*1910*/  FFMA R0, RZ, R41, R139 ;  /* 0x00000029ff007223 */ /* 0x000fe2000000008b */
[--C-:B------:R-:W-:Y:S02]  /*1920*/  DADD R136, R126, R126.reuse ;  /* 0x000000007e887229 */ /* 0x100fe4000000007e */
[----:B------:R-:W-:-:S02]  /*1930*/  DADD R108, R108, -R126 ;  /* 0x000000006c6c7229 */ /* 0x000fc4000000087e */
[--C-:B------:R-:W-:Y:S02]  /*1940*/  DADD R110, R110, R126.reuse ;  /* 0x000000006e6e7229 */ /* 0x100fe4000000007e */
[--C-:B------:R-:W-:Y:S02]  /*1950*/  DADD R112, R112, R126.reuse ;  /* 0x0000000070707229 */ /* 0x100fe4000000007e */
[--C-:B------:R-:W-:Y:S02]  /*1960*/  DADD R114, R114, R126.reuse ;  /* 0x0000000072727229 */ /* 0x100fe4000000007e */
[--C-:B------:R-:W-:Y:S02]  /*1970*/  DADD R116, R116, R126.reuse ;  /* 0x0000000074747229 */ /* 0x100fe4000000007e */
[--C-:B------:R-:W-:Y:S02]  /*1980*/  DADD R118, R118, -R126.reuse ;  /* 0x0000000076767229 */ /* 0x100fe4000000087e */
[----:B------:R-:W-:-:S02]  /*1990*/  DADD R120, R120, -R126 ;  /* 0x0000000078787229 */ /* 0x000fc4000000087e */
[----:B------:R-:W-:Y:S02]  /*19a0*/  DADD R122, R122, R126 ;  /* 0x000000007a7a7229 */ /* 0x000fe4000000007e */
[----:B------:R-:W-:Y:S02]  /*19b0*/  DFMA R124, R126, 8, R124 ;  /* 0x402000007e7c782b */ /* 0x000fe4000000007c */
[----:B------:R-:W-:Y:S01]  /*19c0*/  DADD R126, R140, R126 ;  /* 0x000000008c7e7229 */ /* 0x000fe2000000007e */
[----:B------:R-:W-:Y:S02]  /*19d0*/  FSETP.GT.AND P0, PT, |R0|, 1.469367938527859385e-39, PT ;  /* 0x001000000000780b */ /* 0x000fe40003f04200 */
[----:B------:R-:W-:Y:S01]  /*19e0*/  FSETP.GEU.AND P1, PT, |R153|, 6.5827683646048100446e-37, PT ;  /* 0x036000009900780b */ /* 0x000fe20003f2e200 */
[--C-:B------:R-:W-:Y:S02]  /*19f0*/  DADD R128, R128, -R136.reuse ;  /* 0x0000000080807229 */ /* 0x100fe40000000888 */
[----:B------:R-:W-:-:S02]  /*1a00*/  DADD R130, R130, -R136 ;  /* 0x0000000082827229 */ /* 0x000fc40000000888 */
[--C-:B------:R-:W-:Y:S02]  /*1a10*/  DADD R108, R108, -R8.reuse ;  /* 0x000000006c6c7229 */ /* 0x100fe40000000808 */
[--C-:B------:R-:W-:Y:S02]  /*1a20*/  DADD R110, R110, -R8.reuse ;  /* 0x000000006e6e7229 */ /* 0x100fe40000000808 */
[--C-:B------:R-:W-:Y:S02]  /*1a30*/  DADD R112, R112, -R8.reuse ;  /* 0x0000000070707229 */ /* 0x100fe40000000808 */
[--C-:B------:R-:W-:Y:S02]  /*1a40*/  DADD R114, R114, -R8.reuse ;  /* 0x0000000072727229 */ /* 0x100fe40000000808 */
[--C-:B------:R-:W-:Y:S02]  /*1a50*/  DADD R116, R116, -R8.reuse ;  /* 0x0000000074747229 */ /* 0x100fe40000000808 */
[----:B------:R-:W-:-:S02]  /*1a60*/  DADD R118, R118, R8 ;  /* 0x0000000076767229 */ /* 0x000fc40000000008 */
[--C-:B------:R-:W-:Y:S02]  /*1a70*/  DADD R120, R120, R8.reuse ;  /* 0x0000000078787229 */ /* 0x100fe40000000008 */
[----:B------:R-:W-:Y:S02]  /*1a80*/  DADD R122, R122, R8 ;  /* 0x000000007a7a7229 */ /* 0x000fe40000000008 */
[----:B------:R-:W-:Y:S02]  /*1a90*/  DFMA R124, R8, 8, R124 ;  /* 0x40200000087c782b */ /* 0x000fe4000000007c */
[--C-:B------:R-:W-:Y:S02]  /*1aa0*/  DADD R126, R126, R8.reuse ;  /* 0x000000007e7e7229 */ /* 0x100fe40000000008 */
[----:B------:R-:W-:Y:S02]  /*1ab0*/  DADD R8, R8, R8 ;  /* 0x0000000008087229 */ /* 0x000fe40000000008 */
[----:B-----5:R-:W-:-:S02]  /*1ac0*/  DMUL R132, R24, R30 ;  /* 0x0000001e18847228 */ /* 0x020fc40000000000 */
[C---:B------:R-:W-:Y:S02]  /*1ad0*/  DMUL R134, R24.reuse, R34 ;  /* 0x0000002218867228 */ /* 0x040fe40000000000 */
[----:B------:R-:W-:Y:S01]  /*1ae0*/  DMUL R136, R24, R38 ;  /* 0x0000002618887228 */ /* 0x000fe20000000000 */
[----:B------:R-:W-:Y:S01]  /*1af0*/  BSSY.RECONVERGENT B2, `(.L_x_326) ;  /* 0x000000d000027945 */ /* 0x000fe20003800200 */
[--C-:B------:R-:W-:Y:S02]  /*1b00*/  DADD R128, R128, -R8.reuse ;  /* 0x0000000080807229 */ /* 0x100fe40000000808 */
[----:B------:R-:W-:Y:S02]  /*1b10*/  DADD R130, R130, -R8 ;  /* 0x0000000082827229 */ /* 0x000fe40000000808 */
[C---:B------:R-:W-:Y:S02]  /*1b20*/  DFMA R132, R26.reuse, R28, R132 ;  /* 0x0000001c1a84722b */ /* 0x040fe40000000084 */
[----:B------:R-:W-:-:S02]  /*1b30*/  DFMA R134, R26, R32, R134 ;  /* 0x000000201a86722b */ /* 0x000fc40000000086 */
[----:B------:R-:W-:Y:S01]  /*1b40*/  DFMA R136, R26, R36, R136 ;  /* 0x000000241a88722b */ /* 0x000fe20000000088 */
[----:B------:R-:W-:Y:S10]  /*1b50*/  @P0 BRA P1, `(.L_x_327) ;  /* 0x0000000000180947 */ /* 0x000ff40000800000 */
[----:B------:R-:W-:Y:S01]  /*1b60*/  MOV R0, R40 ;  /* 0x0000002800007202 */ /* 0x000fe20000000f00 */
[----:B------:R-:W-:Y:S01]  /*1b70*/  IMAD.MOV.U32 R151, RZ, RZ, R41 ;  /* 0x000000ffff977224 */ /* 0x000fe200078e0029 */
[----:B------:R-:W-:-:S07]  /*1b80*/  MOV R150, 0x1ba0 ;  /* 0x00001ba000967802 */ /* 0x000fce0000000f00 */
[----:B------:R-:W-:Y:S05]  /*1b90*/  CALL.REL.NOINC `($__internal_11_$__cuda_sm20_div_rn_f64_full) ;  /* 0x0000005000d47944 */ /* 0x000fea0003c00000 */
[----:B------:R-:W-:Y:S01]  /*1ba0*/  IMAD.MOV.U32 R138, RZ, RZ, R0 ;  /* 0x000000ffff8a7224 */ /* 0x000fe200078e0000 */
[----:B------:R-:W-:-:S07]  /*1bb0*/  MOV R139, R151 ;  /* 0x00000097008b7202 */ /* 0x000fce0000000f00 */
.L_x_327:
[----:B------:R-:W-:Y:S05]  /*1bc0*/  BSYNC.RECONVERGENT B2 ;  /* 0x0000000000027941 */ /* 0x000fea0003800200 */
.L_x_326:
        /* <DEDUP_REMOVED lines=19> */
[----:B------:R-:W-:Y:S02]  /*1d00*/  MOV R151, R41 ;  /* 0x0000002900977202 */ /* 0x000fe40000000f00 */
[----:B------:R-:W-:-:S07]  /*1d10*/  MOV R150, 0x1d30 ;  /* 0x00001d3000967802 */ /* 0x000fce0000000f00 */
[----:B------:R-:W-:Y:S05]  /*1d20*/  CALL.REL.NOINC `($__internal_11_$__cuda_sm20_div_rn_f64_full) ;  /* 0x0000005000707944 */ /* 0x000fea0003c00000 */
[----:B------:R-:W-:-:S07]  /*1d30*/  IMAD.MOV.U32 R150, RZ, RZ, R0 ;  /* 0x000000ffff967224 */ /* 0x000fce00078e0000 */
.L_x_329:
[----:B------:R-:W-:Y:S05]  /*1d40*/  BSYNC.RECONVERGENT B2 ;  /* 0x0000000000027941 */ /* 0x000fea0003800200 */
.L_x_328:
[----:B------:R-:W-:Y:S01]  /*1d50*/  DSETP.GEU.AND P0, PT, R6, RZ, PT ;  /* 0x000000ff0600722a */ /* 0x000fe20003f0e000 */
[----:B------:R-:W-:Y:S01]  /*1d60*/  MOV R4, RZ ;  /* 0x000000ff00047202 */ /* 0x000fe20000000f00 */
[----:B------:R-:W-:Y:S01]  /*1d70*/  IMAD.MOV.U32 R6, RZ, RZ, RZ ;  /* 0x000000ffff067224 */ /* 0x000fe200078e00ff */
        /* <DEDUP_REMOVED lines=25> */
.L_x_331:
[----:B------:R-:W-:Y:S05]  /*1f10*/  BSYNC.RECONVERGENT B2 ;  /* 0x0000000000027941 */ /* 0x000fea0003800200 */
.L_x_330:
        /* <DEDUP_REMOVED lines=26> */
[----:B------:R-:W-:Y:S01]  /*20c0*/  MOV R0, 0x20f0 ;  /* 0x000020f000007802 */ /* 0x000fe20000000f00 */
[----:B------:R-:W-:-:S07]  /*20d0*/  IMAD.MOV.U32 R149, RZ, RZ, R139 ;  /* 0x000000ffff957224 */ /* 0x000fce00078e008b */
[----:B------:R-:W-:Y:S05]  /*20e0*/  CALL.REL.NOINC `($__internal_12_$__cuda_sm20_dsqrt_rn_f64_mediumpath_v1) ;  /* 0x0000005400187944 */ /* 0x000fea0003c00000 */
[----:B------:R-:W-:Y:S01]  /*20f0*/  IMAD.MOV.U32 R140, RZ, RZ, R148 ;  /* 0x000000ffff8c7224 */ /* 0x000fe200078e0094 */
[----:B------:R-:W-:-:S07]  /*2100*/  MOV R141, R149 ;  /* 0x00000095008d7202 */ /* 0x000fce0000000f00 */
.L_x_333:
[----:B------:R-:W-:Y:S05]  /*2110*/  BSYNC.RECONVERGENT B1 ;  /* 0x0000000000017941 */ /* 0x000fea0003800200 */
.L_x_332:
        /* <DEDUP_REMOVED lines=20> */
[----:B------:R-:W-:Y:S05]  /*2260*/  CALL.REL.NOINC `($__internal_11_$__cuda_sm20_div_rn_f64_full) ;  /* 0x0000004c00207944 */ /* 0x000fea0003c00000 */
[----:B------:R-:W-:-:S07]  /*2270*/  MOV R150, R0 ;  /* 0x0000000000967202 */ /* 0x000fce0000000f00 */
.L_x_335:
[----:B------:R-:W-:Y:S05]  /*2280*/  BSYNC.RECONVERGENT B2 ;  /* 0x0000000000027941 */ /* 0x000fea0003800200 */
.L_x_334:
        /* <DEDUP_REMOVED lines=23> */
[----:B------:R-:W-:Y:S01]  /*2400*/  MOV R6, R0 ;  /* 0x0000000000067202 */ /* 0x000fe20000000f00 */
[----:B------:R-:W-:-:S07]  /*2410*/  IMAD.MOV.U32 R7, RZ, RZ, R151 ;  /* 0x000000ffff077224 */ /* 0x000fce00078e0097 */
.L_x_337:
[----:B------:R-:W-:Y:S05]  /*2420*/  BSYNC.RECONVERGENT B2 ;  /* 0x0000000000027941 */ /* 0x000fea0003800200 */
.L_x_336:
        /* <DEDUP_REMOVED lines=24> */
[----:B------:R-:W-:Y:S05]  /*25b0*/  CALL.REL.NOINC `($__internal_11_$__cuda_sm20_div_rn_f64_full) ;  /* 0x00000048004c7944 */ /* 0x000fea0003c00000 */
[----:B------:R-:W-:-:S07]  /*25c0*/  IMAD.MOV.U32 R150, RZ, RZ, R0 ;  /* 0x000000ffff967224 */ /* 0x000fce00078e0000 */
.L_x_339:
[----:B------:R-:W-:Y:S05]  /*25d0*/  BSYNC.RECONVERGENT B2 ;  /* 0x0000000000027941 */ /* 0x000fea0003800200 */
.L_x_338:
        /* <DEDUP_REMOVED lines=25> */
[----:B------:R-:W-:Y:S02]  /*2770*/  IMAD.MOV.U32 R142, RZ, RZ, R0 ;  /* 0x000000ffff8e7224 */ /* 0x000fe400078e0000 */
[----:B------:R-:W-:-:S07]  /*2780*/  IMAD.MOV.U32 R143, RZ, RZ, R151 ;  /* 0x000000ffff8f7224 */ /* 0x000fce00078e0097 */
.L_x_341:
[----:B------:R-:W-:Y:S05]  /*2790*/  BSYNC.RECONVERGENT B2 ;  /* 0x0000000000027941 */ /* 0x000fea0003800200 */
.L_x_340:
[----:B------:R-:W-:Y:S01]  /*27a0*/  DMUL R146, R88, UR16 ;  /* 0x0000001058927c28 */ /* 0x000fe20008000000 */
[----:B------:R-:W-:Y:S01]  /*27b0*/  IMAD.MOV.U32 R156, RZ, RZ, 0x0 ;  /* 0x00000000ff9c7424 */ /* 0x000fe200078e00ff */
[----:B------:R-:W-:Y:S01]  /*27c0*/  DMUL R148, R8, R8 ;  /* 0x0000000808947228 */ /* 0x000fe20000000000 */
[----:B------:R-:W-:Y:S01]  /*27d0*/  IMAD.MOV.U32 R157, RZ, RZ, 0x3fd80000 ;  /* 0x3fd80000ff9d7424 */ /* 0x000fe200078e00ff */
[----:B------:R-:W-:Y:S04]  /*27e0*/  BSSY.RECONVERGENT B1, `(.L_x_342) ;  /* 0x000001a000017945 */ /* 0x000fe80003800200 */
[----:B------:R-:W-:Y:S02]  /*27f0*/  DFMA R146, R136, -UR14, R146 ;  /* 0x8000000e88927c2b */ /* 0x000fe40008000092 */
[----:B------:R-:W-:-:S06]  /*2800*/  DFMA R148, R6, R6, R148 ;  /* 0x000000060694722b */ /* 0x000fcc0000000094 */
[----:B------:R-:W-:-:S08]  /*2810*/  DFMA R146, R42, R92, R146 ;  /* 0x0000005c2a92722b */ /* 0x000fd00000000092 */
        /* <DEDUP_REMOVED lines=17> */
[----:B------:R-:W-:Y:S02]  /*2930*/  MOV R12, R146 ;  /* 0x00000092000c7202 */ /* 0x000fe40000000f00 */
[----:B------:R-:W-:-:S07]  /*2940*/  MOV R0, 0x2960 ;  /* 0x0000296000007802 */ /* 0x000fce0000000f00 */
[----:B------:R-:W-:Y:S05]  /*2950*/  CALL.REL.NOINC `($__internal_12_$__cuda_sm20_dsqrt_rn_f64_mediumpath_v1) ;  /* 0x0000004800fc7944 */ /* 0x000fea0003c00000 */
[----:B------:R-:W-:Y:S02]  /*2960*/  IMAD.MOV.U32 R158, RZ, RZ, R148 ;  /* 0x000000ffff9e7224 */ /* 0x000fe400078e0094 */
[----:B------:R-:W-:-:S07]  /*2970*/  IMAD.MOV.U32 R159, RZ, RZ, R149 ;  /* 0x000000ffff9f7224 */ /* 0x000fce00078e0095 */
.L_x_343:
[----:B------:R-:W-:Y:S05]  /*2980*/  BSYNC.RECONVERGENT B1 ;  /* 0x0000000000017941 */ /* 0x000fea0003800200 */
.L_x_342:
        /* <DEDUP_REMOVED lines=25> */
.L_x_345:
[----:B------:R-:W-:Y:S05]  /*2b20*/  BSYNC.RECONVERGENT B1 ;  /* 0x0000000000017941 */ /* 0x000fea0003800200 */
.L_x_344:
[----:B------:R-:W-:Y:S01]  /*2b30*/  DADD R144, R144, R156 ;  /* 0x0000000090907229 */ /* 0x000fe2000000009c */
[----:B------:R-:W-:Y:S01]  /*2b40*/  MOV R4, 0x1 ;  /* 0x0000000100047802 */ /* 0x000fe20000000f00 */
[----:B------:R-:W-:Y:S01]  /*2b50*/  BSSY.RECONVERGENT B2, `(.L_x_346) ;  /* 0x0000016000027945 */ /* 0x000fe20003800200 */
[----:B------:R-:W-:-:S03]  /*2b60*/  FSETP.GEU.AND P2, PT, |R7|, 6.5827683646048100446e-37, PT ;  /* 0x036000000700780b */ /* 0x000fc60003f4e200 */
        /* <DEDUP_REMOVED lines=18> */
[----:B------:R-:W-:Y:S01]  /*2c90*/  IMAD.MOV.U32 R4, RZ, RZ, R0 ;  /* 0x000000ffff047224 */ /* 0x000fe200078e0000 */
[----:B------:R-:W-:-:S07]  /*2ca0*/  MOV R5, R151 ;  /* 0x0000009700057202 */ /* 0x000fce0000000f00 */
.L_x_347:
[----:B------:R-:W-:Y:S05]  /*2cb0*/  BSYNC.RECONVERGENT B2 ;  /* 0x0000000000027941 */ /* 0x000fea0003800200 */
.L_x_346:
        /* <DEDUP_REMOVED lines=23> */
.L_x_349:
[----:B------:R-:W-:Y:S05]  /*2e30*/  BSYNC.RECONVERGENT B2 ;  /* 0x0000000000027941 */ /* 0x000fea0003800200 */
.L_x_348:
        /* <DEDUP_REMOVED lines=23> */
.L_x_351:
[----:B------:R-:W-:Y:S05]  /*2fb0*/  BSYNC.RECONVERGENT B2 ;  /* 0x0000000000027941 */ /* 0x000fea0003800200 */
.L_x_350:
[----:B------:R-:W-:Y:S01]  /*2fc0*/  DMUL R142, R6, R6 ;  /* 0x00000006068e7228 */ /* 0x000fe20000000000 */
[----:B------:R-:W-:Y:S01]  /*2fd0*/  IMAD.MOV.U32 R158, RZ, RZ, 0x0 ;  /* 0x00000000ff9e7424 */ /* 0x000fe200078e00ff */
[----:B------:R-:W-:Y:S01]  /*2fe0*/  DMUL R144, R8, R8 ;  /* 0x0000000808907228 */ /* 0x000fe20000000000 */
[----:B------:R-:W-:Y:S01]  /*2ff0*/  IMAD.MOV.U32 R159, RZ, RZ, 0x3fd80000 ;  /* 0x3fd80000ff9f7424 */ /* 0x000fe200078e00ff */
[----:B------:R-:W-:Y:S04]  /*3000*/  BSSY.RECONVERGENT B1, `(.L_x_352) ;  /* 0x0000017000017945 */ /* 0x000fe80003800200 */
[----:B------:R-:W-:-:S08]  /*3010*/  DFMA R146, R4, R4, R142 ;  /* 0x000000040492722b */ /* 0x000fd0000000008e */
[----:B------:R-:W-:-:S06]  /*3020*/  DADD R146, R146, R144 ;  /* 0x0000000092927229 */ /* 0x000fcc0000000090 */
        /* <DEDUP_REMOVED lines=20> */
.L_x_353:
[----:B------:R-:W-:Y:S05]  /*3170*/  BSYNC.RECONVERGENT B1 ;  /* 0x0000000000017941 */ /* 0x000fea0003800200 */
.L_x_352:
[----:B------:R-:W0:Y:S01]  /*3180*/  MUFU.RCP64H R151, R139 ;  /* 0x0000008b00977308 */ /* 0x000e220000001800 */
[----:B------:R-:W-:Y:S01]  /*3190*/  MOV R150, 0x1 ;  /* 0x0000000100967802 */ /* 0x000fe20000000f00 */
[----:B------:R-:W-:Y:S05]  /*31a0*/  BSSY.RECONVERGENT B2, `(.L_x_354) ;  /* 0x0000014000027945 */ /* 0x000fea0003800200 */
[----:B0-----:R-:W-:-:S08]  /*31b0*/  DFMA R152, -R138, R150, 1 ;  /* 0x3ff000008a98742b */ /* 0x001fd00000000196 */
[----:B------:R-:W-:-:S08]  /*31c0*/  DFMA R152, R152, R152, R152 ;  /* 0x000000989898722b */ /* 0x000fd00000000098 */
[----:B------:R-:W-:-:S08]  /*31d0*/  DFMA R150, R150, R152, R150 ;  /* 0x000000989696722b */ /* 0x000fd00000000096 */
[----:B------:R-:W-:-:S08]  /*31e0*/  DFMA R152, -R138, R150, 1 ;  /* 0x3ff000008a98742b */ /* 0x000fd00000000196 */
[----:B------:R-:W-:Y:S02]  /*31f0*/  DFMA R150, R150, R152, R150 ;  /* 0x000000989696722b */ /* 0x000fe40000000096 */
[----:B------:R-:W-:-:S08]  /*3200*/  DMUL R152, R88, -R10 ;  /* 0x8000000a58987228 */ /* 0x000fd00000000000 */
[----:B------:R-:W-:Y:S02]  /*3210*/  DMUL R10, R150, R152 ;  /* 0x00000098960a7228 */ /* 0x000fe40000000000 */
[----:B------:R-:W-:-:S06]  /*3220*/  FSETP.GEU.AND P2, PT, |R153|, 6.5827683646048100446e-37, PT ;  /* 0x036000009900780b */ /* 0x000fcc0003f4e200 */
[----:B------:R-:W-:-:S08]  /*3230*/  DFMA R154, -R138, R10, R152 ;  /* 0x0000000a8a9a722b */ /* 0x000fd00000000198 */
[----:B------:R-:W-:-:S10]  /*3240*/  DFMA R10, R150, R154, R10 ;  /* 0x0000009a960a722b */ /* 0x000fd4000000000a */
[----:B------:R-:W-:-:S05]  /*3250*/  FFMA R0, RZ, R139, R11 ;  /* 0x0000008bff007223 */ /* 0x000fca000000000b */
[----:B------:R-:W-:-:S13]  /*3260*/  FSETP.GT.AND P0, PT, |R0|, 1.469367938527859385e-39, PT ;  /* 0x001000000000780b */ /* 0x000fda0003f04200 */
[----:B------:R-:W-:Y:S05]  /*3270*/  @P0 BRA P2, `(.L_x_355) ;  /* 0x0000000000180947 */ /* 0x000fea0001000000 */
[----:B------:R-:W-:Y:S01]  /*3280*/  IMAD.MOV.U32 R0, RZ, RZ, R138 ;  /* 0x000000ffff007224 */ /* 0x000fe200078e008a */
[----:B------:R-:W-:Y:S01]  /*3290*/  MOV R150, 0x32c0 ;  /* 0x000032c000967802 */ /* 0x000fe20000000f00 */
[----:B------:R-:W-:-:S07]  /*32a0*/  IMAD.MOV.U32 R151, RZ, RZ, R139 ;  /* 0x000000ffff977224 */ /* 0x000fce00078e008b */
[----:B------:R-:W-:Y:S05]  /*32b0*/  CALL.REL.NOINC `($__internal_11_$__cuda_sm20_div_rn_f64_full) ;  /* 0x0000003c000c7944 */ /* 0x000fea0003c00000 */
[----:B------:R-:W-:Y:S01]  /*32c0*/  MOV R10, R0 ;  /* 0x00000000000a7202 */ /* 0x000fe20000000f00 */
[----:B------:R-:W-:-:S07]  /*32d0*/  IMAD.MOV.U32 R11, RZ, RZ, R151 ;  /* 0x000000ffff0b7224 */ /* 0x000fce00078e0097 */
.L_x_355:
[----:B------:R-:W-:Y:S05]  /*32e0*/  BSYNC.RECONVERGENT B2 ;  /* 0x0000000000027941 */ /* 0x000fea0003800200 */
.L_x_354:
[----:B------:R-:W0:Y:S01]  /*32f0*/  MUFU.RCP64H R139, R141 ;  /* 0x0000008d008b7308 */ /* 0x000e220000001800 */
[----:B------:R-:W-:Y:S01]  /*3300*/  IMAD.MOV.U32 R138, RZ, RZ, 0x1 ;  /* 0x00000001ff8a7424 */ /* 0x000fe200078e00ff */
        /* <DEDUP_REMOVED lines=15> */
[----:B------:R-:W-:Y:S01]  /*3400*/  MOV R0, R140 ;  /* 0x0000008c00007202 */ /* 0x000fe20000000f00 */
[----:B------:R-:W-:Y:S01]  /*3410*/  IMAD.MOV.U32 R151, RZ, RZ, R141 ;  /* 0x000000ffff977224 */ /* 0x000fe200078e008d */
[----:B------:R-:W-:-:S07]  /*3420*/  MOV R150, 0x3440 ;  /* 0x0000344000967802 */ /* 0x000fce0000000f00 */
[----:B------:R-:W-:Y:S05]  /*3430*/  CALL.REL.NOINC `($__internal_11_$__cuda_sm20_div_rn_f64_full) ;  /* 0x0000003800ac7944 */ /* 0x000fea0003c00000 */
[----:B------:R-:W-:-:S07]  /*3440*/  IMAD.MOV.U32 R150, RZ, RZ, R0 ;  /* 0x000000ffff967224 */ /* 0x000fce00078e0000 */
.L_x_357:
[----:B------:R-:W-:Y:S05]  /*3450*/  BSYNC.RECONVERGENT B2 ;  /* 0x0000000000027941 */ /* 0x000fea0003800200 */
.L_x_356:
[----:B------:R-:W0:Y:S01]  /*3460*/  MUFU.RCP64H R141, R89 ;  /* 0x00000059008d7308 */ /* 0x000e220000001800 */
[----:B------:R-:W-:Y:S01]  /*3470*/  MOV R140, 0x1 ;  /* 0x00000001008c7802 */ /* 0x000fe20000000f00 */
[----:B------:R-:W-:Y:S01]  /*3480*/  DMUL R150, R150, R148 ;  /* 0x0000009496967228 */ /* 0x000fe20000000000 */
[----:B------:R-:W-:Y:S07]  /*3490*/  BSSY.RECONVERGENT B2, `(.L_x_358) ;  /* 0x000002b000027945 */ /* 0x000fee0003800200 */
[----:B------:R-:W-:-:S02]  /*34a0*/  DMUL R154, R150, R8 ;  /* 0x00000008969a7228 */ /* 0x000fc40000000000 */
[----:B0-----:R-:W-:-:S08]  /*34b0*/  DFMA R152, -R88, R140, 1 ;  /* 0x3ff000005898742b */ /* 0x001fd0000000018c */
[----:B------:R-:W-:-:S08]  /*34c0*/  DFMA R152, R152, R152, R152 ;  /* 0x000000989898722b */ /* 0x000fd00000000098 */
[----:B------:R-:W-:Y:S02]  /*34d0*/  DFMA R140, R140, R152, R140 ;  /* 0x000000988c8c722b */ /* 0x000fe4000000008c */
[C---:B------:R-:W-:Y:S02]  /*34e0*/  DFMA R152, R150.reuse, -R4, R138 ;  /* 0x800000049698722b */ /* 0x040fe4000000008a */
[----:B------:R-:W-:-:S06]  /*34f0*/  DMUL R138, R150, R6 ;  /* 0x00000006968a7228 */ /* 0x000fcc0000000000 */
[----:B------:R-:W-:Y:S02]  /*3500*/  DFMA R152, R88, UR4, R152 ;  /* 0x0000000458987c2b */ /* 0x000fe40008000098 */
[C---:B------:R-:W-:Y:S02]  /*3510*/  DFMA R150, R10.reuse, R6, -R138 ;  /* 0x000000060a96722b */ /* 0x040fe4000000088a */
[----:B------:R-:W-:Y:S02]  /*3520*/  DFMA R138, R10, R8, -R154 ;  /* 0x000000080a8a722b */ /* 0x000fe4000000089a */
[----:B------:R-:W-:-:S04]  /*3530*/  DFMA R10, -R88, R140, 1 ;  /* 0x3ff00000580a742b */ /* 0x000fc8000000018c */
[----:B------:R-:W-:-:S04]  /*3540*/  DFMA R150, R88, UR6, R150 ;  /* 0x0000000658967c2b */ /* 0x000fc80008000096 */
[----:B------:R-:W-:Y:S01]  /*3550*/  DFMA R10, R140, R10, R140 ;  /* 0x0000000a8c0a722b */ /* 0x000fe2000000008c */
[----:B------:R-:W-:Y:S02]  /*3560*/  FSEL R140, R152, UR8, P1 ;  /* 0x00000008988c7c08 */ /* 0x000fe40008800000 */
[----:B------:R-:W-:Y:S01]  /*3570*/  FSEL R141, R153, UR9, P1 ;  /* 0x00000009998d7c08 */ /* 0x000fe20008800000 */
[----:B------:R-:W-:Y:S02]  /*3580*/  DFMA R152, R88, UR16, R138 ;  /* 0x0000001058987c2b */ /* 0x000fe4000800008a */
[----:B------:R-:W-:Y:S02]  /*3590*/  FSEL R138, R150, UR10, P1 ;  /* 0x0000000a968a7c08 */ /* 0x000fe40008800000 */
[----:B------:R-:W-:Y:S01]  /*35a0*/  FSEL R139, R151, UR11, P1 ;  /* 0x0000000b978b7c08 */ /* 0x000fe20008800000 */
[----:B------:R-:W-:Y:S02]  /*35b0*/  DFMA R132, R132, -UR14, R140 ;  /* 0x8000000e84847c2b */ /* 0x000fe4000800008c */
[----:B------:R-:W-:-:S03]  /*35c0*/  DMUL R140, R10, 0.5 ;  /* 0x3fe000000a8c7828 */ /* 0x000fc60000000000 */
[----:B------:R-:W-:Y:S01]  /*35d0*/  FSEL R152, R152, UR28, P1 ;  /* 0x0000001c98987c08 */ /* 0x000fe20008800000 */
[----:B------:R-:W-:Y:S01]  /*35e0*/  DFMA R138, R134, -UR14, R138 ;  /* 0x8000000e868a7c2b */ /* 0x000fe2000800008a */
[----:B------:R-:W-:Y:S01]  /*35f0*/  FSEL R153, R153, UR29, P1 ;  /* 0x0000001d99997c08 */ /* 0x000fe20008800000 */
[----:B------:R-:W-:Y:S02]  /*3600*/  DFMA R86, R42, R86, R132 ;  /* 0x000000562a56722b */ /* 0x000fe40000000084 */
[----:B------:R-:W-:-:S03]  /*3610*/  DFMA R150, -R88, R140, 0.5 ;  /* 0x3fe000005896742b */ /* 0x000fc6000000018c */
[----:B------:R-:W-:Y:S02]  /*3620*/  DFMA R136, R136, -UR14, R152 ;  /* 0x8000000e88887c2b */ /* 0x000fe40008000098 */
[----:B------:R-:W-:Y:S02]  /*3630*/  DFMA R90, R42, R90, R138 ;  /* 0x0000005a2a5a722b */ /* 0x000fe4000000008a */
[----:B------:R-:W-:Y:S02]  /*3640*/  DMUL R86, R44, R86 ;  /* 0x000000562c567228 */ /* 0x000fe40000000000 */
[----:B------:R-:W-:Y:S02]  /*3650*/  DFMA R10, R10, R150, R140 ;  /* 0x000000960a0a722b */ /* 0x000fe4000000008c */
[----:B------:R-:W-:Y:S02]  /*3660*/  DFMA R92, R42, R92, R136 ;  /* 0x0000005c2a5c722b */ /* 0x000fe40000000088 */
[----:B------:R-:W-:-:S06]  /*3670*/  DMUL R90, R44, R90 ;  /* 0x0000005a2c5a7228 */ /* 0x000fcc0000000000 */
[----:B------:R-:W-:Y:S01]  /*3680*/  FFMA R0, RZ, R89, R11 ;  /* 0x00000059ff007223 */ /* 0x000fe2000000000b */
[----:B------:R-:W-:-:S04]  /*3690*/  DMUL R92, R44, R92 ;  /* 0x0000005c2c5c7228 */ /* 0x000fc80000000000 */
[----:B------:R-:W-:-:S13]  /*36a0*/  FSETP.GT.AND P0, PT, |R0|, 1.469367938527859385e-39, PT ;  /* 0x001000000000780b */ /* 0x000fda0003f04200 */
[----:B------:R-:W-:Y:S05]  /*36b0*/  @P0 BRA `(.L_x_359) ;  /* 0x0000000000200947 */ /* 0x000fea0003800000 */
[----:B------:R-:W-:Y:S01]  /*36c0*/  IMAD.MOV.U32 R152, RZ, RZ, RZ ;  /* 0x000000ffff987224 */ /* 0x000fe200078e00ff */
[----:B------:R-:W-:Y:S01]  /*36d0*/  MOV R0, R88 ;  /* 0x0000005800007202 */ /* 0x000fe20000000f00 */
[----:B------:R-:W-:Y:S01]  /*36e0*/  IMAD.MOV.U32 R153, RZ, RZ, 0x3fe00000 ;  /* 0x3fe00000ff997424 */ /* 0x000fe200078e00ff */
[----:B------:R-:W-:Y:S01]  /*36f0*/  MOV R150, 0x3720 ;  /* 0x0000372000967802 */ /* 0x000fe20000000f00 */
[----:B------:R-:W-:-:S07]  /*3700*/  IMAD.MOV.U32 R151, RZ, RZ, R89 ;  /* 0x000000ffff977224 */ /* 0x000fce00078e0059 */
[----:B------:R-:W-:Y:S05]  /*3710*/  CALL.REL.NOINC `($__internal_11_$__cuda_sm20_div_rn_f64_full) ;  /* 0x0000003400f47944 */ /* 0x000fea0003c00000 */
[----:B------:R-:W-:Y:S01]  /*3720*/  IMAD.MOV.U32 R10, RZ, RZ, R0 ;  /* 0x000000ffff0a7224 */ /* 0x000fe200078e0000 */
[----:B------:R-:W-:-:S07]  /*3730*/  MOV R11, R151 ;  /* 0x00000097000b7202 */ /* 0x000fce0000000f00 */
.L_x_359:
[----:B------:R-:W-:Y:S05]  /*3740*/  BSYNC.RECONVERGENT B2 ;  /* 0x0000000000027941 */ /* 0x000fea0003800200 */
.L_x_358:
        /* <DEDUP_REMOVED lines=23> */
.L_x_361:
[----:B------:R-:W-:Y:S05]  /*38c0*/  BSYNC.RECONVERGENT B2 ;  /* 0x0000000000027941 */ /* 0x000fea0003800200 */
.L_x_360:
[----:B------:R-:W0:Y:S01]  /*38d0*/  MUFU.RCP64H R133, R89 ;  /* 0x0000005900857308 */ /* 0x000e220000001800 */
[----:B------:R-:W-:Y:S01]  /*38e0*/  IMAD.MOV.U32 R132, RZ, RZ, 0x1 ;  /* 0x00000001ff847424 */ /* 0x000fe200078e00ff */
        /* <DEDUP_REMOVED lines=18> */
[----:B------:R-:W-:-:S07]  /*3a10*/  MOV R150, 0x3a30 ;  /* 0x00003a3000967802 */ /* 0x000fce0000000f00 */
[----:B------:R-:W-:Y:S05]  /*3a20*/  CALL.REL.NOINC `($__internal_11_$__cuda_sm20_div_rn_f64_full) ;  /* 0x0000003400307944 */ /* 0x000fea0003c00000 */
[----:B------:R-:W-:Y:S01]  /*3a30*/  IMAD.MOV.U32 R132, RZ, RZ, R0 ;  /* 0x000000ffff847224 */ /* 0x000fe200078e0000 */
[----:B------:R-:W-:-:S07]  /*3a40*/  MOV R133, R151 ;  /* 0x0000009700857202 */ /* 0x000fce0000000f00 */
.L_x_363:
[----:B------:R-:W-:Y:S05]  /*3a50*/  BSYNC.RECONVERGENT B2 ;  /* 0x0000000000027941 */ /* 0x000fea0003800200 */
.L_x_362:
[----:B------:R-:W0:Y:S01]  /*3a60*/  MUFU.RCP64H R123, R89 ;  /* 0x00000059007b7308 */ /* 0x000e220000001800 */
[----:B------:R-:W-:Y:S01]  /*3a70*/  IMAD.MOV.U32 R122, RZ, RZ, 0x1 ;  /* 0x00000001ff7a7424 */ /* 0x000fe200078e00ff */
        /* <DEDUP_REMOVED lines=24> */
.L_x_365:
[----:B------:R-:W-:Y:S05]  /*3c00*/  BSYNC.RECONVERGENT B2 ;  /* 0x0000000000027941 */ /* 0x000fea0003800200 */
.L_x_364:
[----:B------:R-:W0:Y:S01]  /*3c10*/  MUFU.RCP64H R133, R89 ;  /* 0x0000005900857308 */ /* 0x000e220000001800 */
[----:B------:R-:W-:Y:S01]  /*3c20*/  IMAD.MOV.U32 R132, RZ, RZ, 0x1 ;  /* 0x00000001ff847424 */ /* 0x000fe200078e00ff */
[----:B------:R-:W-:Y:S01]  /*3c30*/  DADD R122, R4, R4 ;  /* 0x00000000047a7229 */ /* 0x000fe20000000004 */
[----:B------:R-:W-:Y:S01]  /*3c40*/  UMOV UR32, 0x55555555 ;  /* 0x5555555500207882 */ /* 0x000fe20000000000 */
[----:B------:R-:W-:Y:S01]  /*3c50*/  UMOV UR33, 0x3fe55555 ;  /* 0x3fe5555500217882 */ /* 0x000fe20000000000 */
[----:B------:R-:W-:Y:S01]  /*3c60*/  DADD R100, R100, R86 ;  /* 0x0000000064647229 */ /* 0x000fe20000000056 */
        /* <DEDUP_REMOVED lines=13> */
[----:B------:R-:W-:Y:S01]  /*3d40*/  MOV R138, 0x0 ;  /* 0x00000000008a7802 */ /* 0x000fe20000000f00 */
[----:B------:R-:W-:Y:S02]  /*3d50*/  IMAD.MOV.U32 R139, RZ, RZ, 0x3fe00000 ;  /* 0x3fe00000ff8b7424 */ /* 0x000fe400078e00ff */
[----:B------:R-:W-:Y:S02]  /*3d60*/  DFMA R134, R132, R134, R132 ;  /* 0x000000868486722b */ /* 0x000fe40000000084 */
[----:B------:R-:W-:-:S02]  /*3d70*/  DFMA R132, R44, 12, R150 ;  /* 0x402800002c84782b */ /* 0x000fc40000000096 */
        /* <DEDUP_REMOVED lines=8> */
[----:B------:R-:W-:-:S06]  /*3e00*/  DMUL R136, R10, -27 ;  /* 0xc03b00000a887828 */ /* 0x000fcc0000000000 */
        /* <DEDUP_REMOVED lines=16> */
[----:B------:R-:W-:Y:S02]  /*3f10*/  MOV R151, R89 ;  /* 0x0000005900977202 */ /* 0x000fe40000000f00 */
[----:B------:R-:W-:-:S07]  /*3f20*/  MOV R150, 0x3f40 ;  /* 0x00003f4000967802 */ /* 0x000fce0000000f00 */
[----:B------:R-:W-:Y:S05]  /*3f30*/  CALL.REL.NOINC `($__internal_11_$__cuda_sm20_div_rn_f64_full) ;  /* 0x0000002c00ec7944 */ /* 0x000fea0003c00000 */
[----:B------:R-:W-:-:S07]  /*3f40*/  IMAD.MOV.U32 R150, RZ, RZ, R0 ;  /* 0x000000ffff967224 */ /* 0x000fce00078e0000 */
.L_x_367:
[----:B------:R-:W-:Y:S05]  /*3f50*/  BSYNC.RECONVERGENT B2 ;  /* 0x0000000000027941 */ /* 0x000fea0003800200 */
.L_x_366:
        /* <DEDUP_REMOVED lines=25> */
.L_x_369:
[----:B------:R-:W-:Y:S05]  /*40f0*/  BSYNC.RECONVERGENT B2 ;  /* 0x0000000000027941 */ /* 0x000fea0003800200 */
.L_x_368:
        /* <DEDUP_REMOVED lines=23> */
[----:B------:R-:W-:-:S07]  /*4270*/  MOV R150, R0 ;  /* 0x0000000000967202 */ /* 0x000fce0000000f00 */
.L_x_371:
[----:B------:R-:W-:Y:S05]  /*4280*/  BSYNC.RECONVERGENT B2 ;  /* 0x0000000000027941 */ /* 0x000fea0003800200 */
.L_x_370:
        /* <DEDUP_REMOVED lines=21> */
[----:B------:R-:W-:Y:S01]  /*43e0*/  IMAD.MOV.U32 R0, RZ, RZ, R88 ;  /* 0x000000ffff007224 */ /* 0x000fe200078e0058 */
[----:B------:R-:W-:Y:S02]  /*43f0*/  MOV R151, R89 ;  /* 0x0000005900977202 */ /* 0x000fe40000000f00 */
[----:B------:R-:W-:-:S07]  /*4400*/  MOV R150, 0x4420 ;  /* 0x0000442000967802 */ /* 0x000fce0000000f00 */
[----:B------:R-:W-:Y:S05]  /*4410*/  CALL.REL.NOINC `($__internal_11_$__cuda_sm20_div_rn_f64_full) ;  /* 0x0000002800b47944 */ /* 0x000fea0003c00000 */
[----:B------:R-:W-:Y:S02]  /*4420*/  IMAD.MOV.U32 R102, RZ, RZ, R0 ;  /* 0x000000ffff667224 */ /* 0x000fe400078e0000 */
[----:B------:R-:W-:-:S07]  /*4430*/  IMAD.MOV.U32 R103, RZ, RZ, R151 ;  /* 0x000000ffff677224 */ /* 0x000fce00078e0097 */
.L_x_373:
[----:B------:R-:W-:Y:S05]  /*4440*/  BSYNC.RECONVERGENT B2 ;  /* 0x0000000000027941 */ /* 0x000fea0003800200 */
.L_x_372:
        /* <DEDUP_REMOVED lines=24> */
.L_x_375:
[----:B------:R-:W-:Y:S05]  /*45d0*/  BSYNC.RECONVERGENT B2 ;  /* 0x0000000000027941 */ /* 0x000fea0003800200 */
.L_x_374:
        /* <DEDUP_REMOVED lines=24> */
.L_x_377:
[----:B------:R-:W-:Y:S05]  /*4760*/  BSYNC.RECONVERGENT B2 ;  /* 0x0000000000027941 */ /* 0x000fea0003800200 */
.L_x_376:
[----:B------:R-:W-:Y:S01]  /*4770*/  UMOV UR32, 0xbca1af28 ;  /* 0xbca1af2800207882 */ /* 0x000fe20000000000 */
[----:B------:R-:W-:Y:S01]  /*4780*/  UMOV UR33, 0x3faaf286 ;  /* 0x3faaf28600217882 */ /* 0x000fe20000000000 */
[----:B------:R-:W-:Y:S01]  /*4790*/  DADD R42, -R96, R42 ;  /* 0x00000000602a7229 */ /* 0x000fe2000000012a */
[----:B------:R-:W-:Y:S01]  /*47a0*/  UMOV UR34, 0xb4812d20 ;  /* 0xb4812d2000227882 */ /* 0x000fe20000000000 */
[----:B------:R-:W-:Y:S01]  /*47b0*/  DMUL R44, R44, UR32 ;  /* 0x000000202c2c7c28 */ /* 0x000fe20008000000 */
[----:B------:R-:W-:Y:S01]  /*47c0*/  UMOV UR35, 0x3f72d204 ;  /* 0x3f72d20400237882 */ /* 0x000fe20000000000 */
[----:B------:R-:W-:Y:S01]  /*47d0*/  UMOV UR32, 0x6a819a9e ;  /* 0x6a819a9e00207882 */ /* 0x000fe20000000000 */
[----:B------:R-:W-:Y:S01]  /*47e0*/  UMOV UR33, 0x3f89aa06 ;  /* 0x3f89aa0600217882 */ /* 0x000fe20000000000 */
[----:B------:R-:W-:Y:S01]  /*47f0*/  DFMA R88, R98, -R2, R98 ;  /* 0x800000026258722b */ /* 0x000fe20000000062 */
[----:B------:R-:W-:Y:S01]  /*4800*/  UMOV UR38, 0x9999999a ;  /* 0x9999999a00267882 */ /* 0x000fe20000000000 */
[----:B------:R-:W-:Y:S01]  /*4810*/  DFMA R46, R42, R46, R96 ;  /* 0x0000002e2a2e722b */ /* 0x000fe20000000060 */
[----:B------:R-:W-:Y:S01]  /*4820*/  UMOV UR39, 0x3fb99999 ;  /* 0x3fb9999900277882 */ /* 0x000fe20000000000 */
[C-C-:B------:R-:W-:Y:S01]  /*4830*/  DFMA R148, R124.reuse, -UR34, R44.reuse ;  /* 0x800000227c947c2b */ /* 0x140fe2000800002c */
        /* <DEDUP_REMOVED lines=8> */
[----:B------:R-:W-:Y:S01]  /*48c0*/  DFMA R124, R124, UR32, R44 ;  /* 0x000000207c7c7c2b */ /* 0x000fe2000800002c */
[----:B------:R-:W-:Y:S01]  /*48d0*/  UMOV UR32, 0x18618619 ;  /* 0x1861861900207882 */ /* 0x000fe20000000000 */
[----:B------:R-:W-:Y:S01]  /*48e0*/  UMOV UR33, 0x3fa86186 ;  /* 0x3fa8618600217882 */ /* 0x000fe20000000000 */
[----:B------:R-:W-:Y:S01]  /*48f0*/  DFMA R148, R126, -UR34, R148 ;  /* 0x800000227e947c2b */ /* 0x000fe20008000094 */
[----:B------:R-:W-:Y:S01]  /*4900*/  UMOV UR34, 0x1c71c71c ;  /* 0x1c71c71c00227882 */ /* 0x000fe20000000000 */
[C-C-:B------:R-:W-:Y:S01]  /*4910*/  DADD R142, -R100.reuse, R92.reuse ;  /* 0x00000000648e7229 */ /* 0x140fe2000000015c */
[----:B------:R-:W-:Y:S01]  /*4920*/  UMOV UR35, 0x3fac71c7 ;  /* 0x3fac71c700237882 */ /* 0x000fe20000000000 */
[----:B------:R-:W-:Y:S01]  /*4930*/  DADD R150, R100, -R92 ;  /* 0x0000000064967229 */ /* 0x000fe2000000085c */
        /* <DEDUP_REMOVED lines=8> */
[----:B------:R-:W-:Y:S01]  /*49c0*/  UMOV UR41, 0x3f999999 ;  /* 0x3f99999900297882 */ /* 0x000fe20000000000 */
[----:B------:R-:W-:Y:S01]  /*49d0*/  DADD R140, -R118, R86 ;  /* 0x00000000768c7229 */ /* 0x000fe20000000156 */
[----:B------:R-:W-:Y:S01]  /*49e0*/  STG.E.64 desc[UR12][R50.64], R96 ;  /* 0x0000006032007986 */ /* 0x000fe2000c101b0c */
[C-C-:B------:R-:W-:Y:S01]  /*49f0*/  DADD R112, R88.reuse, -R116.reuse ;  /* 0x0000000058707229 */ /* 0x140fe20000000874 */
[----:B------:R-:W-:Y:S01]  /*4a00*/  BSSY.RECONVERGENT B2, `(.L_x_378) ;  /* 0x00000d0000027945 */ /* 0x000fe20003800200 */
[----:B------:R-:W-:-:S02]  /*4a10*/  DADD R110, -R88, R116 ;  /* 0x00000000586e7229 */ /* 0x000fc40000000174 */
[C---:B------:R-:W-:Y:S02]  /*4a20*/  DADD R44, R88.reuse, R116 ;  /* 0x00000000582c7229 */ /* 0x040fe40000000074 */
[C-C-:B------:R-:W-:Y:S02]  /*4a30*/  DADD R102, -R88.reuse, R2.reuse ;  /* 0x0000000058667229 */ /* 0x140fe40000000102 */
[--C-:B------:R-:W-:Y:S02]  /*4a40*/  DADD R98, R88, -R2.reuse ;  /* 0x0000000058627229 */ /* 0x100fe40000000802 */
[C-C-:B------:R-:W-:Y:S02]  /*4a50*/  DADD R122, R116.reuse, -R2.reuse ;  /* 0x00000000747a7229 */ /* 0x140fe40000000802 */
[----:B------:R-:W-:Y:S02]  /*4a60*/  DADD R120, -R116, R2 ;  /* 0x0000000074787229 */ /* 0x000fe40000000102 */
[----:B------:R-:W-:Y:S01]  /*4a70*/  DFMA R126, R126, UR32, R124 ;  /* 0x000000207e7e7c2b */ /* 0x000fe2000800007c */
[----:B------:R-:W-:Y:S01]  /*4a80*/  UMOV UR32, 0x9999999a ;  /* 0x9999999a00207882 */ /* 0x000fe20000000000 */
[--C-:B------:R-:W-:Y:S01]  /*4a90*/  DADD R88, R88, R2.reuse ;  /* 0x0000000058587229 */ /* 0x100fe20000000002 */
[----:B------:R-:W-:Y:S01]  /*4aa0*/  UMOV UR33, 0x3fb99999 ;  /* 0x3fb9999900217882 */ /* 0x000fe20000000000 */
[----:B------:R-:W-:-:S02]  /*4ab0*/  DADD R116, R116, R2 ;  /* 0x0000000074747229 */ /* 0x000fc40000000002 */
[C-C-:B------:R-:W-:Y:S02]  /*4ac0*/  DADD R124, R100.reuse, R114.reuse ;  /* 0x00000000647c7229 */ /* 0x140fe40000000072 */
[C-C-:B------:R-:W-:Y:S02]  /*4ad0*/  DADD R136, R100.reuse, -R114.reuse ;  /* 0x0000000064887229 */ /* 0x140fe40000000872 */
[C---:B------:R-:W-:Y:S02]  /*4ae0*/  DADD R132, -R100.reuse, R114 ;  /* 0x0000000064847229 */ /* 0x040fe40000000172 */
[C-C-:B------:R-:W-:Y:S02]  /*4af0*/  DADD R134, R100.reuse, R118.reuse ;  /* 0x0000000064867229 */ /* 0x140fe40000000076 */
[--C-:B------:R-:W-:Y:S02]  /*4b00*/  DADD R152, R100, -R118.reuse ;  /* 0x0000000064987229 */ /* 0x100fe40000000876 */
[----:B------:R-:W-:-:S02]  /*4b10*/  DADD R2, R114, R118 ;  /* 0x0000000072027229 */ /* 0x000fc40000000076 */
[C-C-:B------:R-:W-:Y:S02]  /*4b20*/  DADD R42, R114.reuse, -R118.reuse ;  /* 0x00000000722a7229 */ /* 0x140fe40000000876 */
[--C-:B------:R-:W-:Y:S02]  /*4b30*/  DADD R138, -R114, R118.reuse ;  /* 0x00000000728a7229 */ /* 0x100fe40000000176 */
[----:B------:R-:W-:Y:S02]  /*4b40*/  DADD R100, -R100, R118 ;  /* 0x0000000064647229 */ /* 0x000fe40000000176 */
[--C-:B------:R-:W-:Y:S02]  /*4b50*/  DFMA R114, R142, UR32, R148.reuse ;  /* 0x000000208e727c2b */ /* 0x100fe40008000094 */
[----:B------:R-:W-:Y:S02]  /*4b60*/  DFMA R118, R150, UR32, R148 ;  /* 0x0000002096767c2b */ /* 0x000fe40008000094 */
[----:B------:R-:W-:-:S02]  /*4b70*/  DADD R142, R130, -R128 ;  /* 0x00000000828e7229 */ /* 0x000fc40000000880 */
[--C-:B------:R-:W-:Y:S02]  /*4b80*/  DFMA R156, R156, UR32, R148.reuse ;  /* 0x000000209c9c7c2b */ /* 0x100fe40008000094 */
[--C-:B------:R-:W-:Y:S02]  /*4b90*/  DFMA R144, R144, UR32, R148.reuse ;  /* 0x0000002090907c2b */ /* 0x100fe40008000094 */
[--C-:B------:R-:W-:Y:S02]  /*4ba0*/  DFMA R146, R146, UR32, R148.reuse ;  /* 0x0000002092927c2b */ /* 0x100fe40008000094 */
[----:B------:R-:W-:Y:S02]  /*4bb0*/  DFMA R148, R140, UR32, R148 ;  /* 0x000000208c947c2b */ /* 0x000fe40008000094 */
[----:B------:R-:W-:Y:S02]  /*4bc0*/  DADD R140, -R130, R128 ;  /* 0x00000000828c7229 */ /* 0x000fe40000000180 */
[----:B------:R-:W-:-:S02]  /*4bd0*/  DFMA R118, R142, UR34, R118 ;  /* 0x000000228e767c2b */ /* 0x000fc40008000076 */
[----:B------:R-:W-:Y:S01]  /*4be0*/  DFMA R114, R142, UR34, R114 ;  /* 0x000000228e727c2b */ /* 0x000fe20008000072 */
[----:B------:R-:W-:Y:S01]  /*4bf0*/  UMOV UR34, 0x1c71c71d ;  /* 0x1c71c71d00227882 */ /* 0x000fe20000000000 */
[----:B------:R-:W-:Y:S01]  /*4c00*/  UMOV UR35, 0x3f9c71c7 ;  /* 0x3f9c71c700237882 */ /* 0x000fe20000000000 */
[----:B------:R-:W-:Y:S02]  /*4c10*/  DADD R142, R92, R90 ;  /* 0x000000005c8e7229 */ /* 0x000fe4000000005a */
[C---:B------:R-:W-:Y:S01]  /*4c20*/  DFMA R156, R140.reuse, UR34, R156 ;  /* 0x000000228c9c7c2b */ /* 0x040fe2000800009c */
[----:B------:R-:W-:Y:S01]  /*4c30*/  STG.E.64 desc[UR12][R54.64], R118 ;  /* 0x0000007636007986 */ /* 0x000fe2000c101b0c */
[C---:B------:R-:W-:Y:S02]  /*4c40*/  DFMA R144, R140.reuse, UR34, R144 ;  /* 0x000000228c907c2b */ /* 0x040fe40008000090 */
[C---:B------:R-:W-:Y:S01]  /*4c50*/  DFMA R146, R140.reuse, UR34, R146 ;  /* 0x000000228c927c2b */ /* 0x040fe20008000092 */
[----:B------:R0:W-:Y:S01]  /*4c60*/  STG.E.64 desc[UR12][R48.64], R114 ;  /* 0x0000007230007986 */ /* 0x0001e2000c101b0c */
[----:B------:R-:W-:-:S02]  /*4c70*/  DFMA R148, R140, UR34, R148 ;  /* 0x000000228c947c2b */ /* 0x000fc40008000094 */
[C-C-:B------:R-:W-:Y:S02]  /*4c80*/  DFMA R140, R124.reuse, UR32, R126.reuse ;  /* 0x000000207c8c7c2b */ /* 0x140fe4000800007e */
[--C-:B------:R-:W-:Y:S02]  /*4c90*/  DFMA R150, R124, -UR38, R126.reuse ;  /* 0x800000267c967c2b */ /* 0x100fe4000800007e */
[--C-:B------:R-:W-:Y:S02]  /*4ca0*/  DFMA R154, R134, UR32, R126.reuse ;  /* 0x00000020869a7c2b */ /* 0x100fe4000800007e */
[----:B------:R-:W-:Y:S02]  /*4cb0*/  DFMA R136, R136, UR32, R126 ;  /* 0x0000002088887c2b */ /* 0x000fe4000800007e */
[C---:B------:R-:W-:Y:S02]  /*4cc0*/  DFMA R124, R142.reuse, UR36, R140 ;  /* 0x000000248e7c7c2b */ /* 0x040fe4000800008c */
[----:B------:R-:W-:-:S02]  /*4cd0*/  DFMA R142, R142, -UR40, R150 ;  /* 0x800000288e8e7c2b */ /* 0x000fc40008000096 */
[----:B------:R-:W-:Y:S02]  /*4ce0*/  DFMA R140, R134, -UR38, R126 ;  /* 0x80000026868c7c2b */ /* 0x000fe4000800007e */
[----:B------:R-:W-:Y:S02]  /*4cf0*/  DADD R150, R92, R86 ;  /* 0x000000005c967229 */ /* 0x000fe40000000056 */
[--C-:B------:R-:W-:Y:S02]  /*4d00*/  DFMA R132, R132, UR32, R126.reuse ;  /* 0x0000002084847c2b */ /* 0x100fe4000800007e */
[----:B------:R-:W-:Y:S02]  /*4d10*/  DFMA R152, R152, UR32, R126 ;  /* 0x0000002098987c2b */ /* 0x000fe4000800007e */
[----:B------:R-:W-:Y:S02]  /*4d20*/  DADD R160, -R92, R86 ;  /* 0x000000005ca07229 */ /* 0x000fe40000000156 */
[----:B------:R-:W-:-:S02]  /*4d30*/  DFMA R134, R150, UR36, R154 ;  /* 0x0000002496867c2b */ /* 0x000fc4000800009a */
[----:B------:R-:W-:Y:S02]  /*4d40*/  DFMA R140, R150, -UR40, R140 ;  /* 0x80000028968c7c2b */ /* 0x000fe4000800008c */
[C---:B------:R-:W-:Y:S02]  /*4d50*/  DADD R150, R92.reuse, -R90 ;  /* 0x000000005c967229 */ /* 0x040fe4000000085a */
[--C-:B------:R-:W-:Y:S02]  /*4d60*/  DADD R154, R92, -R86.reuse ;  /* 0x000000005c9a7229 */ /* 0x100fe40000000856 */
[----:B------:R-:W-:Y:S02]  /*4d70*/  DADD R158, R90, R86 ;  /* 0x000000005a9e7229 */ /* 0x000fe40000000056 */
[----:B------:R-:W-:Y:S02]  /*4d80*/  DFMA R42, R42, UR32, R126 ;  /* 0x000000202a2a7c2b */ /* 0x000fe4000800007e */
[----:B------:R-:W-:-:S02]  /*4d90*/  DFMA R136, R150, UR36, R136 ;  /* 0x0000002496887c2b */ /* 0x000fc40008000088 */
[----:B------:R-:W-:Y:S02]  /*4da0*/  DADD R150, -R92, R90 ;  /* 0x000000005c967229 */ /* 0x000fe4000000015a */
[----:B------:R-:W-:Y:S02]  /*4db0*/  DFMA R152, R154, UR36, R152 ;  /* 0x000000249a987c2b */ /* 0x000fe40008000098 */
[--C-:B------:R-:W-:Y:S02]  /*4dc0*/  DFMA R154, R100, UR32, R126.reuse ;  /* 0x00000020649a7c2b */ /* 0x100fe4000800007e */
[----:B------:R-:W-:Y:S02]  /*4dd0*/  DFMA R100, R2, UR32, R126 ;  /* 0x0000002002647c2b */ /* 0x000fe4000800007e */
[----:B------:R-:W-:Y:S02]  /*4de0*/  DFMA R132, R150, UR36, R132 ;  /* 0x0000002496847c2b */ /* 0x000fe40008000084 */
[----:B------:R-:W1:Y:S01]  /*4df0*/  MUFU.RCP64H R151, R41 ;  /* 0x0000002900977308 */ /* 0x000e620000001800 */
[----:B------:R-:W-:Y:S01]  /*4e00*/  MOV R150, 0x1 ;  /* 0x0000000100967802 */ /* 0x000fe20000000f00 */
[----:B------:R-:W-:-:S02]  /*4e10*/  DADD R92, R90, -R86 ;  /* 0x000000005a5c7229 */ /* 0x000fc40000000856 */
[----:B------:R-:W-:Y:S02]  /*4e20*/  DFMA R2, R2, -UR38, R126 ;  /* 0x8000002602027c2b */ /* 0x000fe4000800007e */
[----:B------:R-:W-:Y:S02]  /*4e30*/  DADD R86, -R90, R86 ;  /* 0x000000005a567229 */ /* 0x000fe40000000156 */
[----:B------:R-:W-:Y:S02]  /*4e40*/  DFMA R100, R158, UR36, R100 ;  /* 0x000000249e647c2b */ /* 0x000fe40008000064 */
[----:B------:R-:W-:Y:S01]  /*4e50*/  DFMA R138, R138, UR32, R126 ;  /* 0x000000208a8a7c2b */ /* 0x000fe2000800007e */
[----:B------:R-:W-:Y:S01]  /*4e60*/  UMOV UR32, 0x55555555 ;  /* 0x5555555500207882 */ /* 0x000fe20000000000 */
[----:B------:R-:W-:Y:S01]  /*4e70*/  DFMA R158, R158, -UR40, R2 ;  /* 0x800000289e9e7c2b */ /* 0x000fe20008000002 */
[----:B------:R-:W-:Y:S01]  /*4e80*/  UMOV UR33, 0x3fb55555 ;  /* 0x3fb5555500217882 */ /* 0x000fe20000000000 */
[----:B------:R-:W-:-:S02]  /*4e90*/  DADD R2, -R104, R106 ;  /* 0x0000000068027229 */ /* 0x000fc4000000016a */
[----:B------:R-:W-:Y:S02]  /*4ea0*/  DFMA R42, R92, UR36, R42 ;  /* 0x000000245c2a7c2b */ /* 0x000fe4000800002a */
[----:B-1----:R-:W-:Y:S02]  /*4eb0*/  DFMA R90, -R40, R150, 1 ;  /* 0x3ff00000285a742b */ /* 0x002fe40000000196 */
[----:B------:R-:W-:Y:S02]  /*4ec0*/  DADD R92, R104, -R106 ;  /* 0x00000000685c7229 */ /* 0x000fe4000000086a */
[C---:B------:R-:W-:Y:S02]  /*4ed0*/  DFMA R146, R2.reuse, UR32, R146 ;  /* 0x0000002002927c2b */ /* 0x040fe40008000092 */
[----:B------:R-:W-:Y:S02]  /*4ee0*/  DFMA R148, R2, UR32, R148 ;  /* 0x0000002002947c2b */ /* 0x000fe40008000094 */
[----:B------:R-:W-:-:S02]  /*4ef0*/  DFMA R90, R90, R90, R90 ;  /* 0x0000005a5a5a722b */ /* 0x000fc4000000005a */
[----:B------:R-:W-:Y:S02]  /*4f00*/  DADD R2, R24, R24 ;  /* 0x0000000018027229 */ /* 0x000fe40000000018 */
[----:B------:R-:W-:Y:S02]  /*4f10*/  DFMA R154, R160, UR36, R154 ;  /* 0x00000024a09a7c2b */ /* 0x000fe4000800009a */
[----:B------:R-:W-:Y:S01]  /*4f20*/  DFMA R86, R86, UR36, R138 ;  /* 0x0000002456567c2b */ /* 0x000fe2000800008a */
[----:B------:R-:W-:Y:S01]  /*4f30*/  UMOV UR36, 0x1c71c71c ;  /* 0x1c71c71c00247882 */ /* 0x000fe20000000000 */
[----:B------:R-:W-:Y:S01]  /*4f40*/  DFMA R90, R150, R90, R150 ;  /* 0x0000005a965a722b */ /* 0x000fe20000000096 */
[----:B------:R-:W-:Y:S01]  /*4f50*/  UMOV UR37, 0x3fac71c7 ;  /* 0x3fac71c700257882 */ /* 0x000fe20000000000 */
[C---:B------:R-:W-:Y:S02]  /*4f60*/  DFMA R156, R92.reuse, UR32, R156 ;  /* 0x000000205c9c7c2b */ /* 0x040fe4000800009c */
[----:B------:R-:W-:-:S02]  /*4f70*/  DFMA R144, R92, UR32, R144 ;  /* 0x000000205c907c2b */ /* 0x000fc40008000090 */
[----:B------:R-:W-:Y:S02]  /*4f80*/  DFMA R92, R130, -UR36, R42 ;  /* 0x80000024825c7c2b */ /* 0x000fe4000800002a */
[----:B------:R-:W-:Y:S01]  /*4f90*/  DADD R42, R26, R26 ;  /* 0x000000001a2a7229 */ /* 0x000fe2000000001a */
[----:B------:R1:W-:Y:S01]  /*4fa0*/  STG.E.64 desc[UR12][R56.64], R156 ;  /* 0x0000009c38007986 */ /* 0x0003e2000c101b0c */
[----:B------:R-:W-:Y:S02]  /*4fb0*/  DMUL R30, R30, R2 ;  /* 0x000000021e1e7228 */ /* 0x000fe40000000000 */
[----:B------:R-:W-:Y:S01]  /*4fc0*/  DFMA R126, -R40, R90, 1 ;  /* 0x3ff00000287e742b */ /* 0x000fe2000000015a */
[----:B------:R1:W-:Y:S01]  /*4fd0*/  STG.E.64 desc[UR12][R52.64], R144 ;  /* 0x0000009034007986 */ /* 0x0003e2000c101b0c */
[C---:B------:R-:W-:Y:S02]  /*4fe0*/  DFMA R134, R130.reuse, UR34, R134 ;  /* 0x0000002282867c2b */ /* 0x040fe40008000086 */
[C---:B------:R-:W-:Y:S01]  /*4ff0*/  DFMA R140, R130.reuse, UR34, R140 ;  /* 0x00000022828c7c2b */ /* 0x040fe2000800008c */
[----:B------:R1:W-:Y:S01]  /*5000*/  STG.E.64 desc[UR12][R60.64], R146 ;  /* 0x000000923c007986 */ /* 0x0003e2000c101b0c */
[----:B------:R-:W-:-:S02]  /*5010*/  DFMA R152, R130, UR34, R152 ;  /* 0x0000002282987c2b */ /* 0x000fc40008000098 */
[----:B------:R-:W-:Y:S01]  /*5020*/  DFMA R154, R130, UR34, R154 ;  /* 0x00000022829a7c2b */ /* 0x000fe2000800009a */
[----:B------:R1:W-:Y:S01]  /*5030*/  STG.E.64 desc[UR12][R58.64], R148 ;  /* 0x000000943a007986 */ /* 0x0003e2000c101b0c */
[----:B------:R-:W-:Y:S02]  /*5040*/  DFMA R28, R28, R42, -R30 ;  /* 0x0000002a1c1c722b */ /* 0x000fe4000000081e */
[----:B------:R-:W-:Y:S02]  /*5050*/  DFMA R90, R90, R126, R90 ;  /* 0x0000007e5a5a722b */ /* 0x000fe4000000005a */
[C---:B------:R-:W-:Y:S02]  /*5060*/  DFMA R124, R130.reuse, UR34, R124 ;  /* 0x00000022827c7c2b */ /* 0x040fe4000800007c */
[C---:B------:R-:W-:Y:S02]  /*5070*/  DFMA R142, R130.reuse, UR34, R142 ;  /* 0x00000022828e7c2b */ /* 0x040fe4000800008e */
[----:B------:R-:W-:-:S02]  /*5080*/  DFMA R136, R130, UR34, R136 ;  /* 0x0000002282887c2b */ /* 0x000fc40008000088 */
[C---:B------:R-:W-:Y:S01]  /*5090*/  DFMA R132, R130.reuse, UR34, R132 ;  /* 0x0000002282847c2b */ /* 0x040fe20008000084 */
[----:B------:R-:W-:Y:S01]  /*50a0*/  UMOV UR35, 0x3f8c71c7 ;  /* 0x3f8c71c700237882 */ /* 0x000fe20000000000 */
[----:B------:R-:W-:Y:S01]  /*50b0*/  DFMA R100, R130, -UR36, R100 ;  /* 0x8000002482647c2b */ /* 0x000fe20008000064 */
[----:B------:R-:W-:Y:S01]  /*50c0*/  FSETP.GEU.AND P1, PT, |R29|, 6.5827683646048100446e-37, PT ;  /* 0x036000001d00780b */ /* 0x000fe20003f2e200 */
[C---:B------:R-:W-:Y:S02]  /*50d0*/  DFMA R134, R128.reuse, UR34, R134 ;  /* 0x0000002280867c2b */ /* 0x040fe40008000086 */
[C---:B------:R-:W-:Y:S02]  /*50e0*/  DFMA R140, R128.reuse, UR34, R140 ;  /* 0x00000022808c7c2b */ /* 0x040fe4000800008c */
[C---:B------:R-:W-:Y:S02]  /*50f0*/  DFMA R152, R128.reuse, UR34, R152 ;  /* 0x0000002280987c2b */ /* 0x040fe40008000098 */
[----:B------:R-:W-:-:S02]  /*5100*/  DFMA R154, R128, UR34, R154 ;  /* 0x00000022809a7c2b */ /* 0x000fc4000800009a */
[C---:B------:R-:W-:Y:S02]  /*5110*/  DFMA R158, R130.reuse, -UR36, R158 ;  /* 0x80000024829e7c2b */ /* 0x040fe4000800009e */
[----:B------:R-:W-:Y:S01]  /*5120*/  DFMA R86, R130, -UR36, R86 ;  /* 0x8000002482567c2b */ /* 0x000fe20008000056 */
[----:B------:R-:W-:Y:S01]  /*5130*/  UMOV UR36, 0x1c71c71d ;  /* 0x1c71c71d00247882 */ /* 0x000fe20000000000 */
[----:B------:R-:W-:Y:S01]  /*5140*/  DMUL R30, R90, R28 ;  /* 0x0000001c5a1e7228 */ /* 0x000fe20000000000 */
[----:B------:R-:W-:Y:S01]  /*5150*/  UMOV UR37, 0x3f9c71c7 ;  /* 0x3f9c71c700257882 */ /* 0x000fe20000000000 */
[C---:B------:R-:W-:Y:S02]  /*5160*/  DFMA R124, R128.reuse, UR34, R124 ;  /* 0x00000022807c7c2b */ /* 0x040fe4000800007c */
[C---:B------:R-:W-:Y:S02]  /*5170*/  DFMA R142, R128.reuse, UR34, R142 ;  /* 0x00000022808e7c2b */ /* 0x040fe4000800008e */
[----:B------:R-:W-:-:S02]  /*5180*/  DFMA R136, R128, UR34, R136 ;  /* 0x0000002280887c2b */ /* 0x000fc40008000088 */
[C---:B------:R-:W-:Y:S01]  /*5190*/  DFMA R132, R128.reuse, UR34, R132 ;  /* 0x0000002280847c2b */ /* 0x040fe20008000084 */
[----:B------:R-:W-:Y:S01]  /*51a0*/  UMOV UR34, 0x55555555 ;  /* 0x5555555500227882 */ /* 0x000fe20000000000 */
[----:B------:R-:W-:Y:S01]  /*51b0*/  UMOV UR35, 0x3fb55555 ;  /* 0x3fb5555500237882 */ /* 0x000fe20000000000 */
[----:B------:R-:W-:Y:S02]  /*51c0*/  DFMA R100, R128, -UR36, R100 ;  /* 0x8000002480647c2b */ /* 0x000fe40008000064 */
[C---:B------:R-:W-:Y:S02]  /*51d0*/  DFMA R134, R104.reuse, -UR34, R134 ;  /* 0x8000002268867c2b */ /* 0x040fe40008000086 */
[C---:B------:R-:W-:Y:S02]  /*51e0*/  DFMA R140, R104.reuse, -UR34, R140 ;  /* 0x80000022688c7c2b */ /* 0x040fe4000800008c */
[C---:B------:R-:W-:Y:S02]  /*51f0*/  DFMA R126, R104.reuse, -UR34, R152 ;  /* 0x80000022687e7c2b */ /* 0x040fe40008000098 */
[----:B------:R-:W-:Y:S01]  /*5200*/  DFMA R154, R104, -UR34, R154 ;  /* 0x80000022689a7c2b */ /* 0x000fe2000800009a */
[----:B------:R-:W-:Y:S01]  /*5210*/  UMOV UR34, 0x55555554 ;  /* 0x5555555400227882 */ /* 0x000fe20000000000 */
[C---:B------:R-:W-:Y:S01]  /*5220*/  DFMA R158, R128.reuse, -UR36, R158 ;  /* 0x80000024809e7c2b */ /* 0x040fe2000800009e */
[----:B------:R-:W-:Y:S01]  /*5230*/  UMOV UR35, 0x3fa55555 ;  /* 0x3fa5555500237882 */ /* 0x000fe20000000000 */
[----:B------:R-:W-:-:S02]  /*5240*/  DFMA R92, R128, -UR36, R92 ;  /* 0x80000024805c7c2b */ /* 0x000fc4000800005c */
[----:B------:R-:W-:Y:S02]  /*5250*/  DFMA R86, R128, -UR36, R86 ;  /* 0x8000002480567c2b */ /* 0x000fe40008000056 */
[----:B------:R-:W-:Y:S02]  /*5260*/  DFMA R128, -R40, R30, R28 ;  /* 0x0000001e2880722b */ /* 0x000fe4000000011c */
[C---:B------:R-:W-:Y:S02]  /*5270*/  DFMA R124, R104.reuse, UR32, R124 ;  /* 0x00000020687c7c2b */ /* 0x040fe4000800007c */
[----:B------:R-:W-:Y:S02]  /*5280*/  DFMA R142, R104, UR32, R142 ;  /* 0x00000020688e7c2b */ /* 0x000fe4000800008e */
[C---:B------:R-:W-:Y:S02]  /*5290*/  DFMA R134, R106.reuse, -UR34, R134 ;  /* 0x800000226a867c2b */ /* 0x040fe40008000086 */
[----:B------:R-:W-:-:S02]  /*52a0*/  DFMA R140, R106, -UR34, R140 ;  /* 0x800000226a8c7c2b */ /* 0x000fc4000800008c */
[C---:B------:R-:W-:Y:S02]  /*52b0*/  DFMA R126, R106.reuse, -UR34, R126 ;  /* 0x800000226a7e7c2b */ /* 0x040fe4000800007e */
[----:B------:R-:W-:Y:S02]  /*52c0*/  DFMA R154, R106, -UR34, R154 ;  /* 0x800000226a9a7c2b */ /* 0x000fe4000800009a */
[C---:B------:R-:W-:Y:S02]  /*52d0*/  DFMA R136, R104.reuse, UR32, R136 ;  /* 0x0000002068887c2b */ /* 0x040fe40008000088 */
[----:B------:R-:W-:Y:S01]  /*52e0*/  DFMA R132, R104, UR32, R132 ;  /* 0x0000002068847c2b */ /* 0x000fe20008000084 */
[----:B------:R-:W-:Y:S01]  /*52f0*/  UMOV UR32, 0x55555554 ;  /* 0x5555555400207882 */ /* 0x000fe20000000000 */
[----:B------:R-:W-:Y:S01]  /*5300*/  DFMA R152, R90, R128, R30 ;  /* 0x000000805a98722b */ /* 0x000fe2000000001e */
[----:B------:R-:W-:Y:S01]  /*5310*/  UMOV UR33, 0x3fa55555 ;  /* 0x3fa5555500217882 */ /* 0x000fe20000000000 */
[----:B------:R-:W2:Y:S01]  /*5320*/  LDC.64 R30, c[0x0][0x428] ;  /* 0x00010a00ff1e7b82 */ /* 0x000ea20000000a00 */
[----:B------:R-:W-:-:S02]  /*5330*/  DFMA R124, R106, UR32, R124 ;  /* 0x000000206a7c7c2b */ /* 0x000fc4000800007c */
[----:B------:R-:W-:Y:S02]  /*5340*/  DFMA R142, R106, UR32, R142 ;  /* 0x000000206a8e7c2b */ /* 0x000fe4000800008e */
[C---:B------:R-:W-:Y:S02]  /*5350*/  DFMA R134, R46.reuse, 0.25, R134 ;  /* 0x3fd000002e86782b */ /* 0x040fe40000000086 */
[C---:B------:R-:W-:Y:S01]  /*5360*/  DFMA R140, R46.reuse, 0.25, R140 ;  /* 0x3fd000002e8c782b */ /* 0x040fe2000000008c */
[----:B------:R-:W0:Y:S01]  /*5370*/  LDC.64 R90, c[0x0][0x430] ;  /* 0x00010c00ff5a7b82 */ /* 0x000e220000000a00 */
[C---:B------:R-:W-:Y:S01]  /*5380*/  DFMA R126, R46.reuse, -0.25, R126 ;  /* 0xbfd000002e7e782b */ /* 0x040fe2000000007e */
[----:B------:R-:W-:Y:S01]  /*5390*/  FFMA R0, RZ, R41, R153 ;  /* 0x00000029ff007223 */ /* 0x000fe20000000099 */
[----:B------:R-:W-:Y:S02]  /*53a0*/  DFMA R154, R46, -0.25, R154 ;  /* 0xbfd000002e9a782b */ /* 0x000fe4000000009a */
[----:B------:R-:W-:-:S02]  /*53b0*/  DFMA R136, R106, UR32, R136 ;  /* 0x000000206a887c2b */ /* 0x000fc40008000088 */
[----:B------:R-:W-:Y:S01]  /*53c0*/  DFMA R132, R106, UR32, R132 ;  /* 0x000000206a847c2b */ /* 0x000fe20008000084 */
[----:B------:R-:W3:Y:S01]  /*53d0*/  LDC R47, c[0x0][0x3c0] ;  /* 0x0000f000ff2f7b82 */ /* 0x000ee20000000800 */
[C---:B------:R-:W-:Y:S01]  /*53e0*/  DFMA R124, R94.reuse, 0.25, R124 ;  /* 0x3fd000005e7c782b */ /* 0x040fe2000000007c */
[----:B------:R-:W-:Y:S01]  /*53f0*/  FSETP.GT.AND P0, PT, |R0|, 1.469367938527859385e-39, PT ;  /* 0x001000000000780b */ /* 0x000fe20003f04200 */
[C---:B------:R-:W-:Y:S02]  /*5400*/  DFMA R142, R94.reuse, 0.25, R142 ;  /* 0x3fd000005e8e782b */ /* 0x040fe4000000008e */
[C---:B------:R-:W-:Y:S02]  /*5410*/  DFMA R136, R94.reuse, -0.25, R136 ;  /* 0xbfd000005e88782b */ /* 0x040fe40000000088 */
[----:B------:R-:W-:Y:S01]  /*5420*/  DFMA R132, R94, -0.25, R132 ;  /* 0xbfd000005e84782b */ /* 0x000fe20000000084 */
[----:B--2---:R-:W-:Y:S01]  /*5430*/  IMAD.WIDE R30, R23, 0x8, R30 ;  /* 0x00000008171e7825 */ /* 0x004fe200078e021e */
[----:B------:R-:W-:-:S02]  /*5440*/  DFMA R100, R108, 0.25, R100 ;  /* 0x3fd000006c64782b */ /* 0x000fc40000000064 */
[----:B------:R-:W-:Y:S02]  /*5450*/  DFMA R112, R112, 0.125, R124 ;  /* 0x3fc000007070782b */ /* 0x000fe4000000007c */
[----:B------:R-:W-:Y:S02]  /*5460*/  DFMA R158, R108, 0.25, R158 ;  /* 0x3fd000006c9e782b */ /* 0x000fe4000000009e */
[----:B------:R-:W-:Y:S01]  /*5470*/  DFMA R110, R110, 0.125, R142 ;  /* 0x3fc000006e6e782b */ /* 0x000fe2000000008e */
[----:B0-----:R-:W-:Y:S01]  /*5480*/  IMAD.WIDE R48, R23, 0x8, R90 ;  /* 0x0000000817307825 */ /* 0x001fe200078e025a */
[----:B------:R-:W-:Y:S01]  /*5490*/  DFMA R92, R108, -0.25, R92 ;  /* 0xbfd000006c5c782b */ /* 0x000fe2000000005c */
[----:B------:R1:W-:Y:S01]  /*54a0*/  STG.E.64 desc[UR12][R64.64], R112 ;  /* 0x0000007040007986 */ /* 0x0003e2000c101b0c */
[----:B------:R-:W-:Y:S02]  /*54b0*/  DFMA R136, R44, 0.125, R136 ;  /* 0x3fc000002c88782b */ /* 0x000fe40000000088 */
[----:B------:R-:W-:Y:S01]  /*54c0*/  DFMA R86, R108, -0.25, R86 ;  /* 0xbfd000006c56782b */ /* 0x000fe20000000056 */
[----:B------:R1:W-:Y:S01]  /*54d0*/  STG.E.64 desc[UR12][R62.64], R110 ;  /* 0x0000006e3e007986 */ /* 0x0003e2000c101b0c */
[----:B------:R-:W-:-:S02]  /*54e0*/  DFMA R132, R44, -0.125, R132 ;  /* 0xbfc000002c84782b */ /* 0x000fc40000000084 */
[----:B------:R-:W-:Y:S01]  /*54f0*/  DFMA R102, R102, 0.125, R134 ;  /* 0x3fc000006666782b */ /* 0x000fe20000000086 */
[----:B------:R1:W-:Y:S01]  /*5500*/  STG.E.64 desc[UR12][R68.64], R136 ;  /* 0x0000008844007986 */ /* 0x0003e2000c101b0c */
[----:B------:R-:W-:Y:S01]  /*5510*/  DFMA R98, R98, 0.125, R140 ;  /* 0x3fc000006262782b */ /* 0x000fe2000000008c */
[C---:B---3--:R-:W-:Y:S01]  /*5520*/  IMAD.WIDE R44, R47.reuse, 0x8, R30 ;  /* 0x000000082f2c7825 */ /* 0x048fe200078e021e */
[C---:B------:R-:W-:Y:S01]  /*5530*/  DFMA R126, R88.reuse, -0.125, R126 ;  /* 0xbfc00000587e782b */ /* 0x040fe2000000007e */
[----:B------:R1:W-:Y:S01]  /*5540*/  STG.E.64 desc[UR12][R66.64], R132 ;  /* 0x0000008442007986 */ /* 0x0003e2000c101b0c */
[----:B------:R-:W-:Y:S02]  /*5550*/  DFMA R154, R88, 0.125, R154 ;  /* 0x3fc00000589a782b */ /* 0x000fe4000000009a */
[----:B------:R-:W-:Y:S01]  /*5560*/  DFMA R100, R122, 0.125, R100 ;  /* 0x3fc000007a64782b */ /* 0x000fe20000000064 */
[----:B------:R1:W-:Y:S01]  /*5570*/  STG.E.64 desc[UR12][R72.64], R102 ;  /* 0x0000006648007986 */ /* 0x0003e2000c101b0c */
[----:B------:R-:W-:Y:S01]  /*5580*/  DFMA R120, R120, 0.125, R158 ;  /* 0x3fc000007878782b */ /* 0x000fe2000000009e */
[----:B------:R-:W-:Y:S01]  /*5590*/  IMAD.WIDE R46, R47, 0x8, R44 ;  /* 0x000000082f2e7825 */ /* 0x000fe200078e022c */
[C---:B------:R-:W-:Y:S01]  /*55a0*/  DFMA R92, R116.reuse, 0.125, R92 ;  /* 0x3fc00000745c782b */ /* 0x040fe2000000005c */
[----:B------:R1:W-:Y:S01]  /*55b0*/  STG.E.64 desc[UR12][R70.64], R98 ;  /* 0x0000006246007986 */ /* 0x0003e2000c101b0c */
[----:B------:R-:W-:-:S03]  /*55c0*/  DFMA R86, R116, -0.125, R86 ;  /* 0xbfc000007456782b */ /* 0x000fc60000000056 */
[----:B------:R1:W-:Y:S04]  /*55d0*/  STG.E.64 desc[UR12][R78.64], R126 ;  /* 0x0000007e4e007986 */ /* 0x0003e8000c101b0c */
        /* <DEDUP_REMOVED lines=13> */
[----:B------:R-:W-:Y:S01]  /*56b0*/  MOV R150, 0x56e0 ;  /* 0x000056e000967802 */ /* 0x000fe20000000f00 */
[----:B------:R-:W-:-:S07]  /*56c0*/  IMAD.MOV.U32 R151, RZ, RZ, R41 ;  /* 0x000000ffff977224 */ /* 0x000fce00078e0029 */
[----:B-1----:R-:W-:Y:S05]  /*56d0*/  CALL.REL.NOINC `($__internal_11_$__cuda_sm20_div_rn_f64_full) ;  /* 0x0000001800047944 */ /* 0x002fea0003c00000 */
[----:B------:R-:W-:Y:S01]  /*56e0*/  IMAD.MOV.U32 R152, RZ, RZ, R0 ;  /* 0x000000ffff987224 */ /* 0x000fe200078e0000 */
[----:B------:R-:W-:-:S07]  /*56f0*/  MOV R153, R151 ;  /* 0x0000009700997202 */ /* 0x000fce0000000f00 */
.L_x_379:
[----:B------:R-:W-:Y:S05]  /*5700*/  BSYNC.RECONVERGENT B2 ;  /* 0x0000000000027941 */ /* 0x000fea0003800200 */
.L_x_378:
[----:B-1----:R-:W0:Y:S01]  /*5710*/  MUFU.RCP64H R11, R41 ;  /* 0x00000029000b7308 */ /* 0x002e220000001800 */
        /* <DEDUP_REMOVED lines=20> */
.L_x_381:
[----:B------:R-:W-:Y:S05]  /*5860*/  BSYNC.RECONVERGENT B2 ;  /* 0x0000000000027941 */ /* 0x000fea0003800200 */
.L_x_380:
[----:B------:R-:W0:Y:S01]  /*5870*/  MUFU.RCP64H R29, R41 ;  /* 0x00000029001d7308 */ /* 0x000e220000001800 */
[----:B------:R-:W-:Y:S01]  /*5880*/  MOV R28, 0x1 ;  /* 0x00000001001c7802 */ /* 0x000fe20000000f00 */
        /* <DEDUP_REMOVED lines=23> */
.L_x_383:
[----:B------:R-:W-:Y:S05]  /*5a00*/  BSYNC.RECONVERGENT B2 ;  /* 0x0000000000027941 */ /* 0x000fea0003800200 */
.L_x_382:
        /* <DEDUP_REMOVED lines=21> */
.L_x_385:
[----:B------:R-:W-:Y:S05]  /*5b60*/  BSYNC.RECONVERGENT B2 ;  /* 0x0000000000027941 */ /* 0x000fea0003800200 */
.L_x_384:
        /* <DEDUP_REMOVED lines=25> */
.L_x_387:
[----:B------:R-:W-:Y:S05]  /*5d00*/  BSYNC.RECONVERGENT B2 ;  /* 0x0000000000027941 */ /* 0x000fea0003800200 */
.L_x_386:
        /* <DEDUP_REMOVED lines=21> */
.L_x_389:
[----:B------:R-:W-:Y:S05]  /*5e60*/  BSYNC.RECONVERGENT B2 ;  /* 0x0000000000027941 */ /* 0x000fea0003800200 */
.L_x_388:
[----:B------:R-:W-:Y:S01]  /*5e70*/  DMUL R30, R28, R28 ;  /* 0x0000001c1c1e7228 */ /* 0x000fe20000000000 */
[----:B------:R-:W-:Y:S01]  /*5e80*/  IMAD.MOV.U32 R34, RZ, RZ, 0x0 ;  /* 0x00000000ff227424 */ /* 0x000fe200078e00ff */
[----:B------:R-:W-:Y:S01]  /*5e90*/  BSSY.RECONVERGENT B1, `(.L_x_390) ;  /* 0x0000018000017945 */ /* 0x000fe20003800200 */
[----:B------:R-:W-:-:S05]  /*5ea0*/  IMAD.MOV.U32 R35, RZ, RZ, 0x3fd80000 ;  /* 0x3fd80000ff237424 */ /* 0x000fca00078e00ff */
[----:B------:R-:W-:-:S08]  /*5eb0*/  DFMA R30, R10, R10, R30 ;  /* 0x0000000a0a1e722b */ /* 0x000fd0000000001e */
        /* <DEDUP_REMOVED lines=21> */
.L_x_391:
[----:B------:R-:W-:Y:S05]  /*6010*/  BSYNC.RECONVERGENT B1 ;  /* 0x0000000000017941 */ /* 0x000fea0003800200 */
.L_x_390:
[----:B------:R-:W0:Y:S01]  /*6020*/  MUFU.RCP64H R31, R149 ;  /* 0x00000095001f7308 */ /* 0x000e220000001800 */
[----:B------:R-:W-:Y:S01]  /*6030*/  MOV R30, 0x1 ;  /* 0x00000001001e7802 */ /* 0x000fe20000000f00 */
[----:B------:R-:W-:Y:S01]  /*6040*/  BSSY.RECONVERGENT B2, `(.L_x_392) ;  /* 0x0000016000027945 */ /* 0x000fe20003800200 */
[----:B------:R-:W-:Y:S01]  /*6050*/  FSETP.GEU.AND P2, PT, |R11|, 6.5827683646048100446e-37, PT ;  /* 0x036000000b00780b */ /* 0x000fe20003f4e200 */
        /* <DEDUP_REMOVED lines=20> */
.L_x_393:
[----:B------:R-:W-:Y:S05]  /*61a0*/  BSYNC.RECONVERGENT B2 ;  /* 0x0000000000027941 */ /* 0x000fea0003800200 */
.L_x_392:
        /* <DEDUP_REMOVED lines=23> */
.L_x_395:
[----:B------:R-:W-:Y:S05]  /*6320*/  BSYNC.RECONVERGENT B2 ;  /* 0x0000000000027941 */ /* 0x000fea0003800200 */
.L_x_394:
        /* <DEDUP_REMOVED lines=22> */
.L_x_397:
[----:B------:R-:W-:Y:S05]  /*6490*/  BSYNC.RECONVERGENT B2 ;  /* 0x0000000000027941 */ /* 0x000fea0003800200 */
.L_x_396:
        /* <DEDUP_REMOVED lines=18> */
[----:B------:R-:W-:-:S03]  /*65c0*/  MOV R49, R41 ;  /* 0x0000002900317202 */ /* 0x000fc60000000f00 */
[----:B------:R-:W-:Y:S01]  /*65d0*/  VIADD R47, R0, 0xfff00000 ;  /* 0xfff00000002f7836 */ /* 0x000fe20000000000 */
[----:B------:R-:W-:-:S07]  /*65e0*/  MOV R0, 0x6600 ;  /* 0x0000660000007802 */ /* 0x000fce0000000f00 */
[----:B------:R-:W-:Y:S05]  /*65f0*/  CALL.REL.NOINC `($__internal_10_$__cuda_sm20_dblrcp_rn_slowpath_v3) ;  /* 0x0000000400907944 */ /* 0x000fea0003c00000 */
[----:B------:R-:W-:Y:S01]  /*6600*/  MOV R28, R46 ;  /* 0x0000002e001c7202 */ /* 0x000fe20000000f00 */
[----:B------:R-:W-:-:S07]  /*6610*/  IMAD.MOV.U32 R29, RZ, RZ, R47 ;  /* 0x000000ffff1d7224 */ /* 0x000fce00078e002f */
.L_x_399:
[----:B------:R-:W-:Y:S05]  /*6620*/  BSYNC.RECONVERGENT B1 ;  /* 0x0000000000017941 */ /* 0x000fea0003800200 */
.L_x_398:
[----:B------:R-:W-:Y:S01]  /*6630*/  UMOV UR32, 0x66666666 ;  /* 0x6666666600207882 */ /* 0x000fe20000000000 */
[----:B------:R-:W-:Y:S01]  /*6640*/  UMOV UR33, 0x3fee6666 ;  /* 0x3fee666600217882 */ /* 0x000fe20000000000 */
[C---:B------:R-:W-:Y:S01]  /*6650*/  DMUL R10, R24.reuse, R26 ;  /* 0x0000001a180a7228 */ /* 0x040fe20000000000 */
[----:B------:R-:W-:Y:S01]  /*6660*/  UMOV UR34, 0x1c71c71c ;  /* 0x1c71c71c00227882 */ /* 0x000fe20000000000 */
[----:B------:R-:W-:Y:S01]  /*6670*/  DMUL R2, R24, UR32 ;  /* 0x0000002018027c28 */ /* 0x000fe20008000000 */
[----:B------:R-:W-:Y:S01]  /*6680*/  UMOV UR35, 0x3fbc71c7 ;  /* 0x3fbc71c700237882 */ /* 0x000fe20000000000 */
[----:B------:R-:W-:Y:S01]  /*6690*/  IMAD.MOV.U32 R50, RZ, RZ, 0x0 ;  /* 0x00000000ff327424 */ /* 0x000fe200078e00ff */
[----:B------:R-:W-:Y:S01]  /*66a0*/  MOV R51, 0x3ff00000 ;  /* 0x3ff0000000337802 */ /* 0x000fe20000000f00 */
[----:B------:R-:W0:Y:S01]  /*66b0*/  LDC.64 R44, c[0x0][0x388] ;  /* 0x0000e200ff2c7b82 */ /* 0x000e220000000a00 */
[----:B------:R-:W-:Y:S01]  /*66c0*/  UMOV UR32, 0x55555555 ;  /* 0x5555555500207882 */ /* 0x000fe20000000000 */
[----:B------:R-:W-:Y:S01]  /*66d0*/  DMUL R10, R10, R28 ;  /* 0x0000001c0a0a7228 */ /* 0x000fe20000000000 */
[----:B------:R-:W-:Y:S01]  /*66e0*/  UMOV UR33, 0x3fd55555 ;  /* 0x3fd5555500217882 */ /* 0x000fe20000000000 */
[----:B------:R-:W-:-:S02]  /*66f0*/  DMUL R2, R26, R2 ;  /* 0x000000021a027228 */ /* 0x000fc40000000000 */
[C-C-:B------:R-:W-:Y:S02]  /*6700*/  DFMA R30, R6.reuse, 4.5, R50.reuse ;  /* 0x40120000061e782b */ /* 0x140fe40000000032 */
[----:B------:R-:W1:Y:S01]  /*6710*/  LDC.64 R48, c[0x0][0x390] ;  /* 0x0000e400ff307b82 */ /* 0x000e620000000a00 */
[--C-:B------:R-:W-:Y:S02]  /*6720*/  DFMA R32, R6, -4.5, R50.reuse ;  /* 0xc01200000620782b */ /* 0x100fe40000000032 */
[----:B------:R-:W-:Y:S02]  /*6730*/  DSETP.GT.AND P0, PT, R10, RZ, PT ;  /* 0x000000ff0a00722a */ /* 0x000fe40003f04000 */
[----:B------:R-:W-:Y:S02]  /*6740*/  DMUL R2, R2, R28 ;  /* 0x0000001c02027228 */ /* 0x000fe40000000000 */
[C-C-:B------:R-:W-:Y:S01]  /*6750*/  DFMA R28, R4.reuse, 4.5, R50.reuse ;  /* 0x40120000041c782b */ /* 0x140fe20000000032 */
[----:B------:R-:W2:Y:S01]  /*6760*/  LDC R67, c[0x0][0x3c0] ;  /* 0x0000f000ff437b82 */ /* 0x000ea20000000800 */
[----:B------:R-:W-:-:S02]  /*6770*/  DFMA R10, R4, -4.5, R50 ;  /* 0xc0120000040a782b */ /* 0x000fc40000000032 */
[--C-:B------:R-:W-:Y:S02]  /*6780*/  DFMA R38, R8, 4.5, R50.reuse ;  /* 0x401200000826782b */ /* 0x100fe40000000032 */
[----:B------:R-:W-:Y:S02]  /*6790*/  DMUL R2, R2, UR34 ;  /* 0x0000002202027c28 */ /* 0x000fe40008000000 */
[----:B------:R-:W-:Y:S02]  /*67a0*/  DFMA R50, R8, -4.5, R50 ;  /* 0xc01200000832782b */ /* 0x000fe40000000032 */
[----:B------:R-:W-:Y:S02]  /*67b0*/  DMUL R8, R30, UR34 ;  /* 0x000000221e087c28 */ /* 0x000fe40008000000 */
[----:B------:R-:W-:Y:S02]  /*67c0*/  DMUL R56, R38, UR34 ;  /* 0x0000002226387c28 */ /* 0x000fe40008000000 */
[----:B------:R-:W-:-:S02]  /*67d0*/  DMUL R4, R2, R34 ;  /* 0x0000002202047228 */ /* 0x000fc40000000000 */
        /* <DEDUP_REMOVED lines=8> */
[----:B------:R-:W-:-:S02]  /*6860*/  FSEL R6, R6, RZ, P0 ;  /* 0x000000ff06067208 */ /* 0x000fc40000000000 */
[----:B------:R-:W-:Y:S02]  /*6870*/  FSEL R7, R7, RZ, P0 ;  /* 0x000000ff07077208 */ /* 0x000fe40000000000 */
[----:B------:R-:W-:Y:S01]  /*6880*/  FSEL R54, R40, RZ, P0 ;  /* 0x000000ff28367208 */ /* 0x000fe20000000000 */
[C-C-:B------:R-:W-:Y:S01]  /*6890*/  DFMA R10, R24.reuse, R28, R2.reuse ;  /* 0x0000001c180a722b */ /* 0x140fe20000000002 */
[----:B------:R-:W-:Y:S01]  /*68a0*/  FSEL R55, R41, RZ, P0 ;  /* 0x000000ff29377208 */ /* 0x000fe20000000000 */
[-CC-:B------:R-:W-:Y:S02]  /*68b0*/  DFMA R30, R24, R4.reuse, -R2.reuse ;  /* 0x00000004181e722b */ /* 0x180fe40000000802 */
[----:B------:R-:W-:Y:S01]  /*68c0*/  DFMA R32, R26, R4, R2 ;  /* 0x000000041a20722b */ /* 0x000fe20000000002 */
[C---:B0-----:R-:W-:Y:S01]  /*68d0*/  IMAD.WIDE R4, R23.reuse, 0x8, R44 ;  /* 0x0000000817047825 */ /* 0x041fe200078e022c */
[-CC-:B------:R-:W-:Y:S02]  /*68e0*/  DFMA R42, R24, R8.reuse, R6.reuse ;  /* 0x00000008182a722b */ /* 0x180fe40000000006 */
[--C-:B------:R-:W-:Y:S01]  /*68f0*/  DFMA R44, R26, R8, -R6.reuse ;  /* 0x000000081a2c722b */ /* 0x100fe20000000806 */
[----:B-1----:R-:W-:Y:S01]  /*6900*/  IMAD.WIDE R8, R23, 0x8, R48 ;  /* 0x0000000817087825 */ /* 0x002fe200078e0230 */
[----:B------:R-:W-:-:S02]  /*6910*/  DFMA R46, R24, R34, -R6 ;  /* 0x00000022182e722b */ /* 0x000fc40000000806 */
[C---:B------:R-:W-:Y:S01]  /*6920*/  DFMA R48, R26.reuse, R34, R6 ;  /* 0x000000221a30722b */ /* 0x040fe20000000006 */
[C---:B--2---:R-:W-:Y:S01]  /*6930*/  IMAD.WIDE R34, R67.reuse, 0x8, R4 ;  /* 0x0000000843227825 */ /* 0x044fe200078e0204 */
[----:B------:R-:W-:Y:S02]  /*6940*/  DFMA R28, R26, R28, -R2 ;  /* 0x0000001c1a1c722b */ /* 0x000fe40000000802 */
[C---:B------:R-:W-:Y:S01]  /*6950*/  DMUL R2, R24.reuse, UR32 ;  /* 0x0000002018027c28 */ /* 0x040fe20008000000 */
[C---:B------:R-:W-:Y:S01]  /*6960*/  IMAD.WIDE R36, R67.reuse, 0x8, R8 ;  /* 0x0000000843247825 */ /* 0x040fe200078e0208 */
[-CC-:B------:R-:W-:Y:S02]  /*6970*/  DFMA R58, R24, R56.reuse, R54.reuse ;  /* 0x00000038183a722b */ /* 0x180fe40000000036 */
[C---:B------:R-:W-:Y:S01]  /*6980*/  DMUL R6, R26.reuse, UR32 ;  /* 0x000000201a067c28 */ /* 0x040fe20008000000 */
[C---:B------:R-:W-:Y:S01]  /*6990*/  IMAD.WIDE R38, R67.reuse, 0x8, R34 ;  /* 0x0000000843267825 */ /* 0x040fe200078e0222 */
[--C-:B------:R-:W-:Y:S01]  /*69a0*/  DFMA R56, R26, R56, -R54.reuse ;  /* 0x000000381a38722b */ /* 0x100fe20000000836 */
[----:B------:R0:W-:Y:S01]  /*69b0*/  STG.E.64 desc[UR12][R4.64], R2 ;  /* 0x0000000204007986 */ /* 0x0001e2000c101b0c */
[-CC-:B------:R-:W-:Y:S01]  /*69c0*/  DFMA R62, R24, R60.reuse, -R54.reuse ;  /* 0x0000003c183e722b */ /* 0x180fe20000000836 */
[C---:B------:R-:W-:Y:S01]  /*69d0*/  IMAD.WIDE R40, R67.reuse, 0x8, R36 ;  /* 0x0000000843287825 */ /* 0x040fe200078e0224 */
[----:B------:R-:W-:Y:S01]  /*69e0*/  DFMA R54, R26, R60, R54 ;  /* 0x0000003c1a36722b */ /* 0x000fe20000000036 */
[----:B------:R1:W-:Y:S02]  /*69f0*/  STG.E.64 desc[UR12][R8.64], R6 ;  /* 0x0000000608007986 */ /* 0x0003e4000c101b0c */
[----:B------:R-:W-:-:S02]  /*6a00*/  IMAD.WIDE R50, R67, 0x8, R38 ;  /* 0x0000000843327825 */ /* 0x000fc400078e0226 */
[----:B------:R1:W-:Y:S02]  /*6a10*/  STG.E.64 desc[UR12][R34.64], R10 ;  /* 0x0000000a22007986 */ /* 0x0003e4000c101b0c */
[C---:B------:R-:W-:Y:S02]  /*6a20*/  IMAD.WIDE R52, R67.reuse, 0x8, R40 ;  /* 0x0000000843347825 */ /* 0x040fe400078e0228 */
[----:B------:R1:W-:Y:S02]  /*6a30*/  STG.E.64 desc[UR12][R36.64], R28 ;  /* 0x0000001c24007986 */ /* 0x0003e4000c101b0c */
[C---:B------:R-:W-:Y:S02]  /*6a40*/  IMAD.WIDE R24, R67.reuse, 0x8, R50 ;  /* 0x0000000843187825 */ /* 0x040fe400078e0232 */
[----:B------:R1:W-:Y:S02]  /*6a50*/  STG.E.64 desc[UR12][R38.64], R30 ;  /* 0x0000001e26007986 */ /* 0x0003e4000c101b0c */
[----:B------:R-:W-:-:S02]  /*6a60*/  IMAD.WIDE R26, R67, 0x8, R52 ;  /* 0x00000008431a7825 */ /* 0x000fc400078e0234 */
[----:B------:R1:W-:Y:S02]  /*6a70*/  STG.E.64 desc[UR12][R40.64], R32 ;  /* 0x0000002028007986 */ /* 0x0003e4000c101b0c */
[C---:B------:R-:W-:Y:S02]  /*6a80*/  IMAD.WIDE R60, R67.reuse, 0x8, R24 ;  /* 0x00000008433c7825 */ /* 0x040fe400078e0218 */
[----:B------:R1:W-:Y:S02]  /*6a90*/  STG.E.64 desc[UR12][R50.64], R42 ;  /* 0x0000002a32007986 */ /* 0x0003e4000c101b0c */
[C---:B------:R-:W-:Y:S02]  /*6aa0*/  IMAD.WIDE R64, R67.reuse, 0x8, R26 ;  /* 0x0000000843407825 */ /* 0x040fe400078e021a */
[----:B------:R1:W-:Y:S02]  /*6ab0*/  STG.E.64 desc[UR12][R52.64], R44 ;  /* 0x0000002c34007986 */ /* 0x0003e4000c101b0c */
[----:B0-----:R-:W-:-:S02]  /*6ac0*/  IMAD.WIDE R2, R67, 0x8, R60 ;  /* 0x0000000843027825 */ /* 0x001fc400078e023c */
[----:B------:R1:W-:Y:S02]  /*6ad0*/  STG.E.64 desc[UR12][R24.64], R46 ;  /* 0x0000002e18007986 */ /* 0x0003e4000c101b0c */
[----:B------:R-:W-:Y:S02]  /*6ae0*/  IMAD.WIDE R4, R67, 0x8, R64 ;  /* 0x0000000843047825 */ /* 0x000fe400078e0240 */
[----:B------:R1:W-:Y:S04]  /*6af0*/  STG.E.64 desc[UR12][R26.64], R48 ;  /* 0x000000301a007986 */ /* 0x0003e8000c101b0c */
[----:B------:R1:W-:Y:S04]  /*6b00*/  STG.E.64 desc[UR12][R60.64], R58 ;  /* 0x0000003a3c007986 */ /* 0x0003e8000c101b0c */
[----:B------:R1:W-:Y:S04]  /*6b10*/  STG.E.64 desc[UR12][R64.64], R56 ;  /* 0x0000003840007986 */ /* 0x0003e8000c101b0c */
[----:B------:R1:W-:Y:S04]  /*6b20*/  STG.E.64 desc[UR12][R2.64], R62 ;  /* 0x0000003e02007986 */ /* 0x0003e8000c101b0c */
[----:B------:R1:W-:Y:S02]  /*6b30*/  STG.E.64 desc[UR12][R4.64], R54 ;  /* 0x0000003604007986 */ /* 0x0003e4000c101b0c */
.L_x_317:
[----:B0-----:R-:W-:Y:S05]  /*6b40*/  BSYNC.RECONVERGENT B0 ;  /* 0x0000000000007941 */ /* 0x001fea0003800200 */
.L_x_316:
        /* <DEDUP_REMOVED lines=9> */
[----:B------:R-:W-:Y:S02]  /*6be0*/  VIADD R16, R16, UR31 ;  /* 0x0000001f10107c36 */ /* 0x000fe40008000000 */
[----:B------:R-:W-:Y:S02]  /*6bf0*/  VIADD R15, R15, UR31 ;  /* 0x0000001f0f0f7c36 */ /* 0x000fe40008000000 */
[----:B------:R-:W-:-:S02]  /*6c00*/  VIADD R13, R13, UR31 ;  /* 0x0000001f0d0d7c36 */ /* 0x000fc40008000000 */
[----:B------:R-:W-:Y:S01]  /*6c10*/  VIADD R23, R23, UR31 ;  /* 0x0000001f17177c36 */ /* 0x000fe20008000000 */
[----:B------:R-:W-:Y:S06]  /*6c20*/  @P0 BRA `(.L_x_400) ;  /* 0xffffff9400840947 */ /* 0x000fec000383ffff */
[----:B------:R-:W-:Y:S05]  /*6c30*/  EXIT ;  /* 0x000000000000794d */ /* 0x000fea0003800000 */
        .weak           $__internal_10_$__cuda_sm20_dblrcp_rn_slowpath_v3
        .type           $__internal_10_$__cuda_sm20_dblrcp_rn_slowpath_v3,@function
        .size           $__internal_10_$__cuda_sm20_dblrcp_rn_slowpath_v3,($__internal_11_$__cuda_sm20_div_rn_f64_full - $__internal_10_$__cuda_sm20_dblrcp_rn_slowpath_v3)
$__internal_10_$__cuda_sm20_dblrcp_rn_slowpath_v3:
        /* <DEDUP_REMOVED lines=11> */
[----:B------:R-:W-:Y:S01]  /*6cf0*/  VIADD R3, R49, 0xc0200000 ;  /* 0xc020000031037836 */ /* 0x000fe20000000000 */
[----:B------:R-:W-:Y:S01]  /*6d00*/  MOV R2, R48 ;  /* 0x0000003000027202 */ /* 0x000fe20000000f00 */
[----:B------:R-:W-:Y:S02]  /*6d10*/  IMAD.MOV.U32 R10, RZ, RZ, R47 ;  /* 0x000000ffff0a7224 */ /* 0x000fe400078e002f */
        /* <DEDUP_REMOVED lines=11> */
.L_x_404:
        /* <DEDUP_REMOVED lines=10> */
.L_x_402:
[----:B------:R-:W-:Y:S02]  /*6e70*/  LOP3.LUT R3, R49, 0x80000, RZ, 0xfc, !PT ;  /* 0x0008000031037812 */ /* 0x000fe400078efcff */
[----:B------:R-:W-:-:S07]  /*6e80*/  MOV R2, R48 ;  /* 0x0000003000027202 */ /* 0x000fce0000000f00 */
.L_x_403:
[----:B------:R-:W-:Y:S05]  /*6e90*/  BSYNC.RECONVERGENT B2 ;  /* 0x0000000000027941 */ /* 0x000fea0003800200 */
.L_x_401:
[----:B------:R-:W-:Y:S01]  /*6ea0*/  IMAD.MOV.U32 R46, RZ, RZ, R2 ;  /* 0x000000ffff2e7224 */ /* 0x000fe200078e0002 */
[----:B------:R-:W-:Y:S01]  /*6eb0*/  MOV R2, R0 ;  /* 0x0000000000027202 */ /* 0x000fe20000000f00 */
[----:B------:R-:W-:Y:S02]  /*6ec0*/  IMAD.MOV.U32 R47, RZ, RZ, R3 ;  /* 0x000000ffff2f7224 */ /* 0x000fe400078e0003 */
[----:B------:R-:W-:-:S04]  /*6ed0*/  IMAD.MOV.U32 R3, RZ, RZ, 0x0 ;  /* 0x00000000ff037424 */ /* 0x000fc800078e00ff */
[----:B------:R-:W-:Y:S05]  /*6ee0*/  RET.REL.NODEC R2 `(_Z38dvc_ScaLBL_D3Q19_AAeven_GreyscaleColorPdS_S_S_S_S_S_iiiddddddddddS_S_S_S_) ;  /* 0xffffff9002447950 */ /* 0x000fea0003c3ffff */
        .weak           $__internal_11_$__cuda_sm20_div_rn_f64_full
        .type           $__internal_11_$__cuda_sm20_div_rn_f64_full,@function
        .size           $__internal_11_$__cuda_sm20_div_rn_f64_full,($__internal_12_$__cuda_sm20_dsqrt_rn_f64_mediumpath_v1 - $__internal_11_$__cuda_sm20_div_rn_f64_full)
$__internal_11_$__cuda_sm20_div_rn_f64_full:
[----:B------:R-:W-:Y:S01]  /*6ef0*/  MOV R159, R153 ;  /* 0x00000099009f7202 */ /* 0x000fe20000000f00 */
[----:B------:R-:W-:Y:S01]  /*6f00*/  IMAD.MOV.U32 R154, RZ, RZ, R0 ;  /* 0x000000ffff9a7224 */ /* 0x000fe200078e0000 */
[----:B------:R-:W-:Y:S01]  /*6f10*/  FSETP.GEU.AND P0, PT, |R151|, 1.469367938527859385e-39, PT ;  /* 0x001000009700780b */ /* 0x000fe20003f0e200 */
[----:B------:R-:W-:Y:S01]  /*6f20*/  IMAD.MOV.U32 R155, RZ, RZ, R151 ;  /* 0x000000ffff9b7224 */ /* 0x000fe200078e0097 */
[----:B------:R-:W-:Y:S01]  /*6f30*/  FSETP.GEU.AND P3, PT, |R159|, 1.469367938527859385e-39, PT ;  /* 0x001000009f00780b */ /* 0x000fe20003f6e200 */
[----:B------:R-:W-:Y:S01]  /*6f40*/  IMAD.MOV.U32 R158, RZ, RZ, R152 ;  /* 0x000000ffff9e7224 */ /* 0x000fe200078e0098 */
[----:B------:R-:W-:Y:S01]  /*6f50*/  LOP3.LUT R12, R151, 0x800fffff, RZ, 0xc0, !PT ;  /* 0x800fffff970c7812 */ /* 0x000fe200078ec0ff */
[----:B------:R-:W-:Y:S01]  /*6f60*/  IMAD.MOV.U32 R160, RZ, RZ, 0x1 ;  /* 0x00000001ffa07424 */ /* 0x000fe200078e00ff */
[----:B------:R-:W-:Y:S01]  /*6f70*/  MOV R156, R0 ;  /* 0x00000000009c7202 */ /* 0x000fe20000000f00 */
[----:B------:R-:W-:Y:S01]  /*6f80*/  IMAD.MOV.U32 R0, RZ, RZ, 0x1ca00000 ;  /* 0x1ca00000ff007424 */ /* 0x000fe200078e00ff */
[----:B------:R-:W-:Y:S01]  /*6f90*/  LOP3.LUT R157, R12, 0x3ff00000, RZ, 0xfc, !PT ;  /* 0x3ff000000c9d7812 */ /* 0x000fe200078efcff */
[----:B------:R-:W-:Y:S01]  /*6fa0*/  IMAD.MOV.U32 R162, RZ, RZ, R158 ;  /* 0x000000ffffa27224 */ /* 0x000fe200078e009e */
[----:B------:R-:W-:Y:S01]  /*6fb0*/  LOP3.LUT R12, R159, 0x7ff00000, RZ, 0xc0, !PT ;  /* 0x7ff000009f0c7812 */ /* 0x000fe200078ec0ff */
[----:B------:R-:W-:Y:S01]  /*6fc0*/  BSSY.RECONVERGENT B1, `(.L_x_405) ;  /* 0x0000053000017945 */ /* 0x000fe20003800200 */
[----:B------:R-:W-:Y:S01]  /*6fd0*/  LOP3.LUT R151, R151, 0x7ff00000, RZ, 0xc0, !PT ;  /* 0x7ff0000097977812 */ /* 0x000fe200078ec0ff */
[----:B------:R-:W-:-:S02]  /*6fe0*/  @!P0 DMUL R156, R154, 8.98846567431157953865e+307 ;  /* 0x7fe000009a9c8828 */ /* 0x000fc40000000000 */
[----:B------:R-:W-:Y:S02]  /*6ff0*/  @!P3 LOP3.LUT R153, R155, 0x7ff00000, RZ, 0xc0, !PT ;  /* 0x7ff000009b99b812 */ /* 0x000fe400078ec0ff */
[C---:B------:R-:W-:Y:S02]  /*7000*/  ISETP.GE.U32.AND P2, PT, R12.reuse, R151, PT ;  /* 0x000000970c00720c */ /* 0x040fe40003f46070 */
[----:B------:R-:W-:Y:S01]  /*7010*/  @!P3 ISETP.GE.U32.AND P4, PT, R12, R153, PT ;  /* 0x000000990c00b20c */ /* 0x000fe20003f86070 */
[----:B------:R-:W0:Y:S01]  /*7020*/  MUFU.RCP64H R161, R157 ;  /* 0x0000009d00a17308 */ /* 0x000e220000001800 */
[C---:B------:R-:W-:Y:S02]  /*7030*/  SEL R153, R0.reuse, 0x63400000, !P2 ;  /* 0x6340000000997807 */ /* 0x040fe40005000000 */
[----:B------:R-:W-:Y:S02]  /*7040*/  @!P3 SEL R152, R0, 0x63400000, !P4 ;  /* 0x634000000098b807 */ /* 0x000fe40006000000 */
[----:B------:R-:W-:-:S02]  /*7050*/  LOP3.LUT R163, R153, 0x800fffff, R159, 0xf8, !PT ;  /* 0x800fffff99a37812 */ /* 0x000fc400078ef89f */
[----:B------:R-:W-:Y:S02]  /*7060*/  @!P3 LOP3.LUT R152, R152, 0x80000000, R159, 0xf8, !PT ;  /* 0x800000009898b812 */ /* 0x000fe400078ef89f */
[----:B------:R-:W-:Y:S02]  /*7070*/  @!P0 LOP3.LUT R151, R157, 0x7ff00000, RZ, 0xc0, !PT ;  /* 0x7ff000009d978812 */ /* 0x000fe400078ec0ff */
[----:B------:R-:W-:Y:S02]  /*7080*/  @!P3 LOP3.LUT R153, R152, 0x100000, RZ, 0xfc, !PT ;  /* 0x001000009899b812 */ /* 0x000fe400078efcff */
[----:B------:R-:W-:-:S06]  /*7090*/  @!P3 MOV R152, RZ ;  /* 0x000000ff0098b202 */ /* 0x000fcc0000000f00 */
[----:B------:R-:W-:Y:S02]  /*70a0*/  @!P3 DFMA R162, R162, 2, -R152 ;  /* 0x40000000a2a2b82b */ /* 0x000fe40000000898 */
[----:B0-----:R-:W-:-:S08]  /*70b0*/  DFMA R152, R160, -R156, 1 ;  /* 0x3ff00000a098742b */ /* 0x001fd0000000089c */
[----:B------:R-:W-:-:S08]  /*70c0*/  DFMA R152, R152, R152, R152 ;  /* 0x000000989898722b */ /* 0x000fd00000000098 */
[----:B------:R-:W-:-:S08]  /*70d0*/  DFMA R160, R160, R152, R160 ;  /* 0x00000098a0a0722b */ /* 0x000fd000000000a0 */
[----:B------:R-:W-:-:S08]  /*70e0*/  DFMA R164, R160, -R156, 1 ;  /* 0x3ff00000a0a4742b */ /* 0x000fd0000000089c */
[----:B------:R-:W-:-:S08]  /*70f0*/  DFMA R164, R160, R164, R160 ;  /* 0x000000a4a0a4722b */ /* 0x000fd000000000a0 */
[----:B------:R-:W-:-:S08]  /*7100*/  DMUL R152, R164, R162 ;  /* 0x000000a2a4987228 */ /* 0x000fd00000000000 */
[----:B------:R-:W-:-:S08]  /*7110*/  DFMA R160, R152, -R156, R162 ;  /* 0x8000009c98a0722b */ /* 0x000fd000000000a2 */
[----:B------:R-:W-:Y:S01]  /*7120*/  DFMA R160, R164, R160, R152 ;  /* 0x000000a0a4a0722b */ /* 0x000fe20000000098 */
[----:B------:R-:W-:Y:S01]  /*7130*/  IMAD.MOV.U32 R152, RZ, RZ, R12 ;  /* 0x000000ffff987224 */ /* 0x000fe200078e000c */
[----:B------:R-:W-:-:S04]  /*7140*/  @!P3 LOP3.LUT R152, R163, 0x7ff00000, RZ, 0xc0, !PT ;  /* 0x7ff00000a398b812 */ /* 0x000fc800078ec0ff */
[----:B------:R-:W-:-:S04]  /*7150*/  IADD3 R153, PT, PT, R152, -0x1, RZ ;  /* 0xffffffff98997810 */ /* 0x000fc80007ffe0ff */
[----:B------:R-:W-:Y:S01]  /*7160*/  ISETP.GT.U32.AND P0, PT, R153, 0x7feffffe, PT ;  /* 0x7feffffe9900780c */ /* 0x000fe20003f04070 */
[----:B------:R-:W-:-:S05]  /*7170*/  VIADD R153, R151, 0xffffffff ;  /* 0xffffffff97997836 */ /* 0x000fca0000000000 */
        /* <DEDUP_REMOVED lines=19> */
[C---:B------:R-:W-:Y:S01]  /*72b0*/  IADD3 R153, PT, PT, -R0.reuse, RZ, RZ ;  /* 0x000000ff00997210 */ /* 0x040fe20007ffe1ff */
[----:B------:R-:W-:Y:S01]  /*72c0*/  IMAD.MOV.U32 R152, RZ, RZ, RZ ;  /* 0x000000ffff987224 */ /* 0x000fe200078e00ff */
[----:B------:R-:W-:-:S05]  /*72d0*/  IADD3 R0, PT, PT, -R0, -0x43300000, RZ ;  /* 0xbcd0000000007810 */ /* 0x000fca0007ffe1ff */
        /* <DEDUP_REMOVED lines=9> */
.L_x_406:
[----:B------:R-:W-:-:S14]  /*7370*/  DSETP.NAN.AND P0, PT, R158, R158, PT ;  /* 0x0000009e9e00722a */ /* 0x000fdc0003f08000 */
[----:B------:R-:W-:Y:S05]  /*7380*/  @P0 BRA `(.L_x_408) ;  /* 0x00000000004c0947 */ /* 0x000fea0003800000 */
[----:B------:R-:W-:-:S14]  /*7390*/  DSETP.NAN.AND P0, PT, R154, R154, PT ;  /* 0x0000009a9a00722a */ /* 0x000fdc0003f08000 */
[----:B------:R-:W-:Y:S05]  /*73a0*/  @P0 BRA `(.L_x_409) ;  /* 0x0000000000340947 */ /* 0x000fea0003800000 */
[----:B------:R-:W-:Y:S01]  /*73b0*/  ISETP.NE.AND P0, PT, R152, R151, PT ;  /* 0x000000979800720c */ /* 0x000fe20003f05270 */
[----:B------:R-:W-:Y:S02]  /*73c0*/  IMAD.MOV.U32 R164, RZ, RZ, 0x0 ;  /* 0x00000000ffa47424 */ /* 0x000fe400078e00ff */
[----:B------:R-:W-:-:S10]  /*73d0*/  IMAD.MOV.U32 R165, RZ, RZ, -0x80000 ;  /* 0xfff80000ffa57424 */ /* 0x000fd400078e00ff */
[----:B------:R-:W-:Y:S05]  /*73e0*/  @!P0 BRA `(.L_x_407) ;  /* 0x0000000000408947 */ /* 0x000fea0003800000 */
[----:B------:R-:W-:-:S04]  /*73f0*/  ISETP.NE.AND P0, PT, R152, 0x7ff00000, PT ;  /* 0x7ff000009800780c */ /* 0x000fc80003f05270 */
[----:B------:R-:W-:Y:S02]  /*7400*/  ISETP.EQ.OR P0, PT, R151, RZ, !P0 ;  /* 0x000000ff9700720c */ /* 0x000fe40004702670 */
[----:B------:R-:W-:-:S11]  /*7410*/  LOP3.LUT R151, R159, 0x80000000, R155, 0x48, !PT ;  /* 0x800000009f977812 */ /* 0x000fd600078e489b */
[----:B------:R-:W-:Y:S01]  /*7420*/  @P0 LOP3.LUT R0, R151, 0x7ff00000, RZ, 0xfc, !PT ;  /* 0x7ff0000097000812 */ /* 0x000fe200078efcff */
[----:B------:R-:W-:Y:S01]  /*7430*/  @!P0 IMAD.MOV.U32 R165, RZ, RZ, R151 ;  /* 0x000000ffffa58224 */ /* 0x000fe200078e0097 */
[----:B------:R-:W-:Y:S01]  /*7440*/  @!P0 MOV R164, RZ ;  /* 0x000000ff00a48202 */ /* 0x000fe20000000f00 */
[----:B------:R-:W-:Y:S01]  /*7450*/  @P0 IMAD.MOV.U32 R164, RZ, RZ, RZ ;  /* 0x000000ffffa40224 */ /* 0x000fe200078e00ff */
[----:B------:R-:W-:Y:S01]  /*7460*/  @P0 MOV R165, R0 ;  /* 0x0000000000a50202 */ /* 0x000fe20000000f00 */
[----:B------:R-:W-:Y:S06]  /*7470*/  BRA `(.L_x_407) ;  /* 0x00000000001c7947 */ /* 0x000fec0003800000 */
.L_x_409:
[----:B------:R-:W-:Y:S01]  /*7480*/  LOP3.LUT R151, R155, 0x80000, RZ, 0xfc, !PT ;  /* 0x000800009b977812 */ /* 0x000fe200078efcff */
[----:B------:R-:W-:-:S04]  /*7490*/  IMAD.MOV.U32 R164, RZ, RZ, R154 ;  /* 0x000000ffffa47224 */ /* 0x000fc800078e009a */
[----:B------:R-:W-:Y:S01]  /*74a0*/  IMAD.MOV.U32 R165, RZ, RZ, R151 ;  /* 0x000000ffffa57224 */ /* 0x000fe200078e0097 */
[----:B------:R-:W-:Y:S06]  /*74b0*/  BRA `(.L_x_407) ;  /* 0x00000000000c7947 */ /* 0x000fec0003800000 */
.L_x_408:
[----:B------:R-:W-:Y:S02]  /*74c0*/  LOP3.LUT R151, R159, 0x80000, RZ, 0xfc, !PT ;  /* 0x000800009f977812 */ /* 0x000fe400078efcff */
[----:B------:R-:W-:-:S03]  /*74d0*/  MOV R164, R158 ;  /* 0x0000009e00a47202 */ /* 0x000fc60000000f00 */
[----:B------:R-:W-:-:S07]  /*74e0*/  IMAD.MOV.U32 R165, RZ, RZ, R151 ;  /* 0x000000ffffa57224 */ /* 0x000fce00078e0097 */
.L_x_407:
[----:B------:R-:W-:Y:S05]  /*74f0*/  BSYNC.RECONVERGENT B1 ;  /* 0x0000000000017941 */ /* 0x000fea0003800200 */
.L_x_405:
[----:B------:R-:W-:Y:S02]  /*7500*/  HFMA2 R153, -RZ, RZ, 0, 0 ;  /* 0x00000000ff997431 */ /* 0x000fe400000001ff */
[----:B------:R-:W-:Y:S01]  /*7510*/  IMAD.MOV.U32 R152, RZ, RZ, R150 ;  /* 0x000000ffff987224 */ /* 0x000fe200078e0096 */
[----:B------:R-:W-:Y:S01]  /*7520*/  MOV R151, R165 ;  /* 0x000000a500977202 */ /* 0x000fe20000000f00 */
[----:B------:R-:W-:Y:S02]  /*7530*/  IMAD.MOV.U32 R0, RZ, RZ, R164 ;  /* 0x000000ffff007224 */ /* 0x000fe400078e00a4 */
[----:B------:R-:W-:Y:S05]  /*7540*/  RET.REL.NODEC R152 `(_Z38dvc_ScaLBL_D3Q19_AAeven_GreyscaleColorPdS_S_S_S_S_S_iiiddddddddddS_S_S_S_) ;  /* 0xffffff8898ac7950 */ /* 0x000fea0003c3ffff */
        .weak           $__internal_12_$__cuda_sm20_dsqrt_rn_f64_mediumpath_v1
        .type           $__internal_12_$__cuda_sm20_dsqrt_rn_f64_mediumpath_v1,@function
        .size           $__internal_12_$__cuda_sm20_dsqrt_rn_f64_mediumpath_v1,(.L_x_448 - $__internal_12_$__cuda_sm20_dsqrt_rn_f64_mediumpath_v1)
$__internal_12_$__cuda_sm20_dsqrt_rn_f64_mediumpath_v1:
[----:B------:R-:W-:Y:S01]  /*7550*/  ISETP.GE.U32.AND P0, PT, R12, -0x3400000, PT ;  /* 0xfcc000000c00780c */ /* 0x000fe20003f06070 */
[----:B------:R-:W-:-:S12]  /*7560*/  BSSY.RECONVERGENT B2, `(.L_x_410) ;  /* 0x0000023000027945 */ /* 0x000fd80003800200 */
        /* <DEDUP_REMOVED lines=9> */
.L_x_411:
        /* <DEDUP_REMOVED lines=24> */
.L_x_413:
[----:B------:R-:W-:-:S11]  /*7780*/  DADD R150, R148, R148 ;  /* 0x0000000094967229 */ /* 0x000fd60000000094 */
.L_x_412:
[----:B------:R-:W-:Y:S05]  /*7790*/  BSYNC.RECONVERGENT B2 ;  /* 0x0000000000027941 */ /* 0x000fea0003800200 */
.L_x_410:
[----:B------:R-:W-:Y:S01]  /*77a0*/  MOV R149, R151 ;  /* 0x0000009700957202 */ /* 0x000fe20000000f00 */
[----:B------:R-:W-:Y:S02]  /*77b0*/  HFMA2 R151, -RZ, RZ, 0, 0 ;  /* 0x00000000ff977431 */ /* 0x000fe400000001ff */
[----:B------:R-:W-:Y:S02]  /*77c0*/  IMAD.MOV.U32 R148, RZ, RZ, R150 ;  /* 0x000000ffff947224 */ /* 0x000fe400078e0096 */
[----:B------:R-:W-:-:S04]  /*77d0*/  IMAD.MOV.U32 R150, RZ, RZ, R0 ;  /* 0x000000ffff967224 */ /* 0x000fc800078e0000 */
[----:B------:R-:W-:Y:S05]  /*77e0*/  RET.REL.NODEC R150 `(_Z38dvc_ScaLBL_D3Q19_AAeven_GreyscaleColorPdS_S_S_S_S_S_iiiddddddddddS_S_S_S_) ;  /* 0xffffff8896047950 */ /* 0x000fea0003c3ffff */
.L_x_414:
        /* <DEDUP_REMOVED lines=9> */
.L_x_448:


//--------------------- .text._Z40dvc_ScaLBL_D3Q19_GreyscaleColor_PressurePdS_S_S_S_ddi --------------------------
	.section	.text._Z40dvc_ScaLBL_D3Q19_GreyscaleColor_PressurePdS_S_S_S_ddi,"ax",@progbits
	.align	128
        .global         _Z40dvc_ScaLBL_D3Q19_GreyscaleColor_PressurePdS_S_S_S_ddi
        .type           _Z40dvc_ScaLBL_D3Q19_GreyscaleColor_PressurePdS_S_S_S_ddi,@function
        .size           _Z40dvc_ScaLBL_D3Q19_GreyscaleColor_PressurePdS_S_S_S_ddi,(.L_x_450 - _Z40dvc_ScaLBL_D3Q19_GreyscaleColor_PressurePdS_S_S_S_ddi)
        .other          _Z40dvc_ScaLBL_D3Q19_GreyscaleColor_PressurePdS_S_S_S_ddi,@"STO_CUDA_ENTRY STV_DEFAULT"
_Z40dvc_ScaLBL_D3Q19_GreyscaleColor_PressurePdS_S_S_S_ddi:
.text._Z40dvc_ScaLBL_D3Q19_GreyscaleColor_PressurePdS_S_S_S_ddi:
        /* <DEDUP_REMOVED lines=9> */
[----:B------:R-:W3:Y:S01]  /*0090*/  LDCU.64 UR6, c[0x0][0x358] ;  /* 0x00006b00ff0677ac */ /* 0x000ee20008000a00 */
[----:B------:R-:W0:Y:S02]  /*00a0*/  LDC R4, c[0x0][0x360] ;  /* 0x0000d800ff047b82 */ /* 0x000e240000000800 */
[----:B------:R-:W-:-:S05]  /*00b0*/  SHF.R.S32.HI R0, RZ, 0x12, R0 ;  /* 0x00000012ff007819 */ /* 0x000fca0000011400 */
[----:B------:R-:W-:Y:S01]  /*00c0*/  IMAD.MOV R7, RZ, RZ, -R0 ;  /* 0x000000ffff077224 */ /* 0x000fe200078e0a00 */
[----:B------:R-:W2:Y:S08]  /*00d0*/  LDC.64 R24, c[0x0][0x3a8] ;  /* 0x0000ea00ff187b82 */ /* 0x000eb00000000a00 */
[----:B------:R-:W4:Y:S08]  /*00e0*/  LDC R5, c[0x0][0x3b8] ;  /* 0x0000ee00ff057b82 */ /* 0x000f300000000800 */
[----:B------:R-:W3:Y:S01]  /*00f0*/  LDC.64 R30, c[0x0][0x380] ;  /* 0x0000e000ff1e7b82 */ /* 0x000ee20000000a00 */
[----:B0-----:R-:W-:Y:S01]  /*0100*/  IMAD R3, R4, UR4, RZ ;  /* 0x0000000404037c24 */ /* 0x001fe2000f8e02ff */
[----:B------:R-:W0:Y:S03]  /*0110*/  LDCU.64 UR4, c[0x0][0x3a8] ;  /* 0x00007500ff0477ac */ /* 0x000e260008000a00 */
[----:B------:R-:W-:-:S03]  /*0120*/  IMAD R3, R0, R3, R3 ;  /* 0x0000000300037224 */ /* 0x000fc600078e0203 */
[----:B------:R-:W0:Y:S01]  /*0130*/  LDC.64 R28, c[0x0][0x388] ;  /* 0x0000e200ff1c7b82 */ /* 0x000e220000000a00 */
[----:B-1----:R-:W-:Y:S01]  /*0140*/  IMAD.IADD R6, R3, 0x1, R6 ;  /* 0x0000000103067824 */ /* 0x002fe200078e0206 */
[----:B--2---:R-:W-:-:S03]  /*0150*/  DADD R24, -R24, UR8 ;  /* 0x0000000818187e29 */ /* 0x004fc60008000100 */
[----:B------:R-:W-:-:S03]  /*0160*/  IMAD.IADD R9, R6, 0x1, R9 ;  /* 0x0000000106097824 */ /* 0x000fc600078e0209 */
[----:B------:R-:W1:Y:S05]  /*0170*/  LDC.64 R26, c[0x0][0x3a0] ;  /* 0x0000e800ff1a7b82 */ /* 0x000e6a0000000a00 */
.L_x_425:
[----:B----4-:R-:W-:Y:S01]  /*0180*/  ISETP.GE.AND P0, PT, R6, R5, PT ;  /* 0x000000050600720c */ /* 0x010fe20003f06270 */
[----:B------:R-:W-:Y:S01]  /*0190*/  BSSY.RECONVERGENT B0, `(.L_x_415) ;  /* 0x00000b2000007945 */ /* 0x000fe20003800200 */
[----:B------:R-:W-:-:S04]  /*01a0*/  IADD3 R7, PT, PT, R7, 0x1, RZ ;  /* 0x0000000107077810 */ /* 0x000fc80007ffe0ff */
[----:B------:R-:W-:-:S07]  /*01b0*/  ISETP.NE.AND P1, PT, R7, 0x1, PT ;  /* 0x000000010700780c */ /* 0x000fce0003f25270 */
[----:B--2---:R-:W-:Y:S06]  /*01c0*/  @P0 BRA `(.L_x_416) ;  /* 0x0000000800b80947 */ /* 0x004fec0003800000 */
[----:B---3--:R-:W-:-:S05]  /*01d0*/  IMAD.WIDE R2, R9, 0x8, R30 ;  /* 0x0000000809027825 */ /* 0x008fca00078e021e */
[----:B------:R-:W2:Y:S01]  /*01e0*/  LDG.E.64 R18, desc[UR6][R2.64] ;  /* 0x0000000602127981 */ /* 0x000ea2000c1e1b00 */
[----:B------:R-:W-:-:S05]  /*01f0*/  IMAD.WIDE R10, R5, 0x8, R2 ;  /* 0x00000008050a7825 */ /* 0x000fca00078e0202 */
[----:B------:R-:W3:Y:S01]  /*0200*/  LDG.E.64 R20, desc[UR6][R10.64] ;  /* 0x000000060a147981 */ /* 0x000ee2000c1e1b00 */
[----:B------:R-:W-:-:S05]  /*0210*/  IMAD.WIDE R12, R5, 0x8, R10 ;  /* 0x00000008050c7825 */ /* 0x000fca00078e020a */
[----:B------:R0:W4:Y:S01]  /*0220*/  LDG.E.64 R22, desc[UR6][R12.64] ;  /* 0x000000060c167981 */ /* 0x000122000c1e1b00 */
[----:B------:R-:W-:-:S05]  /*0230*/  IMAD.WIDE R14, R5, 0x8, R12 ;  /* 0x00000008050e7825 */ /* 0x000fca00078e020c */
[----:B------:R-:W5:Y:S01]  /*0240*/  LDG.E.64 R32, desc[UR6][R14.64] ;  /* 0x000000060e207981 */ /* 0x000f62000c1e1b00 */
[----:B------:R-:W-:-:S05]  /*0250*/  IMAD.WIDE R16, R5, 0x8, R14 ;  /* 0x0000000805107825 */ /* 0x000fca00078e020e */
[----:B------:R-:W5:Y:S01]  /*0260*/  LDG.E.64 R34, desc[UR6][R16.64] ;  /* 0x0000000610227981 */ /* 0x000f62000c1e1b00 */
[----:B------:R-:W-:-:S05]  /*0270*/  IMAD.WIDE R38, R5, 0x8, R16 ;  /* 0x0000000805267825 */ /* 0x000fca00078e0210 */
[----:B------:R-:W5:Y:S01]  /*0280*/  LDG.E.64 R36, desc[UR6][R38.64] ;  /* 0x0000000626247981 */ /* 0x000f62000c1e1b00 */
[----:B------:R-:W-:-:S05]  /*0290*/  IMAD.WIDE R40, R5, 0x8, R38 ;  /* 0x0000000805287825 */ /* 0x000fca00078e0226 */
[----:B------:R1:W5:Y:S01]  /*02a0*/  LDG.E.64 R2, desc[UR6][R40.64] ;  /* 0x0000000628027981 */ /* 0x000362000c1e1b00 */
[----:B0-----:R-:W-:-:S04]  /*02b0*/  IMAD.WIDE R12, R6, 0x8, R28 ;  /* 0x00000008060c7825 */ /* 0x001fc800078e021c */
[C---:B------:R-:W-:Y:S02]  /*02c0*/  IMAD.WIDE R10, R5.reuse, 0x8, R12 ;  /* 0x00000008050a7825 */ /* 0x040fe400078e020c */
[----:B------:R-:W5:Y:S02]  /*02d0*/  LDG.E.64 R12, desc[UR6][R12.64] ;  /* 0x000000060c0c7981 */ /* 0x000f64000c1e1b00 */
[C---:B-1----:R-:W-:Y:S02]  /*02e0*/  IMAD.WIDE R40, R5.reuse, 0x8, R40 ;  /* 0x0000000805287825 */ /* 0x042fe400078e0228 */
[----:B------:R-:W5:Y:S04]  /*02f0*/  LDG.E.64 R10, desc[UR6][R10.64] ;  /* 0x000000060a0a7981 */ /* 0x000f68000c1e1b00 */
[----:B------:R-:W5:Y:S01]  /*0300*/  LDG.E.64 R44, desc[UR6][R40.64] ;  /* 0x00000006282c7981 */ /* 0x000f62000c1e1b00 */
[----:B------:R-:W-:-:S05]  /*0310*/  IMAD.WIDE R14, R5, 0x8, R40 ;  /* 0x00000008050e7825 */ /* 0x000fca00078e0228 */
[----:B------:R-:W5:Y:S01]  /*0320*/  LDG.E.64 R42, desc[UR6][R14.64] ;  /* 0x000000060e2a7981 */ /* 0x000f62000c1e1b00 */
[----:B------:R-:W-:-:S05]  /*0330*/  IMAD.WIDE R16, R5, 0x8, R14 ;  /* 0x0000000805107825 */ /* 0x000fca00078e020e */
[----:B------:R-:W5:Y:S01]  /*0340*/  LDG.E.64 R14, desc[UR6][R16.64] ;  /* 0x00000006100e7981 */ /* 0x000f62000c1e1b00 */
[----:B------:R-:W-:-:S05]  /*0350*/  IMAD.WIDE R38, R5, 0x8, R16 ;  /* 0x0000000805267825 */ /* 0x000fca00078e0210 */
[----:B------:R0:W5:Y:S02]  /*0360*/  LDG.E.64 R16, desc[UR6][R38.64] ;  /* 0x0000000626107981 */ /* 0x000164000c1e1b00 */
[----:B0-----:R-:W-:Y:S01]  /*0370*/  IMAD.WIDE R38, R5, 0x8, R38 ;  /* 0x0000000805267825 */ /* 0x001fe200078e0226 */
[----:B--2---:R-:W-:-:S08]  /*0380*/  DADD R18, RZ, R18 ;  /* 0x00000000ff127229 */ /* 0x004fd00000000012 */
[----:B---3--:R-:W-:Y:S02]  /*0390*/  DADD R20, R18, R20 ;  /* 0x0000000012147229 */ /* 0x008fe40000000014 */
[----:B------:R0:W2:Y:S06]  /*03a0*/  LDG.E.64 R18, desc[UR6][R38.64] ;  /* 0x0000000626127981 */ /* 0x0000ac000c1e1b00 */
[----:B----4-:R-:W-:Y:S01]  /*03b0*/  DADD R22, R20, R22 ;  /* 0x0000000014167229 */ /* 0x010fe20000000016 */
[----:B0-----:R-:W-:-:S05]  /*03c0*/  IMAD.WIDE R38, R5, 0x8, R38 ;  /* 0x0000000805267825 */ /* 0x001fca00078e0226 */
[----:B------:R-:W3:Y:S01]  /*03d0*/  LDG.E.64 R20, desc[UR6][R38.64] ;  /* 0x0000000626147981 */ /* 0x000ee2000c1e1b00 */
[----:B------:R-:W-:Y:S01]  /*03e0*/  IMAD.WIDE R40, R5, 0x8, R38 ;  /* 0x0000000805287825 */ /* 0x000fe200078e0226 */
[----:B-----5:R-:W-:-:S04]  /*03f0*/  DADD R32, R22, R32 ;  /* 0x0000000016207229 */ /* 0x020fc80000000020 */
[----:B------:R0:W4:Y:S04]  /*0400*/  LDG.E.64 R22, desc[UR6][R40.64] ;  /* 0x0000000628167981 */ /* 0x000128000c1e1b00 */
[----:B------:R-:W-:Y:S01]  /*0410*/  DADD R34, R32, R34 ;  /* 0x0000000020227229 */ /* 0x000fe20000000022 */
[----:B0-----:R-:W-:-:S05]  /*0420*/  IMAD.WIDE R40, R5, 0x8, R40 ;  /* 0x0000000805287825 */ /* 0x001fca00078e0228 */
[----:B------:R0:W5:Y:S02]  /*0430*/  LDG.E.64 R32, desc[UR6][R40.64] ;  /* 0x0000000628207981 */ /* 0x000164000c1e1b00 */
[----:B------:R-:W-:Y:S01]  /*0440*/  DADD R36, R34, R36 ;  /* 0x0000000022247229 */ /* 0x000fe20000000024 */
[----:B0-----:R-:W-:-:S05]  /*0450*/  IMAD.WIDE R40, R5, 0x8, R40 ;  /* 0x0000000805287825 */ /* 0x001fca00078e0228 */
[----:B------:R-:W5:Y:S01]  /*0460*/  LDG.E.64 R34, desc[UR6][R40.64] ;  /* 0x0000000628227981 */ /* 0x000f62000c1e1b00 */
[----:B------:R-:W-:Y:S01]  /*0470*/  IMAD.WIDE R38, R5, 0x8, R40 ;  /* 0x0000000805267825 */ /* 0x000fe200078e0228 */
[----:B------:R-:W-:-:S04]  /*0480*/  DADD R2, R36, R2 ;  /* 0x0000000024027229 */ /* 0x000fc80000000002 */
[----:B------:R0:W5:Y:S02]  /*0490*/  LDG.E.64 R36, desc[UR6][R38.64] ;  /* 0x0000000626247981 */ /* 0x000164000c1e1b00 */
[----:B0-----:R-:W-:-:S06]  /*04a0*/  IMAD.WIDE R38, R5, 0x8, R38 ;  /* 0x0000000805267825 */ /* 0x001fcc00078e0226 */
[----:B------:R-:W5:Y:S01]  /*04b0*/  LDG.E.64 R38, desc[UR6][R38.64] ;  /* 0x0000000626267981 */ /* 0x000f62000c1e1b00 */
[----:B------:R-:W-:Y:S02]  /*04c0*/  DADD R44, R2, R44 ;  /* 0x00000000022c7229 */ /* 0x000fe4000000002c */
[----:B------:R-:W-:-:S06]  /*04d0*/  DADD R2, R12, R10 ;  /* 0x000000000c027229 */ /* 0x000fcc000000000a */
[----:B------:R-:W0:Y:S01]  /*04e0*/  MUFU.RCP64H R41, R3 ;  /* 0x0000000300297308 */ /* 0x000e220000001800 */
[----:B------:R-:W-:Y:S01]  /*04f0*/  DADD R42, R44, R42 ;  /* 0x000000002c2a7229 */ /* 0x000fe2000000002a */
[----:B------:R-:W-:-:S07]  /*0500*/  IMAD.MOV.U32 R40, RZ, RZ, 0x1 ;  /* 0x00000001ff287424 */ /* 0x000fce00078e00ff */
[----:B------:R-:W-:Y:S02]  /*0510*/  DADD R42, R42, R14 ;  /* 0x000000002a2a7229 */ /* 0x000fe4000000000e */
[----:B0-----:R-:W-:-:S08]  /*0520*/  DFMA R14, -R2, R40, 1 ;  /* 0x3ff00000020e742b */ /* 0x001fd00000000128 */
[----:B------:R-:W-:-:S08]  /*0530*/  DFMA R14, R14, R14, R14 ;  /* 0x0000000e0e0e722b */ /* 0x000fd0000000000e */
[----:B------:R-:W-:Y:S02]  /*0540*/  DFMA R14, R40, R14, R40 ;  /* 0x0000000e280e722b */ /* 0x000fe40000000028 */
[----:B------:R-:W-:-:S06]  /*0550*/  DADD R42, R42, R16 ;  /* 0x000000002a2a7229 */ /* 0x000fcc0000000010 */
        /* <DEDUP_REMOVED lines=8> */
[----:B------:R-:W-:Y:S01]  /*05e0*/  FSETP.GT.AND P0, PT, |R0|, 1.469367938527859385e-39, PT ;  /* 0x001000000000780b */ /* 0x000fe20003f04200 */
[----:B------:R-:W-:Y:S01]  /*05f0*/  BSSY.RECONVERGENT B1, `(.L_x_417) ;  /* 0x0000011000017945 */ /* 0x000fe20003800200 */
[----:B--2---:R-:W-:-:S08]  /*0600*/  DADD R18, R42, R18 ;  /* 0x000000002a127229 */ /* 0x004fd00000000012 */
[----:B---3--:R-:W-:-:S08]  /*0610*/  DADD R18, R18, R20 ;  /* 0x0000000012127229 */ /* 0x008fd00000000014 */
[----:B----4-:R-:W-:-:S08]  /*0620*/  DADD R18, R18, R22 ;  /* 0x0000000012127229 */ /* 0x010fd00000000016 */
[----:B-----5:R-:W-:-:S08]  /*0630*/  DADD R18, R18, R32 ;  /* 0x0000000012127229 */ /* 0x020fd00000000020 */
[----:B------:R-:W-:-:S08]  /*0640*/  DADD R18, R18, R34 ;  /* 0x0000000012127229 */ /* 0x000fd00000000022 */
[----:B------:R-:W-:-:S08]  /*0650*/  DADD R18, R18, R36 ;  /* 0x0000000012127229 */ /* 0x000fd00000000024 */
[----:B------:R-:W-:Y:S01]  /*0660*/  DADD R22, R18, R38 ;  /* 0x0000000012167229 */ /* 0x000fe20000000026 */
[----:B------:R-:W-:Y:S10]  /*0670*/  @P0 BRA P2, `(.L_x_418) ;  /* 0x0000000000200947 */ /* 0x000ff40001000000 */
[----:B------:R-:W-:Y:S01]  /*0680*/  IMAD.MOV.U32 R10, RZ, RZ, R12 ;  /* 0x000000ffff0a7224 */ /* 0x000fe200078e000c */
[----:B------:R-:W-:Y:S01]  /*0690*/  MOV R12, R2 ;  /* 0x00000002000c7202 */ /* 0x000fe20000000f00 */
[----:B------:R-:W-:Y:S01]  /*06a0*/  IMAD.MOV.U32 R11, RZ, RZ, R13 ;  /* 0x000000ffff0b7224 */ /* 0x000fe200078e000d */
[----:B------:R-:W-:Y:S01]  /*06b0*/  MOV R0, 0x6e0 ;  /* 0x000006e000007802 */ /* 0x000fe20000000f00 */
[----:B------:R-:W-:-:S07]  /*06c0*/  IMAD.MOV.U32 R13, RZ, RZ, R3 ;  /* 0x000000ffff0d7224 */ /* 0x000fce00078e0003 */
[----:B------:R-:W-:Y:S05]  /*06d0*/  CALL.REL.NOINC `($__internal_13_$__cuda_sm20_div_rn_f64_full) ;  /* 0x0000000400887944 */ /* 0x000fea0003c00000 */
[----:B------:R-:W-:Y:S02]  /*06e0*/  IMAD.MOV.U32 R10, RZ, RZ, R34 ;  /* 0x000000ffff0a7224 */ /* 0x000fe400078e0022 */
[----:B------:R-:W-:-:S07]  /*06f0*/  IMAD.MOV.U32 R11, RZ, RZ, R35 ;  /* 0x000000ffff0b7224 */ /* 0x000fce00078e0023 */
.L_x_418:
[----:B------:R-:W-:Y:S05]  /*0700*/  BSYNC.RECONVERGENT B1 ;  /* 0x0000000000017941 */ /* 0x000fea0003800200 */
.L_x_417:
[----:B------:R-:W0:Y:S08]  /*0710*/  LDC.64 R14, c[0x0][0x398] ;  /* 0x0000e600ff0e7b82 */ /* 0x000e300000000a00 */
[----:B------:R-:W1:Y:S01]  /*0720*/  LDC.64 R20, c[0x0][0x390] ;  /* 0x0000e400ff147b82 */ /* 0x000e620000000a00 */
[----:B0-----:R-:W-:-:S04]  /*0730*/  IMAD.WIDE R14, R6, 0x8, R14 ;  /* 0x00000008060e7825 */ /* 0x001fc800078e020e */
[C---:B------:R-:W-:Y:S02]  /*0740*/  IMAD.WIDE R16, R5.reuse, 0x8, R14 ;  /* 0x0000000805107825 */ /* 0x040fe400078e020e */
[----:B------:R-:W2:Y:S04]  /*0750*/  LDG.E.64 R14, desc[UR6][R14.64] ;  /* 0x000000060e0e7981 */ /* 0x000ea8000c1e1b00 */
[----:B------:R0:W3:Y:S01]  /*0760*/  LDG.E.64 R2, desc[UR6][R16.64] ;  /* 0x0000000610027981 */ /* 0x0000e2000c1e1b00 */
[----:B------:R-:W-:-:S06]  /*0770*/  IMAD.WIDE R18, R5, 0x8, R16 ;  /* 0x0000000805127825 */ /* 0x000fcc00078e0210 */
[----:B------:R-:W4:Y:S01]  /*0780*/  LDG.E.64 R18, desc[UR6][R18.64] ;  /* 0x0000000612127981 */ /* 0x000f22000c1e1b00 */
[----:B-1----:R-:W-:-:S06]  /*0790*/  IMAD.WIDE R20, R6, 0x8, R20 ;  /* 0x0000000806147825 */ /* 0x002fcc00078e0214 */
[----:B------:R-:W5:Y:S01]  /*07a0*/  LDG.E.64 R20, desc[UR6][R20.64] ;  /* 0x0000000614147981 */ /* 0x000f62000c1e1b00 */
[----:B0-----:R-:W-:Y:S02]  /*07b0*/  IMAD.MOV.U32 R16, RZ, RZ, 0x0 ;  /* 0x00000000ff107424 */ /* 0x001fe400078e00ff */
[----:B------:R-:W-:Y:S01]  /*07c0*/  IMAD.MOV.U32 R17, RZ, RZ, 0x3fd80000 ;  /* 0x3fd80000ff117424 */ /* 0x000fe200078e00ff */
[----:B------:R-:W-:Y:S01]  /*07d0*/  BSSY.RECONVERGENT B1, `(.L_x_419) ;  /* 0x0000017000017945 */ /* 0x000fe20003800200 */
[----:B---3--:R-:W-:-:S08]  /*07e0*/  DMUL R2, R2, R2 ;  /* 0x0000000202027228 */ /* 0x008fd00000000000 */
[----:B--2---:R-:W-:-:S08]  /*07f0*/  DFMA R2, R14, R14, R2 ;  /* 0x0000000e0e02722b */ /* 0x004fd00000000002 */
[----:B----4-:R-:W-:-:S06]  /*0800*/  DFMA R2, R18, R18, R2 ;  /* 0x000000121202722b */ /* 0x010fcc0000000002 */
[----:B------:R-:W0:Y:S04]  /*0810*/  MUFU.RSQ64H R13, R3 ;  /* 0x00000003000d7308 */ /* 0x000e280000001c00 */
[----:B------:R-:W-:-:S06]  /*0820*/  IADD3 R12, PT, PT, R3, -0x3500000, RZ ;  /* 0xfcb00000030c7810 */ /* 0x000fcc0007ffe0ff */
[----:B0-----:R-:W-:-:S08]  /*0830*/  DMUL R14, R12, R12 ;  /* 0x0000000c0c0e7228 */ /* 0x001fd00000000000 */
[----:B------:R-:W-:-:S08]  /*0840*/  DFMA R14, R2, -R14, 1 ;  /* 0x3ff00000020e742b */ /* 0x000fd0000000080e */
[----:B------:R-:W-:Y:S02]  /*0850*/  DFMA R16, R14, R16, 0.5 ;  /* 0x3fe000000e10742b */ /* 0x000fe40000000010 */
[----:B------:R-:W-:-:S08]  /*0860*/  DMUL R14, R12, R14 ;  /* 0x0000000e0c0e7228 */ /* 0x000fd00000000000 */
[----:B------:R-:W-:Y:S02]  /*0870*/  DFMA R14, R16, R14, R12 ;  /* 0x0000000e100e722b */ /* 0x000fe4000000000c */
[----:B------:R-:W-:Y:S01]  /*0880*/  DADD R16, -R10, 1 ;  /* 0x3ff000000a107429 */ /* 0x000fe20000000100 */
[----:B------:R-:W-:-:S05]  /*0890*/  ISETP.GE.U32.AND P0, PT, R12, 0x7ca00000, PT ;  /* 0x7ca000000c00780c */ /* 0x000fca0003f06070 */
[----:B------:R-:W-:Y:S02]  /*08a0*/  DMUL R10, R2, R14 ;  /* 0x0000000e020a7228 */ /* 0x000fe40000000000 */
[----:B------:R-:W-:Y:S01]  /*08b0*/  DMUL R16, R16, 0.5 ;  /* 0x3fe0000010107828 */ /* 0x000fe20000000000 */
[----:B------:R-:W-:Y:S01]  /*08c0*/  VIADD R35, R15, 0xfff00000 ;  /* 0xfff000000f237836 */ /* 0x000fe20000000000 */
[----:B------:R-:W-:-:S04]  /*08d0*/  MOV R34, R14 ;  /* 0x0000000e00227202 */ /* 0x000fc80000000f00 */
[----:B------:R-:W-:Y:S02]  /*08e0*/  DFMA R32, R10, -R10, R2 ;  /* 0x8000000a0a20722b */ /* 0x000fe40000000002 */
[----:B------:R-:W-:-:S06]  /*08f0*/  DFMA R18, R24, R16, UR4 ;  /* 0x0000000418127e2b */ /* 0x000fcc0008000010 */
[----:B------:R-:W-:Y:S01]  /*0900*/  DFMA R16, R32, R34, R10 ;  /* 0x000000222010722b */ /* 0x000fe2000000000a */
[----:B------:R-:W-:Y:S10]  /*0910*/  @!P0 BRA `(.L_x_420) ;  /* 0x0000000000088947 */ /* 0x000ff40003800000 */
[----:B------:R-:W-:-:S07]  /*0920*/  MOV R0, 0x940 ;  /* 0x0000094000007802 */ /* 0x000fce0000000f00 */
[----:B-----5:R-:W-:Y:S05]  /*0930*/  CALL.REL.NOINC `($__internal_14_$__cuda_sm20_dsqrt_rn_f64_mediumpath_v1) ;  /* 0x00000008005c7944 */ /* 0x020fea0003c00000 */
.L_x_420:
[----:B------:R-:W-:Y:S05]  /*0940*/  BSYNC.RECONVERGENT B1 ;  /* 0x0000000000017941 */ /* 0x000fea0003800200 */
.L_x_419:
[----:B-----5:R-:W0:Y:S01]  /*0950*/  MUFU.RCP64H R3, R21 ;  /* 0x0000001500037308 */ /* 0x020e220000001800 */
[----:B------:R-:W-:Y:S01]  /*0960*/  IMAD.MOV.U32 R2, RZ, RZ, 0x1 ;  /* 0x00000001ff027424 */ /* 0x000fe200078e00ff */
[----:B------:R-:W-:Y:S05]  /*0970*/  BSSY.RECONVERGENT B1, `(.L_x_421) ;  /* 0x0000014000017945 */ /* 0x000fea0003800200 */
[----:B0-----:R-:W-:-:S08]  /*0980*/  DFMA R10, -R20, R2, 1 ;  /* 0x3ff00000140a742b */ /* 0x001fd00000000102 */
[----:B------:R-:W-:-:S08]  /*0990*/  DFMA R10, R10, R10, R10 ;  /* 0x0000000a0a0a722b */ /* 0x000fd0000000000a */
[----:B------:R-:W-:-:S08]  /*09a0*/  DFMA R10, R2, R10, R2 ;  /* 0x0000000a020a722b */ /* 0x000fd00000000002 */
[----:B------:R-:W-:-:S08]  /*09b0*/  DFMA R2, -R20, R10, 1 ;  /* 0x3ff000001402742b */ /* 0x000fd0000000010a */
[----:B------:R-:W-:-:S08]  /*09c0*/  DFMA R2, R10, R2, R10 ;  /* 0x000000020a02722b */ /* 0x000fd0000000000a */
[----:B------:R-:W-:-:S08]  /*09d0*/  DMUL R10, R2, 0.5 ;  /* 0x3fe00000020a7828 */ /* 0x000fd00000000000 */
[----:B------:R-:W-:-:S08]  /*09e0*/  DFMA R12, -R20, R10, 0.5 ;  /* 0x3fe00000140c742b */ /* 0x000fd0000000010a */
[----:B------:R-:W-:-:S10]  /*09f0*/  DFMA R2, R2, R12, R10 ;  /* 0x0000000c0202722b */ /* 0x000fd4000000000a */
[----:B------:R-:W-:-:S05]  /*0a00*/  FFMA R0, RZ, R21, R3 ;  /* 0x00000015ff007223 */ /* 0x000fca0000000003 */
[----:B------:R-:W-:-:S13]  /*0a10*/  FSETP.GT.AND P0, PT, |R0|, 1.469367938527859385e-39, PT ;  /* 0x001000000000780b */ /* 0x000fda0003f04200 */
[----:B------:R-:W-:Y:S05]  /*0a20*/  @P0 BRA `(.L_x_422) ;  /* 0x0000000000200947 */ /* 0x000fea0003800000 */
[----:B------:R-:W-:Y:S01]  /*0a30*/  IMAD.MOV.U32 R10, RZ, RZ, RZ ;  /* 0x000000ffff0a7224 */ /* 0x000fe200078e00ff */
[----:B------:R-:W-:Y:S01]  /*0a40*/  MOV R12, R20 ;  /* 0x00000014000c7202 */ /* 0x000fe20000000f00 */
[----:B------:R-:W-:Y:S01]  /*0a50*/  IMAD.MOV.U32 R11, RZ, RZ, 0x3fe00000 ;  /* 0x3fe00000ff0b7424 */ /* 0x000fe200078e00ff */
[----:B------:R-:W-:Y:S01]  /*0a60*/  MOV R0, 0xa90 ;  /* 0x00000a9000007802 */ /* 0x000fe20000000f00 */
[----:B------:R-:W-:-:S07]  /*0a70*/  IMAD.MOV.U32 R13, RZ, RZ, R21 ;  /* 0x000000ffff0d7224 */ /* 0x000fce00078e0015 */
[----:B------:R-:W-:Y:S05]  /*0a80*/  CALL.REL.NOINC `($__internal_13_$__cuda_sm20_div_rn_f64_full) ;  /* 0x00000000009c7944 */ /* 0x000fea0003c00000 */
[----:B------:R-:W-:Y:S01]  /*0a90*/  IMAD.MOV.U32 R2, RZ, RZ, R34 ;  /* 0x000000ffff027224 */ /* 0x000fe200078e0022 */
[----:B------:R-:W-:-:S07]  /*0aa0*/  MOV R3, R35 ;  /* 0x0000002300037202 */ /* 0x000fce0000000f00 */
.L_x_422:
[----:B------:R-:W-:Y:S05]  /*0ab0*/  BSYNC.RECONVERGENT B1 ;  /* 0x0000000000017941 */ /* 0x000fea0003800200 */
.L_x_421:
[----:B------:R-:W0:Y:S01]  /*0ac0*/  MUFU.RCP64H R11, R21 ;  /* 0x00000015000b7308 */ /* 0x000e220000001800 */
[----:B------:R-:W-:Y:S01]  /*0ad0*/  IMAD.MOV.U32 R10, RZ, RZ, 0x1 ;  /* 0x00000001ff0a7424 */ /* 0x000fe200078e00ff */
[----:B------:R-:W-:Y:S01]  /*0ae0*/  DMUL R18, R18, 0.5 ;  /* 0x3fe0000012127828 */ /* 0x000fe20000000000 */
[----:B------:R-:W-:Y:S07]  /*0af0*/  BSSY.RECONVERGENT B1, `(.L_x_423) ;  /* 0x0000017000017945 */ /* 0x000fee0003800200 */
[----:B------:R-:W-:-:S02]  /*0b00*/  DMUL R18, R18, R16 ;  /* 0x0000001012127228 */ /* 0x000fc40000000000 */
[----:B0-----:R-:W-:-:S06]  /*0b10*/  DFMA R12, -R20, R10, 1 ;  /* 0x3ff00000140c742b */ /* 0x001fcc000000010a */
[----:B------:R-:W-:Y:S02]  /*0b20*/  DMUL R18, R18, R16 ;  /* 0x0000001012127228 */ /* 0x000fe40000000000 */
[----:B------:R-:W-:-:S08]  /*0b30*/  DFMA R12, R12, R12, R12 ;  /* 0x0000000c0c0c722b */ /* 0x000fd0000000000c */
[----:B------:R-:W-:Y:S01]  /*0b40*/  FSETP.GEU.AND P2, PT, |R19|, 6.5827683646048100446e-37, PT ;  /* 0x036000001300780b */ /* 0x000fe20003f4e200 */
        /* <DEDUP_REMOVED lines=14> */
[----:B------:R-:W-:Y:S05]  /*0c30*/  CALL.REL.NOINC `($__internal_13_$__cuda_sm20_div_rn_f64_full) ;  /* 0x0000000000307944 */ /* 0x000fea0003c00000 */
[----:B------:R-:W-:Y:S01]  /*0c40*/  MOV R10, R34 ;  /* 0x00000022000a7202 */ /* 0x000fe20000000f00 */
[----:B------:R-:W-:-:S07]  /*0c50*/  IMAD.MOV.U32 R11, RZ, RZ, R35 ;  /* 0x000000ffff0b7224 */ /* 0x000fce00078e0023 */
.L_x_424:
[----:B------:R-:W-:Y:S05]  /*0c60*/  BSYNC.RECONVERGENT B1 ;  /* 0x0000000000017941 */ /* 0x000fea0003800200 */
.L_x_423:
[----:B------:R-:W-:-:S08]  /*0c70*/  DADD R22, R22, -R10 ;  /* 0x0000000016167229 */ /* 0x000fd0000000080a */
[----:B------:R-:W-:Y:S01]  /*0c80*/  DMUL R22, R22, R2 ;  /* 0x0000000216167228 */ /* 0x000fe20000000000 */
[----:B------:R-:W-:-:S06]  /*0c90*/  IMAD.WIDE R2, R6, 0x8, R26 ;  /* 0x0000000806027825 */ /* 0x000fcc00078e021a */
[----:B------:R2:W-:Y:S04]  /*0ca0*/  STG.E.64 desc[UR6][R2.64], R22 ;  /* 0x0000001602007986 */ /* 0x0005e8000c101b06 */
.L_x_416:
[----:B0--3--:R-:W-:Y:S05]  /*0cb0*/  BSYNC.RECONVERGENT B0 ;  /* 0x0000000000007941 */ /* 0x009fea0003800200 */
.L_x_415:
[C---:B------:R-:W-:Y:S01]  /*0cc0*/  IMAD.IADD R9, R4.reuse, 0x1, R9 ;  /* 0x0000000104097824 */ /* 0x040fe200078e0209 */
[----:B------:R-:W-:Y:S01]  /*0cd0*/  IADD3 R6, PT, PT, R4, R6, RZ ;  /* 0x0000000604067210 */ /* 0x000fe20007ffe0ff */
[----:B------:R-:W-:Y:S06]  /*0ce0*/  @P1 BRA `(.L_x_425) ;  /* 0xfffffff400241947 */ /* 0x000fec000383ffff */
[----:B------:R-:W-:Y:S05]  /*0cf0*/  EXIT ;  /* 0x000000000000794d */ /* 0x000fea0003800000 */
        .weak           $__internal_13_$__cuda_sm20_div_rn_f64_full
        .type           $__internal_13_$__cuda_sm20_div_rn_f64_full,@function
        .size           $__internal_13_$__cuda_sm20_div_rn_f64_full,($__internal_14_$__cuda_sm20_dsqrt_rn_f64_mediumpath_v1 - $__internal_13_$__cuda_sm20_div_rn_f64_full)
$__internal_13_$__cuda_sm20_div_rn_f64_full:
[C---:B------:R-:W-:Y:S01]  /*0d00*/  FSETP.GEU.AND P0, PT, |R13|.reuse, 1.469367938527859385e-39, PT ;  /* 0x001000000d00780b */ /* 0x040fe20003f0e200 */
[----:B------:R-:W-:Y:S01]  /*0d10*/  IMAD.MOV.U32 R32, RZ, RZ, 0x1 ;  /* 0x00000001ff207424 */ /* 0x000fe200078e00ff */
[----:B------:R-:W-:Y:S01]  /*0d20*/  LOP3.LUT R14, R13, 0x800fffff, RZ, 0xc0, !PT ;  /* 0x800fffff0d0e7812 */ /* 0x000fe200078ec0ff */
[----:B------:R-:W-:Y:S01]  /*0d30*/  BSSY.RECONVERGENT B2, `(.L_x_426) ;  /* 0x0000054000027945 */ /* 0x000fe20003800200 */
[C---:B------:R-:W-:Y:S02]  /*0d40*/  FSETP.GEU.AND P3, PT, |R11|.reuse, 1.469367938527859385e-39, PT ;  /* 0x001000000b00780b */ /* 0x040fe40003f6e200 */
[----:B------:R-:W-:Y:S01]  /*0d50*/  LOP3.LUT R15, R14, 0x3ff00000, RZ, 0xfc, !PT ;  /* 0x3ff000000e0f7812 */ /* 0x000fe200078efcff */
[----:B------:R-:W-:Y:S01]  /*0d60*/  IMAD.MOV.U32 R14, RZ, RZ, R12 ;  /* 0x000000ffff0e7224 */ /* 0x000fe200078e000c */
[----:B------:R-:W-:Y:S02]  /*0d70*/  LOP3.LUT R8, R11, 0x7ff00000, RZ, 0xc0, !PT ;  /* 0x7ff000000b087812 */ /* 0x000fe400078ec0ff */
[----:B------:R-:W-:-:S02]  /*0d80*/  MOV R40, 0x1ca00000 ;  /* 0x1ca0000000287802 */ /* 0x000fc40000000f00 */
[C---:B------:R-:W-:Y:S01]  /*0d90*/  LOP3.LUT R41, R13.reuse, 0x7ff00000, RZ, 0xc0, !PT ;  /* 0x7ff000000d297812 */ /* 0x040fe200078ec0ff */
[----:B------:R-:W-:Y:S01]  /*0da0*/  @!P0 DMUL R14, R12, 8.98846567431157953865e+307 ;  /* 0x7fe000000c0e8828 */ /* 0x000fe20000000000 */
[----:B------:R-:W-:Y:S02]  /*0db0*/  MOV R42, R8 ;  /* 0x00000008002a7202 */ /* 0x000fe40000000f00 */
[C---:B------:R-:W-:Y:S02]  /*0dc0*/  ISETP.GE.U32.AND P2, PT, R8.reuse, R41, PT ;  /* 0x000000290800720c */ /* 0x040fe40003f46070 */
[----:B------:R-:W-:Y:S01]  /*0dd0*/  @!P3 LOP3.LUT R37, R13, 0x7ff00000, RZ, 0xc0, !PT ;  /* 0x7ff000000d25b812 */ /* 0x000fe200078ec0ff */
[----:B------:R-:W0:Y:S03]  /*0de0*/  MUFU.RCP64H R33, R15 ;  /* 0x0000000f00217308 */ /* 0x000e260000001800 */
[----:B------:R-:W-:-:S02]  /*0df0*/  @!P3 ISETP.GE.U32.AND P4, PT, R8, R37, PT ;  /* 0x000000250800b20c */ /* 0x000fc40003f86070 */
[----:B------:R-:W-:Y:S02]  /*0e00*/  @!P0 LOP3.LUT R41, R15, 0x7ff00000, RZ, 0xc0, !PT ;  /* 0x7ff000000f298812 */ /* 0x000fe400078ec0ff */
[----:B------:R-:W-:-:S04]  /*0e10*/  @!P3 SEL R37, R40, 0x63400000, !P4 ;  /* 0x634000002825b807 */ /* 0x000fc80006000000 */
[----:B------:R-:W-:-:S04]  /*0e20*/  @!P3 LOP3.LUT R38, R37, 0x80000000, R11, 0xf8, !PT ;  /* 0x800000002526b812 */ /* 0x000fc800078ef80b */
[----:B------:R-:W-:Y:S01]  /*0e30*/  @!P3 LOP3.LUT R39, R38, 0x100000, RZ, 0xfc, !PT ;  /* 0x001000002627b812 */ /* 0x000fe200078efcff */
[----:B------:R-:W-:Y:S01]  /*0e40*/  @!P3 IMAD.MOV.U32 R38, RZ, RZ, RZ ;  /* 0x000000ffff26b224 */ /* 0x000fe200078e00ff */
[----:B0-----:R-:W-:-:S08]  /*0e50*/  DFMA R34, R32, -R14, 1 ;  /* 0x3ff000002022742b */ /* 0x001fd0000000080e */
[----:B------:R-:W-:-:S08]  /*0e60*/  DFMA R34, R34, R34, R34 ;  /* 0x000000222222722b */ /* 0x000fd00000000022 */
[----:B------:R-:W-:Y:S01]  /*0e70*/  DFMA R34, R32, R34, R32 ;  /* 0x000000222022722b */ /* 0x000fe20000000020 */
[----:B------:R-:W-:Y:S01]  /*0e80*/  SEL R33, R40, 0x63400000, !P2 ;  /* 0x6340000028217807 */ /* 0x000fe20005000000 */
[----:B------:R-:W-:-:S03]  /*0e90*/  IMAD.MOV.U32 R32, RZ, RZ, R10 ;  /* 0x000000ffff207224 */ /* 0x000fc600078e000a */
[----:B------:R-:W-:-:S03]  /*0ea0*/  LOP3.LUT R33, R33, 0x800fffff, R11, 0xf8, !PT ;  /* 0x800fffff21217812 */ /* 0x000fc600078ef80b */
[----:B------:R-:W-:-:S03]  /*0eb0*/  DFMA R36, R34, -R14, 1 ;  /* 0x3ff000002224742b */ /* 0x000fc6000000080e */
[----:B------:R-:W-:-:S05]  /*0ec0*/  @!P3 DFMA R32, R32, 2, -R38 ;  /* 0x400000002020b82b */ /* 0x000fca0000000826 */
[----:B------:R-:W-:-:S05]  /*0ed0*/  DFMA R34, R34, R36, R34 ;  /* 0x000000242222722b */ /* 0x000fca0000000022 */
[----:B------:R-:W-:-:S03]  /*0ee0*/  @!P3 LOP3.LUT R42, R33, 0x7ff00000, RZ, 0xc0, !PT ;  /* 0x7ff00000212ab812 */ /* 0x000fc600078ec0ff */
[----:B------:R-:W-:Y:S02]  /*0ef0*/  DMUL R36, R34, R32 ;  /* 0x0000002022247228 */ /* 0x000fe40000000000 */
[----:B------:R-:W-:-:S05]  /*0f00*/  VIADD R43, R42, 0xffffffff ;  /* 0xffffffff2a2b7836 */ /* 0x000fca0000000000 */
[----:B------:R-:W-:Y:S01]  /*0f10*/  ISETP.GT.U32.AND P0, PT, R43, 0x7feffffe, PT ;  /* 0x7feffffe2b00780c */ /* 0x000fe20003f04070 */
[----:B------:R-:W-:Y:S01]  /*0f20*/  VIADD R43, R41, 0xffffffff ;  /* 0xffffffff292b7836 */ /* 0x000fe20000000000 */
[----:B------:R-:W-:-:S04]  /*0f30*/  DFMA R38, R36, -R14, R32 ;  /* 0x8000000e2426722b */ /* 0x000fc80000000020 */
[----:B------:R-:W-:-:S04]  /*0f40*/  ISETP.GT.U32.OR P0, PT, R43, 0x7feffffe, P0 ;  /* 0x7feffffe2b00780c */ /* 0x000fc80000704470 */
[----:B------:R-:W-:-:S09]  /*0f50*/  DFMA R38, R34, R38, R36 ;  /* 0x000000262226722b */ /* 0x000fd20000000024 */
[----:B------:R-:W-:Y:S05]  /*0f60*/  @P0 BRA `(.L_x_427) ;  /* 0x00000000006c0947 */ /* 0x000fea0003800000 */
[----:B------:R-:W-:-:S04]  /*0f70*/  LOP3.LUT R11, R13, 0x7ff00000, RZ, 0xc0, !PT ;  /* 0x7ff000000d0b7812 */ /* 0x000fc800078ec0ff */
[CC--:B------:R-:W-:Y:S02]  /*0f80*/  VIADDMNMX R10, R8.reuse, -R11.reuse, 0xb9600000, !PT ;  /* 0xb9600000080a7446 */ /* 0x0c0fe4000780090b */
[----:B------:R-:W-:Y:S02]  /*0f90*/  ISETP.GE.U32.AND P0, PT, R8, R11, PT ;  /* 0x0000000b0800720c */ /* 0x000fe40003f06070 */
[----:B------:R-:W-:Y:S01]  /*0fa0*/  VIMNMX R8, PT, PT, R10, 0x46a00000, PT ;  /* 0x46a000000a087848 */ /* 0x000fe20003fe0100 */
[----:B------:R-:W-:Y:S01]  /*0fb0*/  IMAD.MOV.U32 R10, RZ, RZ, RZ ;  /* 0x000000ffff0a7224 */ /* 0x000fe200078e00ff */
[----:B------:R-:W-:-:S04]  /*0fc0*/  SEL R11, R40, 0x63400000, !P0 ;  /* 0x63400000280b7807 */ /* 0x000fc80004000000 */
[----:B------:R-:W-:-:S05]  /*0fd0*/  IADD3 R8, PT, PT, -R11, R8, RZ ;  /* 0x000000080b087210 */ /* 0x000fca0007ffe1ff */
[----:B------:R-:W-:-:S06]  /*0fe0*/  VIADD R11, R8, 0x7fe00000 ;  /* 0x7fe00000080b7836 */ /* 0x000fcc0000000000 */
        /* <DEDUP_REMOVED lines=19> */
.L_x_427:
        /* <DEDUP_REMOVED lines=12> */
[----:B------:R-:W-:Y:S01]  /*11e0*/  @!P0 IMAD.MOV.U32 R34, RZ, RZ, RZ ;  /* 0x000000ffff228224 */ /* 0x000fe200078e00ff */
[----:B------:R-:W-:-:S03]  /*11f0*/  @P0 MOV R34, RZ ;  /* 0x000000ff00220202 */ /* 0x000fc60000000f00 */
[----:B------:R-:W-:Y:S01]  /*1200*/  @P0 IMAD.MOV.U32 R35, RZ, RZ, R8 ;  /* 0x000000ffff230224 */ /* 0x000fe200078e0008 */
[----:B------:R-:W-:Y:S06]  /*1210*/  BRA `(.L_x_428) ;  /* 0x0000000000147947 */ /* 0x000fec0003800000 */
.L_x_430:
[----:B------:R-:W-:Y:S01]  /*1220*/  LOP3.LUT R35, R13, 0x80000, RZ, 0xfc, !PT ;  /* 0x000800000d237812 */ /* 0x000fe200078efcff */
[----:B------:R-:W-:Y:S01]  /*1230*/  IMAD.MOV.U32 R34, RZ, RZ, R12 ;  /* 0x000000ffff227224 */ /* 0x000fe200078e000c */
[----:B------:R-:W-:Y:S06]  /*1240*/  BRA `(.L_x_428) ;  /* 0x0000000000087947 */ /* 0x000fec0003800000 */
.L_x_429:
[----:B------:R-:W-:Y:S02]  /*1250*/  LOP3.LUT R35, R11, 0x80000, RZ, 0xfc, !PT ;  /* 0x000800000b237812 */ /* 0x000fe400078efcff */
[----:B------:R-:W-:-:S07]  /*1260*/  MOV R34, R10 ;  /* 0x0000000a00227202 */ /* 0x000fce0000000f00 */
.L_x_428:
[----:B------:R-:W-:Y:S05]  /*1270*/  BSYNC.RECONVERGENT B2 ;  /* 0x0000000000027941 */ /* 0x000fea0003800200 */
.L_x_426:
[----:B------:R-:W-:Y:S02]  /*1280*/  IMAD.MOV.U32 R10, RZ, RZ, R0 ;  /* 0x000000ffff0a7224 */ /* 0x000fe400078e0000 */
[----:B------:R-:W-:-:S04]  /*1290*/  IMAD.MOV.U32 R11, RZ, RZ, 0x0 ;  /* 0x00000000ff0b7424 */ /* 0x000fc800078e00ff */
[----:B------:R-:W-:Y:S05]  /*12a0*/  RET.REL.NODEC R10 `(_Z40dvc_ScaLBL_D3Q19_GreyscaleColor_PressurePdS_S_S_S_ddi) ;  /* 0xffffffec0a547950 */ /* 0x000fea0003c3ffff */
        .weak           $__internal_14_$__cuda_sm20_dsqrt_rn_f64_mediumpath_v1
        .type           $__internal_14_$__cuda_sm20_dsqrt_rn_f64_mediumpath_v1,@function
        .size           $__internal_14_$__cuda_sm20_dsqrt_rn_f64_mediumpath_v1,(.L_x_450 - $__internal_14_$__cuda_sm20_dsqrt_rn_f64_mediumpath_v1)
$__internal_14_$__cuda_sm20_dsqrt_rn_f64_mediumpath_v1:
[----:B------:R-:W-:Y:S01]  /*12b0*/  ISETP.GE.U32.AND P0, PT, R12, -0x3400000, PT ;  /* 0xfcc000000c00780c */ /* 0x000fe20003f06070 */
[----:B------:R-:W-:Y:S01]  /*12c0*/  BSSY.RECONVERGENT B2, `(.L_x_431) ;  /* 0x0000028000027945 */ /* 0x000fe20003800200 */
[----:B------:R-:W-:Y:S01]  /*12d0*/  MOV R34, R14 ;  /* 0x0000000e00227202 */ /* 0x000fe20000000f00 */
[----:B------:R-:W-:Y:S01]  /*12e0*/  IMAD.MOV.U32 R14, RZ, RZ, R2 ;  /* 0x000000ffff0e7224 */ /* 0x000fe200078e0002 */
[----:B------:R-:W-:Y:S01]  /*12f0*/  MOV R2, R32 ;  /* 0x0000002000027202 */ /* 0x000fe20000000f00 */
[----:B------:R-:W-:Y:S02]  /*1300*/  IMAD.MOV.U32 R15, RZ, RZ, R3 ;  /* 0x000000ffff0f7224 */ /* 0x000fe400078e0003 */
[----:B------:R-:W-:-:S06]  /*1310*/  IMAD.MOV.U32 R3, RZ, RZ, R33 ;  /* 0x000000ffff037224 */ /* 0x000fcc00078e0021 */
        /* <DEDUP_REMOVED lines=9> */
.L_x_432:
        /* <DEDUP_REMOVED lines=24> */
.L_x_434:
[----:B------:R-:W-:-:S11]  /*1530*/  DADD R2, R14, R14 ;  /* 0x000000000e027229 */ /* 0x000fd6000000000e */
.L_x_433:
[----:B------:R-:W-:Y:S05]  /*1540*/  BSYNC.RECONVERGENT B2 ;  /* 0x0000000000027941 */ /* 0x000fea0003800200 */
.L_x_431:
[----:B------:R-:W-:Y:S01]  /*1550*/  IMAD.MOV.U32 R16, RZ, RZ, R2 ;  /* 0x000000ffff107224 */ /* 0x000fe200078e0002 */
[----:B------:R-:W-:Y:S01]  /*1560*/  MOV R2, R0 ;  /* 0x0000000000027202 */ /* 0x000fe20000000f00 */
[----:B------:R-:W-:Y:S02]  /*1570*/  IMAD.MOV.U32 R17, RZ, RZ, R3 ;  /* 0x000000ffff117224 */ /* 0x000fe400078e0003 */
[----:B------:R-:W-:-:S04]  /*1580*/  IMAD.MOV.U32 R3, RZ, RZ, 0x0 ;  /* 0x00000000ff037424 */ /* 0x000fc800078e00ff */
[----:B------:R-:W-:Y:S05]  /*1590*/  RET.REL.NODEC R2 `(_Z40dvc_ScaLBL_D3Q19_GreyscaleColor_PressurePdS_S_S_S_ddi) ;  /* 0xffffffe802987950 */ /* 0x000fea0003c3ffff */
.L_x_435:
        /* <DEDUP_REMOVED lines=14> */
.L_x_450:


//--------------------- .nv.shared.reserved.0     --------------------------
	.section	.nv.shared.reserved.0,"aw",@nobits
	.weak		__nv_reservedSMEM_offset_0_alias
	.size		__nv_reservedSMEM_offset_0_alias, 0, 64
	.other		__nv_reservedSMEM_offset_0_alias,@"STO_CUDA_RESERVED_SHARED STV_DEFAULT"
__nv_reservedSMEM_offset_0_alias:
	.zero		0
	.zero		64


//--------------------- .nv.constant0._Z46dvc_ScaLBL_D3Q19_GreyscaleColor_PressureTensorPiPdS0_S0_ddddiii --------------------------
	.section	.nv.constant0._Z46dvc_ScaLBL_D3Q19_GreyscaleColor_PressureTensorPiPdS0_S0_ddddiii,"a",@progbits
	.sectionflags	@""
	.align	4
.nv.constant0._Z46dvc_ScaLBL_D3Q19_GreyscaleColor_PressureTensorPiPdS0_S0_ddddiii:
	.zero		972


//--------------------- .nv.constant0._Z41dvc_ScaLBL_D3Q19_GreyscaleColor_LaplacianPiPdS0_iii --------------------------
	.section	.nv.constant0._Z41dvc_ScaLBL_D3Q19_GreyscaleColor_LaplacianPiPdS0_iii,"a",@progbits
	.sectionflags	@""
	.align	4
.nv.constant0._Z41dvc_ScaLBL_D3Q19_GreyscaleColor_LaplacianPiPdS0_iii:
	.zero		932


//--------------------- .nv.constant0._Z40dvc_ScaLBL_D3Q19_GreyscaleColor_GradientPiPdS0_iii --------------------------
	.section	.nv.constant0._Z40dvc_ScaLBL_D3Q19_GreyscaleColor_GradientPiPdS0_iii,"a",@progbits
	.sectionflags	@""
	.align	4
.nv.constant0._Z40dvc_ScaLBL_D3Q19_GreyscaleColor_GradientPiPdS0_iii:
	.zero		932


//--------------------- .nv.constant0._Z40dvc_ScaLBL_D3Q7_AAeven_GreyscaleColorPhiPdS_S_iii --------------------------
	.section	.nv.constant0._Z40dvc_ScaLBL_D3Q7_AAeven_GreyscaleColorPhiPdS_S_iii,"a",@progbits
	.sectionflags	@""
	.align	4
.nv.constant0._Z40dvc_ScaLBL_D3Q7_AAeven_GreyscaleColorPhiPdS_S_iii:
	.zero		932


//--------------------- .nv.constant0._Z39dvc_ScaLBL_D3Q7_AAodd_GreyscaleColorPhiPiPdS0_S0_iii --------------------------
	.section	.nv.constant0._Z39dvc_ScaLBL_D3Q7_AAodd_GreyscaleColorPhiPiPdS0_S0_iii,"a",@progbits
	.sectionflags	@""
	.align	4
.nv.constant0._Z39dvc_ScaLBL_D3Q7_AAodd_GreyscaleColorPhiPiPdS0_S0_iii:
	.zero		940


//--------------------- .nv.constant0._Z44dvc_ScaLBL_D3Q7_AAeven_GreyscaleColorDensityPdS_S_S_iii --------------------------
	.section	.nv.constant0._Z44dvc_ScaLBL_D3Q7_AAeven_GreyscaleColorDensityPdS_S_S_iii,"a",@progbits
	.sectionflags	@""
	.align	4
.nv.constant0._Z44dvc_ScaLBL_D3Q7_AAeven_GreyscaleColorDensityPdS_S_S_iii:
	.zero		940


//--------------------- .nv.constant0._Z43dvc_ScaLBL_D3Q7_AAodd_GreyscaleColorDensityPiPdS0_S0_S0_iii --------------------------
	.section	.nv.constant0._Z43dvc_ScaLBL_D3Q7_AAodd_GreyscaleColorDensityPiPdS0_S0_S0_iii,"a",@progbits
	.sectionflags	@""
	.align	4
.nv.constant0._Z43dvc_ScaLBL_D3Q7_AAodd_GreyscaleColorDensityPiPdS0_S0_S0_iii:
	.zero		948


//--------------------- .nv.constant0._Z34dvc_ScaLBL_D3Q7_GreyColorIMRT_InitPdS_S_dddddiii --------------------------
	.section	.nv.constant0._Z34dvc_ScaLBL_D3Q7_GreyColorIMRT_InitPdS_S_dddddiii,"a",@progbits
	.sectionflags	@""
	.align	4
.nv.constant0._Z34dvc_ScaLBL_D3Q7_GreyColorIMRT_InitPdS_S_dddddiii:
	.zero		972


//--------------------- .nv.constant0._Z35dvc_ScaLBL_D3Q19_GreyColorIMRT_InitPdS_ddi --------------------------
	.section	.nv.constant0._Z35dvc_ScaLBL_D3Q19_GreyColorIMRT_InitPdS_ddi,"a",@progbits
	.sectionflags	@""
	.align	4
.nv.constant0._Z35dvc_ScaLBL_D3Q19_GreyColorIMRT_InitPdS_ddi:
	.zero		932


//--------------------- .nv.constant0._Z42dvc_ScaLBL_D3Q19_AAeven_GreyscaleColorChemPdS_S_S_S_iiiddddddddddddddS_S_S_S_S_S_S_ --------------------------
	.section	.nv.constant0._Z42dvc_ScaLBL_D3Q19_AAeven_GreyscaleColorChemPdS_S_S_S_iiiddddddddddddddS_S_S_S_S_S_S_,"a",@progbits
	.sectionflags	@""
	.align	4
.nv.constant0._Z42dvc_ScaLBL_D3Q19_AAeven_GreyscaleColorChemPdS_S_S_S_iiiddddddddddddddS_S_S_S_S_S_S_:
	.zero		1120


//--------------------- .nv.constant0._Z41dvc_ScaLBL_D3Q19_AAodd_GreyscaleColorChemPiPdS0_S0_S0_S0_iiiddddddddddddddS0_S0_S0_S0_S0_S0_S0_ --------------------------
	.section	.nv.constant0._Z41dvc_ScaLBL_D3Q19_AAodd_GreyscaleColorChemPiPdS0_S0_S0_S0_iiiddddddddddddddS0_S0_S0_S0_S0_S0_S0_,"a",@progbits
	.sectionflags	@""
	.align	4
.nv.constant0._Z41dvc_ScaLBL_D3Q19_AAodd_GreyscaleColorChemPiPdS0_S0_S0_S0_iiiddddddddddddddS0_S0_S0_S0_S0_S0_S0_:
	.zero		1128


//--------------------- .nv.constant0._Z37dvc_ScaLBL_D3Q19_AAodd_GreyscaleColorPiPdS0_S0_S0_S0_S0_S0_iiiddddddddddS0_S0_S0_S0_ --------------------------
	.section	.nv.constant0._Z37dvc_ScaLBL_D3Q19_AAodd_GreyscaleColorPiPdS0_S0_S0_S0_S0_S0_iiiddddddddddS0_S0_S0_S0_,"a",@progbits
	.sectionflags	@""
	.align	4
.nv.constant0._Z37dvc_ScaLBL_D3Q19_AAodd_GreyscaleColorPiPdS0_S0_S0_S0_S0_S0_iiiddddddddddS0_S0_S0_S0_:
	.zero		1088


//--------------------- .nv.constant0._Z38dvc_ScaLBL_D3Q19_AAeven_GreyscaleColorPdS_S_S_S_S_S_iiiddddddddddS_S_S_S_ --------------------------
	.section	.nv.constant0._Z38dvc_ScaLBL_D3Q19_AAeven_GreyscaleColorPdS_S_S_S_S_S_iiiddddddddddS_S_S_S_,"a",@progbits
	.sectionflags	@""
	.align	4
.nv.constant0._Z38dvc_ScaLBL_D3Q19_AAeven_GreyscaleColorPdS_S_S_S_S_S_iiiddddddddddS_S_S_S_:
	.zero		1080


//--------------------- .nv.constant0._Z40dvc_ScaLBL_D3Q19_GreyscaleColor_PressurePdS_S_S_S_ddi --------------------------
	.section	.nv.constant0._Z40dvc_ScaLBL_D3Q19_GreyscaleColor_PressurePdS_S_S_S_ddi,"a",@progbits
	.sectionflags	@""
	.align	4
.nv.constant0._Z40dvc_ScaLBL_D3Q19_GreyscaleColor_PressurePdS_S_S_S_ddi:
	.zero		956


//--------------------- SYMBOLS --------------------------

	.type		.nv.reservedSmem.offset0,@object
	.size		.nv.reservedSmem.offset0,0x4
